// auto-generated by cutlass_sweep.grouped_gemm — config: {"arch": "sm_100", "cluster_m": 2, "cluster_n": 1, "dtype": "fp16", "schedule": "2sm", "tile_k": 128, "tile_m": 256, "tile_n": 256}
#include "cutlass/cutlass.h"
#include "cutlass/gemm/group_array_problem_shape.hpp"
#include "cutlass/gemm/collective/collective_builder.hpp"
#include "cutlass/gemm/device/gemm_universal_adapter.h"
#include "cutlass/gemm/kernel/gemm_universal.hpp"
#include "cutlass/epilogue/collective/collective_builder.hpp"

using Elem = cutlass::half_t;
using Acc  = float;
using ElemC = cutlass::half_t;
using TileShape    = cute::Shape<cute::_256, cute::_256, cute::_128>;
using ClusterShape = cute::Shape<cute::_2, cute::_1, cute::_1>;
using ProblemShape = cutlass::gemm::GroupProblemShape<cute::Shape<int,int,int>>;

using CollectiveEpilogue = typename cutlass::epilogue::collective::CollectiveBuilder<
    cutlass::arch::Sm100, cutlass::arch::OpClassTensorOp,
    TileShape, ClusterShape,
    cutlass::epilogue::collective::EpilogueTileAuto,
    Acc, Acc,
    ElemC, cutlass::layout::ColumnMajor *, 128 / cutlass::sizeof_bits<ElemC>::value,
    ElemC, cutlass::layout::ColumnMajor *, 128 / cutlass::sizeof_bits<ElemC>::value,
    cutlass::epilogue::PtrArrayTmaWarpSpecialized2Sm
  >::CollectiveOp;

using CollectiveMainloop = typename cutlass::gemm::collective::CollectiveBuilder<
    cutlass::arch::Sm100, cutlass::arch::OpClassTensorOp,
    Elem, cutlass::layout::RowMajor *, 128 / cutlass::sizeof_bits<Elem>::value,
    Elem, cutlass::layout::ColumnMajor *, 128 / cutlass::sizeof_bits<Elem>::value,
    Acc,
    TileShape, ClusterShape,
    cutlass::gemm::collective::StageCountAutoCarveout<
        static_cast<int>(sizeof(typename CollectiveEpilogue::SharedStorage))>,
    cutlass::gemm::KernelPtrArrayTmaWarpSpecialized2SmSm100
  >::CollectiveOp;

using GemmKernel = cutlass::gemm::kernel::GemmUniversal<
    ProblemShape, CollectiveMainloop, CollectiveEpilogue>;
using Gemm = cutlass::gemm::device::GemmUniversalAdapter<GemmKernel>;

auto* _anchor = &cutlass::device_kernel<GemmKernel>;


// ===== COMPILED SASS (sm_100a) =====

	.target	sm_100a

	.elftype	@"ET_EXEC"


//--------------------- .note.nv.tkinfo           --------------------------
	.section	.note.nv.tkinfo,"",@"SHT_NOTE"
	.sectionflags	@"SHF_NOTE_NV_TKINFO"
	.tkinfo
        /*0018*/ 	.word	0x00000002
        /*0030*/ 	.string	""
        /*0030*/ 	.string	"ptxas"
        /*0030*/ 	.string	"Cuda compilation tools, release 13.0, V13.0.88"
        /*0030*/ 	.string	"Build cuda_13.0.r13.0/compiler.36424714_0"
        /*0030*/ 	.string	"-arch sm_100a -m 64 "



//--------------------- .note.nv.cuinfo           --------------------------
	.section	.note.nv.cuinfo,"",@"SHT_NOTE"
	.sectionflags	@"SHF_NOTE_NV_CUINFO"
        /*0018*/ 	.short	0x0002
        /*001a*/ 	.short	0x0064
        /*001c*/ 	.short	0x0082
	.zero		2


//--------------------- .nv.info                  --------------------------
	.section	.nv.info,"",@"SHT_CUDA_INFO"
	.align	4


	//----- nvinfo : EIATTR_REGCOUNT
	.align		4
        /*0000*/ 	.byte	0x04, 0x2f
        /*0002*/ 	.short	(.L_19 - .L_18)
	.align		4
.L_18:
        /*0004*/ 	.word	index@(_ZN7cutlass13device_kernelINS_4gemm6kernel13GemmUniversalINS1_17GroupProblemShapeIN4cute5tupleIJiiiEEEEENS1_10collective13CollectiveMmaINS1_40MainloopSm100ArrayTmaUmmaWarpSpecializedILi2ELi8ELi2ENS6_IJNS5_1CILi2EEENSC_ILi1EEESE_EEEEENS6_IJNSC_ILi256EEESH_NSC_ILi128EEEEEENS_6half_tEPNS6_IJlSE_NSC_ILi0EEEEEESK_SN_NS5_8TiledMMAINS5_8MMA_AtomIJNS5_26SM100_MMA_F16BF16_2x1SM_SSISK_SK_fLi256ELi256ELNS5_4UMMA5MajorE0ELSS_0ELNSR_7ScaleInE0ELST_0EEEEEENS5_6LayoutINS6_IJSE_SE_SE_EEENS6_IJSL_SL_SL_EEEEENS6_IJNS5_10UnderscoreES10_S10_EEEEENS5_18SM100_TMA_2SM_LOADENS5_14ComposedLayoutINS5_7SwizzleILi3ELi4ELi3EEENS5_18smem_ptr_flag_bitsILi16EEENSW_INS6_IJNSC_ILi8EEENSC_ILi64EEEEEENS6_IJS1A_SE_EEEEEEEvNS5_8identityES13_S1E_vS1F_EENS_8epilogue10collective18CollectiveEpilogueINS1H_31Sm100PtrArrayTmaWarpSpecializedILi4ELi2ELi64ELb1ELb0EEEJNS6_IJSI_SH_SI_EEENS6_IJNSW_ISI_SE_EENSW_IS1A_SE_EEEEESK_PNS6_IJSE_lSL_EEESK_S1R_NS1H_6fusion15FusionCallbacksIS1L_NS1S_17LinearCombinationISK_fSK_fLNS_15FloatRoundStyleE2EEES1M_S1P_JEEENS5_5SM1004TMEM4LOAD26SM100_TMEM_LOAD_16dp256b8xENS5_13SM90_TMA_LOADENS14_IS16_S18_NSW_INS6_IJS1A_S19_EEENS6_IJSE_S1A_EEEEEEENS5_17SM75_U16x8_LDSM_TENS5_14SM90_TMA_STOREES26_NS5_17SM90_U16x8_STSM_TENS5_39AutoVectorizingCopyWithAssumedAlignmentILi128EEEEEEvvEEEEvNT_6ParamsE)
        /*0008*/ 	.word	0x000000a8


	//----- nvinfo : EIATTR_FRAME_SIZE
	.align		4
.L_19:
        /*000c*/ 	.byte	0x04, 0x11
        /*000e*/ 	.short	(.L_21 - .L_20)
	.align		4
.L_20:
        /*0010*/ 	.word	index@($__internal_3_$__cuda_sm20_div_u64)
        /*0014*/ 	.word	0x00000000


	//----- nvinfo : EIATTR_FRAME_SIZE
	.align		4
.L_21:
        /*0018*/ 	.byte	0x04, 0x11
        /*001a*/ 	.short	(.L_23 - .L_22)
	.align		4
.L_22:
        /*001c*/ 	.word	index@($__internal_2_$__cuda_sm10x_tcgen05_guardrail_trap_unallocated_columns_being_dealloced)
        /*0020*/ 	.word	0x00000000


	//----- nvinfo : EIATTR_FRAME_SIZE
	.align		4
.L_23:
        /*0024*/ 	.byte	0x04, 0x11
        /*0026*/ 	.short	(.L_25 - .L_24)
	.align		4
.L_24:
        /*0028*/ 	.word	index@($__internal_1_$__cuda_sm10x_tcgen05_guardrail_trap_phase_invalid_during_alloc)
        /*002c*/ 	.word	0x00000000


	//----- nvinfo : EIATTR_FRAME_SIZE
	.align		4
.L_25:
        /*0030*/ 	.byte	0x04, 0x11
        /*0032*/ 	.short	(.L_27 - .L_26)
	.align		4
.L_26:
        /*0034*/ 	.word	index@($__internal_0_$__cuda_sm10x_tcgen05_guardrail_trap_col_being_dealloced_not_returned_by_alloc)
        /*0038*/ 	.word	0x00000000


	//----- nvinfo : EIATTR_FRAME_SIZE
	.align		4
.L_27:
        /*003c*/ 	.byte	0x04, 0x11
        /*003e*/ 	.short	(.L_29 - .L_28)
	.align		4
.L_28:
        /*0040*/ 	.word	index@(_ZN7cutlass13device_kernelINS_4gemm6kernel13GemmUniversalINS1_17GroupProblemShapeIN4cute5tupleIJiiiEEEEENS1_10collective13CollectiveMmaINS1_40MainloopSm100ArrayTmaUmmaWarpSpecializedILi2ELi8ELi2ENS6_IJNS5_1CILi2EEENSC_ILi1EEESE_EEEEENS6_IJNSC_ILi256EEESH_NSC_ILi128EEEEEENS_6half_tEPNS6_IJlSE_NSC_ILi0EEEEEESK_SN_NS5_8TiledMMAINS5_8MMA_AtomIJNS5_26SM100_MMA_F16BF16_2x1SM_SSISK_SK_fLi256ELi256ELNS5_4UMMA5MajorE0ELSS_0ELNSR_7ScaleInE0ELST_0EEEEEENS5_6LayoutINS6_IJSE_SE_SE_EEENS6_IJSL_SL_SL_EEEEENS6_IJNS5_10UnderscoreES10_S10_EEEEENS5_18SM100_TMA_2SM_LOADENS5_14ComposedLayoutINS5_7SwizzleILi3ELi4ELi3EEENS5_18smem_ptr_flag_bitsILi16EEENSW_INS6_IJNSC_ILi8EEENSC_ILi64EEEEEENS6_IJS1A_SE_EEEEEEEvNS5_8identityES13_S1E_vS1F_EENS_8epilogue10collective18CollectiveEpilogueINS1H_31Sm100PtrArrayTmaWarpSpecializedILi4ELi2ELi64ELb1ELb0EEEJNS6_IJSI_SH_SI_EEENS6_IJNSW_ISI_SE_EENSW_IS1A_SE_EEEEESK_PNS6_IJSE_lSL_EEESK_S1R_NS1H_6fusion15FusionCallbacksIS1L_NS1S_17LinearCombinationISK_fSK_fLNS_15FloatRoundStyleE2EEES1M_S1P_JEEENS5_5SM1004TMEM4LOAD26SM100_TMEM_LOAD_16dp256b8xENS5_13SM90_TMA_LOADENS14_IS16_S18_NSW_INS6_IJS1A_S19_EEENS6_IJSE_S1A_EEEEEEENS5_17SM75_U16x8_LDSM_TENS5_14SM90_TMA_STOREES26_NS5_17SM90_U16x8_STSM_TENS5_39AutoVectorizingCopyWithAssumedAlignmentILi128EEEEEEvvEEEEvNT_6ParamsE)
        /*0044*/ 	.word	0x00000000


	//----- nvinfo : EIATTR_MIN_STACK_SIZE
	.align		4
.L_29:
        /*0048*/ 	.byte	0x04, 0x12
        /*004a*/ 	.short	(.L_31 - .L_30)
	.align		4
.L_30:
        /*004c*/ 	.word	index@(_ZN7cutlass13device_kernelINS_4gemm6kernel13GemmUniversalINS1_17GroupProblemShapeIN4cute5tupleIJiiiEEEEENS1_10collective13CollectiveMmaINS1_40MainloopSm100ArrayTmaUmmaWarpSpecializedILi2ELi8ELi2ENS6_IJNS5_1CILi2EEENSC_ILi1EEESE_EEEEENS6_IJNSC_ILi256EEESH_NSC_ILi128EEEEEENS_6half_tEPNS6_IJlSE_NSC_ILi0EEEEEESK_SN_NS5_8TiledMMAINS5_8MMA_AtomIJNS5_26SM100_MMA_F16BF16_2x1SM_SSISK_SK_fLi256ELi256ELNS5_4UMMA5MajorE0ELSS_0ELNSR_7ScaleInE0ELST_0EEEEEENS5_6LayoutINS6_IJSE_SE_SE_EEENS6_IJSL_SL_SL_EEEEENS6_IJNS5_10UnderscoreES10_S10_EEEEENS5_18SM100_TMA_2SM_LOADENS5_14ComposedLayoutINS5_7SwizzleILi3ELi4ELi3EEENS5_18smem_ptr_flag_bitsILi16EEENSW_INS6_IJNSC_ILi8EEENSC_ILi64EEEEEENS6_IJS1A_SE_EEEEEEEvNS5_8identityES13_S1E_vS1F_EENS_8epilogue10collective18CollectiveEpilogueINS1H_31Sm100PtrArrayTmaWarpSpecializedILi4ELi2ELi64ELb1ELb0EEEJNS6_IJSI_SH_SI_EEENS6_IJNSW_ISI_SE_EENSW_IS1A_SE_EEEEESK_PNS6_IJSE_lSL_EEESK_S1R_NS1H_6fusion15FusionCallbacksIS1L_NS1S_17LinearCombinationISK_fSK_fLNS_15FloatRoundStyleE2EEES1M_S1P_JEEENS5_5SM1004TMEM4LOAD26SM100_TMEM_LOAD_16dp256b8xENS5_13SM90_TMA_LOADENS14_IS16_S18_NSW_INS6_IJS1A_S19_EEENS6_IJSE_S1A_EEEEEEENS5_17SM75_U16x8_LDSM_TENS5_14SM90_TMA_STOREES26_NS5_17SM90_U16x8_STSM_TENS5_39AutoVectorizingCopyWithAssumedAlignmentILi128EEEEEEvvEEEEvNT_6ParamsE)
        /*0050*/ 	.word	0x00000000
.L_31:


//--------------------- .nv.compat                --------------------------
	.section	.nv.compat,"",@"SHT_CUDA_COMPAT_INFO"
	.align	4
        /*0000*/ 	.byte	0x02, 0x09, 0x01, 0x00, 0x02, 0x02, 0x02, 0x00, 0x02, 0x05, 0x05, 0x00, 0x03, 0x07, 0x01, 0x01
        /*0010*/ 	.byte	0x02, 0x03, 0x03, 0x00, 0x02, 0x06, 0x01, 0x00, 0x04, 0x0b, 0x08, 0x00, 0x09, 0x00, 0x00, 0x00
        /*0020*/ 	.byte	0x00, 0x00, 0x00, 0x00


//--------------------- .nv.info._ZN7cutlass13device_kernelINS_4gemm6kernel13GemmUniversalINS1_17GroupProblemShapeIN4cute5tupleIJiiiEEEEENS1_10collective13CollectiveMmaINS1_40MainloopSm100ArrayTmaUmmaWarpSpecializedILi2ELi8ELi2ENS6_IJNS5_1CILi2EEENSC_ILi1EEESE_EEEEENS6_IJNSC_ILi256EEESH_NSC_ILi128EEEEEENS_6half_tEPNS6_IJlSE_NSC_ILi0EEEEEESK_SN_NS5_8TiledMMAINS5_8MMA_AtomIJNS5_26SM100_MMA_F16BF16_2x1SM_SSISK_SK_fLi256ELi256ELNS5_4UMMA5MajorE0ELSS_0ELNSR_7ScaleInE0ELST_0EEEEEENS5_6LayoutINS6_IJSE_SE_SE_EEENS6_IJSL_SL_SL_EEEEENS6_IJNS5_10UnderscoreES10_S10_EEEEENS5_18SM100_TMA_2SM_LOADENS5_14ComposedLayoutINS5_7SwizzleILi3ELi4ELi3EEENS5_18smem_ptr_flag_bitsILi16EEENSW_INS6_IJNSC_ILi8EEENSC_ILi64EEEEEENS6_IJS1A_SE_EEEEEEEvNS5_8identityES13_S1E_vS1F_EENS_8epilogue10collective18CollectiveEpilogueINS1H_31Sm100PtrArrayTmaWarpSpecializedILi4ELi2ELi64ELb1ELb0EEEJNS6_IJSI_SH_SI_EEENS6_IJNSW_ISI_SE_EENSW_IS1A_SE_EEEEESK_PNS6_IJSE_lSL_EEESK_S1R_NS1H_6fusion15FusionCallbacksIS1L_NS1S_17LinearCombinationISK_fSK_fLNS_15FloatRoundStyleE2EEES1M_S1P_JEEENS5_5SM1004TMEM4LOAD26SM100_TMEM_LOAD_16dp256b8xENS5_13SM90_TMA_LOADENS14_IS16_S18_NSW_INS6_IJS1A_S19_EEENS6_IJSE_S1A_EEEEEEENS5_17SM75_U16x8_LDSM_TENS5_14SM90_TMA_STOREES26_NS5_17SM90_U16x8_STSM_TENS5_39AutoVectorizingCopyWithAssumedAlignmentILi128EEEEEEvvEEEEvNT_6ParamsE --------------------------
	.section	.nv.info._ZN7cutlass13device_kernelINS_4gemm6kernel13GemmUniversalINS1_17GroupProblemShapeIN4cute5tupleIJiiiEEEEENS1_10collective13CollectiveMmaINS1_40MainloopSm100ArrayTmaUmmaWarpSpecializedILi2ELi8ELi2ENS6_IJNS5_1CILi2EEENSC_ILi1EEESE_EEEEENS6_IJNSC_ILi256EEESH_NSC_ILi128EEEEEENS_6half_tEPNS6_IJlSE_NSC_ILi0EEEEEESK_SN_NS5_8TiledMMAINS5_8MMA_AtomIJNS5_26SM100_MMA_F16BF16_2x1SM_SSISK_SK_fLi256ELi256ELNS5_4UMMA5MajorE0ELSS_0ELNSR_7ScaleInE0ELST_0EEEEEENS5_6LayoutINS6_IJSE_SE_SE_EEENS6_IJSL_SL_SL_EEEEENS6_IJNS5_10UnderscoreES10_S10_EEEEENS5_18SM100_TMA_2SM_LOADENS5_14ComposedLayoutINS5_7SwizzleILi3ELi4ELi3EEENS5_18smem_ptr_flag_bitsILi16EEENSW_INS6_IJNSC_ILi8EEENSC_ILi64EEEEEENS6_IJS1A_SE_EEEEEEEvNS5_8identityES13_S1E_vS1F_EENS_8epilogue10collective18CollectiveEpilogueINS1H_31Sm100PtrArrayTmaWarpSpecializedILi4ELi2ELi64ELb1ELb0EEEJNS6_IJSI_SH_SI_EEENS6_IJNSW_ISI_SE_EENSW_IS1A_SE_EEEEESK_PNS6_IJSE_lSL_EEESK_S1R_NS1H_6fusion15FusionCallbacksIS1L_NS1S_17LinearCombinationISK_fSK_fLNS_15FloatRoundStyleE2EEES1M_S1P_JEEENS5_5SM1004TMEM4LOAD26SM100_TMEM_LOAD_16dp256b8xENS5_13SM90_TMA_LOADENS14_IS16_S18_NSW_INS6_IJS1A_S19_EEENS6_IJSE_S1A_EEEEEEENS5_17SM75_U16x8_LDSM_TENS5_14SM90_TMA_STOREES26_NS5_17SM90_U16x8_STSM_TENS5_39AutoVectorizingCopyWithAssumedAlignmentILi128EEEEEEvvEEEEvNT_6ParamsE,"",@"SHT_CUDA_INFO"
	.sectionflags	@""
	.align	4


	//----- nvinfo : EIATTR_CUDA_API_VERSION
	.align		4
        /*0000*/ 	.byte	0x04, 0x37
        /*0002*/ 	.short	(.L_33 - .L_32)
.L_32:
        /*0004*/ 	.word	0x00000082


	//----- nvinfo : EIATTR_KPARAM_INFO
	.align		4
.L_33:
        /*0008*/ 	.byte	0x04, 0x17
        /*000a*/ 	.short	(.L_35 - .L_34)
.L_34:
        /*000c*/ 	.word	0x00000000
        /*0010*/ 	.short	0x0000
        /*0012*/ 	.short	0x0000
        /*0014*/ 	.byte	0x00, 0xf0, 0x01, 0x24


	//----- nvinfo : EIATTR_AT_ENTRY_FRAGMENTS
	.align		4
.L_35:
        /*0018*/ 	.byte	0x04, 0x4f
        /*001a*/ 	.short	(.L_37 - .L_36)


	//   ....[0]....
.L_36:
        /*001c*/ 	.word	0x00000007


	//----- nvinfo : EIATTR_RESERVED_SMEM_USED
	.align		4
.L_37:
        /*0020*/ 	.byte	0x01, 0x41
	.zero		2


	//----- nvinfo : EIATTR_SPARSE_MMA_MASK
	.align		4
        /*0024*/ 	.byte	0x03, 0x50
        /*0026*/ 	.short	0x0000


	//----- nvinfo : EIATTR_TCGEN05_2CTA_USED
	.align		4
        /*0028*/ 	.byte	0x01, 0x52
	.zero		2


	//----- nvinfo : EIATTR_MAXREG_COUNT
	.align		4
        /*002c*/ 	.byte	0x03, 0x1b
        /*002e*/ 	.short	0x00a8


	//----- nvinfo : EIATTR_NUM_BARRIERS
	.align		4
        /*0030*/ 	.byte	0x02, 0x4c
        /*0032*/ 	.byte	0x07
	.zero		1


	//----- nvinfo : EIATTR_EXTERNS
	.align		4
        /*0034*/ 	.byte	0x04, 0x0f
        /*0036*/ 	.short	(.L_39 - .L_38)


	//   ....[0]....
	.align		4
.L_38:
        /*0038*/ 	.word	index@(__assertfail)


	//----- nvinfo : EIATTR_MERCURY_ISA_VERSION
	.align		4
.L_39:
        /*003c*/ 	.byte	0x03, 0x5f
        /*003e*/ 	.short	0x0101


	//----- nvinfo : EIATTR_INT_WARP_WIDE_INSTR_OFFSETS
	.align		4
        /*0040*/ 	.byte	0x04, 0x31
        /*0042*/ 	.short	(.L_41 - .L_40)


	//   ....[0]....
.L_40:
        /*0044*/ 	.word	0x00001040


	//   ....[1]....
        /*0048*/ 	.word	0x000010e0


	//   ....[2]....
        /*004c*/ 	.word	0x00013a30


	//   ....[3]....
        /*0050*/ 	.word	0x00013a50


	//   ....[4]....
        /*0054*/ 	.word	0x00013a80


	//----- nvinfo : EIATTR_COOP_GROUP_MASK_REGIDS
	.align		4
.L_41:
        /*0058*/ 	.byte	0x04, 0x29
        /*005a*/ 	.short	(.L_43 - .L_42)


	//   ....[0]....
.L_42:
        /*005c*/ 	.word	0xffffffff


	//   ....[1]....
        /*0060*/ 	.word	0xffffffff


	//   ....[2]....
        /*0064*/ 	.word	0xffffffff


	//   ....[3]....
        /*0068*/ 	.word	0xffffffff


	//   ....[4]....
        /*006c*/ 	.word	0xffffffff


	//   ....[5]....
        /*0070*/ 	.word	0xffffffff


	//   ....[6]....
        /*0074*/ 	.word	0xffffffff


	//   ....[7]....
        /*0078*/ 	.word	0xffffffff


	//   ....[8]....
        /*007c*/ 	.word	0xffffffff


	//   ....[9]....
        /*0080*/ 	.word	0xffffffff


	//   ....[10]....
        /*0084*/ 	.word	0xffffffff


	//   ....[11]....
        /*0088*/ 	.word	0xffffffff


	//   ....[12]....
        /*008c*/ 	.word	0xffffffff


	//   ....[13]....
        /*0090*/ 	.word	0xffffffff


	//   ....[14]....
        /*0094*/ 	.word	0xffffffff


	//   ....[15]....
        /*0098*/ 	.word	0xffffffff


	//   ....[16]....
        /*009c*/ 	.word	0xffffffff


	//   ....[17]....
        /*00a0*/ 	.word	0xffffffff


	//   ....[18]....
        /*00a4*/ 	.word	0xffffffff


	//   ....[19]....
        /*00a8*/ 	.word	0xffffffff


	//   ....[20]....
        /*00ac*/ 	.word	0xffffffff


	//   ....[21]....
        /*00b0*/ 	.word	0xffffffff


	//   ....[22]....
        /*00b4*/ 	.word	0xffffffff


	//   ....[23]....
        /*00b8*/ 	.word	0xffffffff


	//   ....[24]....
        /*00bc*/ 	.word	0xffffffff


	//   ....[25]....
        /*00c0*/ 	.word	0xffffffff


	//   ....[26]....
        /*00c4*/ 	.word	0xffffffff


	//   ....[27]....
        /*00c8*/ 	.word	0xffffffff


	//   ....[28]....
        /*00cc*/ 	.word	0xffffffff


	//   ....[29]....
        /*00d0*/ 	.word	0xffffffff


	//   ....[30]....
        /*00d4*/ 	.word	0xffffffff


	//   ....[31]....
        /*00d8*/ 	.word	0xffffffff


	//   ....[32]....
        /*00dc*/ 	.word	0xffffffff


	//   ....[33]....
        /*00e0*/ 	.word	0xffffffff


	//   ....[34]....
        /*00e4*/ 	.word	0xffffffff


	//   ....[35]....
        /*00e8*/ 	.word	0xffffffff


	//   ....[36]....
        /*00ec*/ 	.word	0xffffffff


	//   ....[37]....
        /*00f0*/ 	.word	0xffffffff


	//   ....[38]....
        /*00f4*/ 	.word	0xffffffff


	//   ....[39]....
        /*00f8*/ 	.word	0xffffffff


	//   ....[40]....
        /*00fc*/ 	.word	0xffffffff


	//   ....[41]....
        /*0100*/ 	.word	0xffffffff


	//   ....[42]....
        /*0104*/ 	.word	0xffffffff


	//   ....[43]....
        /*0108*/ 	.word	0xffffffff


	//   ....[44]....
        /*010c*/ 	.word	0xffffffff


	//   ....[45]....
        /*0110*/ 	.word	0xffffffff


	//   ....[46]....
        /*0114*/ 	.word	0xffffffff


	//   ....[47]....
        /*0118*/ 	.word	0xffffffff


	//   ....[48]....
        /*011c*/ 	.word	0xffffffff


	//   ....[49]....
        /*0120*/ 	.word	0xffffffff


	//   ....[50]....
        /*0124*/ 	.word	0xffffffff


	//   ....[51]....
        /*0128*/ 	.word	0xffffffff


	//   ....[52]....
        /*012c*/ 	.word	0xffffffff


	//   ....[53]....
        /*0130*/ 	.word	0xffffffff


	//   ....[54]....
        /*0134*/ 	.word	0xffffffff


	//   ....[55]....
        /*0138*/ 	.word	0xffffffff


	//   ....[56]....
        /*013c*/ 	.word	0xffffffff


	//   ....[57]....
        /*0140*/ 	.word	0xffffffff


	//   ....[58]....
        /*0144*/ 	.word	0xffffffff


	//   ....[59]....
        /*0148*/ 	.word	0xffffffff


	//   ....[60]....
        /*014c*/ 	.word	0xffffffff


	//   ....[61]....
        /*0150*/ 	.word	0xffffffff


	//   ....[62]....
        /*0154*/ 	.word	0xffffffff


	//   ....[63]....
        /*0158*/ 	.word	0xffffffff


	//   ....[64]....
        /*015c*/ 	.word	0xffffffff


	//   ....[65]....
        /*0160*/ 	.word	0xffffffff


	//   ....[66]....
        /*0164*/ 	.word	0xffffffff


	//   ....[67]....
        /*0168*/ 	.word	0xffffffff


	//   ....[68]....
        /*016c*/ 	.word	0xffffffff


	//   ....[69]....
        /*0170*/ 	.word	0xffffffff


	//   ....[70]....
        /*0174*/ 	.word	0xffffffff


	//   ....[71]....
        /*0178*/ 	.word	0xffffffff


	//   ....[72]....
        /*017c*/ 	.word	0xffffffff


	//   ....[73]....
        /*0180*/ 	.word	0xffffffff


	//   ....[74]....
        /*0184*/ 	.word	0xffffffff


	//   ....[75]....
        /*0188*/ 	.word	0xffffffff


	//   ....[76]....
        /*018c*/ 	.word	0xffffffff


	//   ....[77]....
        /*0190*/ 	.word	0xffffffff


	//   ....[78]....
        /*0194*/ 	.word	0xffffffff


	//   ....[79]....
        /*0198*/ 	.word	0xffffffff


	//   ....[80]....
        /*019c*/ 	.word	0xffffffff


	//   ....[81]....
        /*01a0*/ 	.word	0xffffffff


	//   ....[82]....
        /*01a4*/ 	.word	0xffffffff


	//   ....[83]....
        /*01a8*/ 	.word	0xffffffff


	//   ....[84]....
        /*01ac*/ 	.word	0xffffffff


	//   ....[85]....
        /*01b0*/ 	.word	0xffffffff


	//   ....[86]....
        /*01b4*/ 	.word	0xffffffff


	//   ....[87]....
        /*01b8*/ 	.word	0xffffffff


	//   ....[88]....
        /*01bc*/ 	.word	0xffffffff


	//   ....[89]....
        /*01c0*/ 	.word	0xffffffff


	//   ....[90]....
        /*01c4*/ 	.word	0xffffffff


	//   ....[91]....
        /*01c8*/ 	.word	0xffffffff


	//   ....[92]....
        /*01cc*/ 	.word	0xffffffff


	//   ....[93]....
        /*01d0*/ 	.word	0xffffffff


	//   ....[94]....
        /*01d4*/ 	.word	0xffffffff


	//   ....[95]....
        /*01d8*/ 	.word	0xffffffff


	//   ....[96]....
        /*01dc*/ 	.word	0xffffffff


	//   ....[97]....
        /*01e0*/ 	.word	0xffffffff


	//   ....[98]....
        /*01e4*/ 	.word	0xffffffff


	//   ....[99]....
        /*01e8*/ 	.word	0xffffffff


	//   ....[100]....
        /*01ec*/ 	.word	0xffffffff


	//   ....[101]....
        /*01f0*/ 	.word	0xffffffff


	//   ....[102]....
        /*01f4*/ 	.word	0xffffffff


	//   ....[103]....
        /*01f8*/ 	.word	0xffffffff


	//   ....[104]....
        /*01fc*/ 	.word	0xffffffff


	//   ....[105]....
        /*0200*/ 	.word	0xffffffff


	//   ....[106]....
        /*0204*/ 	.word	0xffffffff


	//   ....[107]....
        /*0208*/ 	.word	0xffffffff


	//   ....[108]....
        /*020c*/ 	.word	0xffffffff


	//   ....[109]....
        /*0210*/ 	.word	0xffffffff


	//   ....[110]....
        /*0214*/ 	.word	0xffffffff


	//   ....[111]....
        /*0218*/ 	.word	0xffffffff


	//   ....[112]....
        /*021c*/ 	.word	0xffffffff


	//   ....[113]....
        /*0220*/ 	.word	0xffffffff


	//   ....[114]....
        /*0224*/ 	.word	0xffffffff


	//   ....[115]....
        /*0228*/ 	.word	0xffffffff


	//   ....[116]....
        /*022c*/ 	.word	0xffffffff


	//   ....[117]....
        /*0230*/ 	.word	0xffffffff


	//   ....[118]....
        /*0234*/ 	.word	0xffffffff


	//   ....[119]....
        /*0238*/ 	.word	0xffffffff


	//   ....[120]....
        /*023c*/ 	.word	0xffffffff


	//----- nvinfo : EIATTR_COOP_GROUP_INSTR_OFFSETS
	.align		4
.L_43:
        /*0240*/ 	.byte	0x04, 0x28
        /*0242*/ 	.short	(.L_45 - .L_44)


	//   ....[0]....
.L_44:
        /*0244*/ 	.word	0x000000b0


	//   ....[1]....
        /*0248*/ 	.word	0x00000520


	//   ....[2]....
        /*024c*/ 	.word	0x00000730


	//   ....[3]....
        /*0250*/ 	.word	0x00000740


	//   ....[4]....
        /*0254*/ 	.word	0x00000840


	//   ....[5]....
        /*0258*/ 	.word	0x000009d0


	//   ....[6]....
        /*025c*/ 	.word	0x00000ac0


	//   ....[7]....
        /*0260*/ 	.word	0x00000cd0


	//   ....[8]....
        /*0264*/ 	.word	0x00000ee0


	//   ....[9]....
        /*0268*/ 	.word	0x000011a0


	//   ....[10]....
        /*026c*/ 	.word	0x00002550


	//   ....[11]....
        /*0270*/ 	.word	0x00002580


	//   ....[12]....
        /*0274*/ 	.word	0x00002600


	//   ....[13]....
        /*0278*/ 	.word	0x00002610


	//   ....[14]....
        /*027c*/ 	.word	0x00002650


	//   ....[15]....
        /*0280*/ 	.word	0x00002670


	//   ....[16]....
        /*0284*/ 	.word	0x000026b0


	//   ....[17]....
        /*0288*/ 	.word	0x000026d0


	//   ....[18]....
        /*028c*/ 	.word	0x00002720


	//   ....[19]....
        /*0290*/ 	.word	0x00002740


	//   ....[20]....
        /*0294*/ 	.word	0x000027e0


	//   ....[21]....
        /*0298*/ 	.word	0x000028f0


	//   ....[22]....
        /*029c*/ 	.word	0x00002920


	//   ....[23]....
        /*02a0*/ 	.word	0x00002ef0


	//   ....[24]....
        /*02a4*/ 	.word	0x00002f00


	//   ....[25]....
        /*02a8*/ 	.word	0x00002f50


	//   ....[26]....
        /*02ac*/ 	.word	0x00002f60


	//   ....[27]....
        /*02b0*/ 	.word	0x00002fb0


	//   ....[28]....
        /*02b4*/ 	.word	0x00002fc0


	//   ....[29]....
        /*02b8*/ 	.word	0x00003010


	//   ....[30]....
        /*02bc*/ 	.word	0x00003020


	//   ....[31]....
        /*02c0*/ 	.word	0x00003080


	//   ....[32]....
        /*02c4*/ 	.word	0x00003090


	//   ....[33]....
        /*02c8*/ 	.word	0x00003120


	//   ....[34]....
        /*02cc*/ 	.word	0x00003170


	//   ....[35]....
        /*02d0*/ 	.word	0x000031f0


	//   ....[36]....
        /*02d4*/ 	.word	0x00003210


	//   ....[37]....
        /*02d8*/ 	.word	0x00003220


	//   ....[38]....
        /*02dc*/ 	.word	0x00003230


	//   ....[39]....
        /*02e0*/ 	.word	0x00003240


	//   ....[40]....
        /*02e4*/ 	.word	0x00003250


	//   ....[41]....
        /*02e8*/ 	.word	0x00003e50


	//   ....[42]....
        /*02ec*/ 	.word	0x00004940


	//   ....[43]....
        /*02f0*/ 	.word	0x000055f0


	//   ....[44]....
        /*02f4*/ 	.word	0x00005620


	//   ....[45]....
        /*02f8*/ 	.word	0x000056a0


	//   ....[46]....
        /*02fc*/ 	.word	0x000056b0


	//   ....[47]....
        /*0300*/ 	.word	0x00005700


	//   ....[48]....
        /*0304*/ 	.word	0x00005710


	//   ....[49]....
        /*0308*/ 	.word	0x00005750


	//   ....[50]....
        /*030c*/ 	.word	0x00005780


	//   ....[51]....
        /*0310*/ 	.word	0x000057c0


	//   ....[52]....
        /*0314*/ 	.word	0x000057e0


	//   ....[53]....
        /*0318*/ 	.word	0x00005870


	//   ....[54]....
        /*031c*/ 	.word	0x00005960


	//   ....[55]....
        /*0320*/ 	.word	0x00005990


	//   ....[56]....
        /*0324*/ 	.word	0x00005f50


	//   ....[57]....
        /*0328*/ 	.word	0x00005f80


	//   ....[58]....
        /*032c*/ 	.word	0x00005fd0


	//   ....[59]....
        /*0330*/ 	.word	0x00005fe0


	//   ....[60]....
        /*0334*/ 	.word	0x00006030


	//   ....[61]....
        /*0338*/ 	.word	0x00006040


	//   ....[62]....
        /*033c*/ 	.word	0x00006090


	//   ....[63]....
        /*0340*/ 	.word	0x000060a0


	//   ....[64]....
        /*0344*/ 	.word	0x000060f0


	//   ....[65]....
        /*0348*/ 	.word	0x00006100


	//   ....[66]....
        /*034c*/ 	.word	0x000061a0


	//   ....[67]....
        /*0350*/ 	.word	0x000061f0


	//   ....[68]....
        /*0354*/ 	.word	0x00006270


	//   ....[69]....
        /*0358*/ 	.word	0x00006290


	//   ....[70]....
        /*035c*/ 	.word	0x000062a0


	//   ....[71]....
        /*0360*/ 	.word	0x000062b0


	//   ....[72]....
        /*0364*/ 	.word	0x000062c0


	//   ....[73]....
        /*0368*/ 	.word	0x000062d0


	//   ....[74]....
        /*036c*/ 	.word	0x000071d0


	//   ....[75]....
        /*0370*/ 	.word	0x00007200


	//   ....[76]....
        /*0374*/ 	.word	0x00007280


	//   ....[77]....
        /*0378*/ 	.word	0x00007290


	//   ....[78]....
        /*037c*/ 	.word	0x000072d0


	//   ....[79]....
        /*0380*/ 	.word	0x000072f0


	//   ....[80]....
        /*0384*/ 	.word	0x00007340


	//   ....[81]....
        /*0388*/ 	.word	0x00007360


	//   ....[82]....
        /*038c*/ 	.word	0x000073a0


	//   ....[83]....
        /*0390*/ 	.word	0x000073c0


	//   ....[84]....
        /*0394*/ 	.word	0x00007450


	//   ....[85]....
        /*0398*/ 	.word	0x00007540


	//   ....[86]....
        /*039c*/ 	.word	0x00007570


	//   ....[87]....
        /*03a0*/ 	.word	0x00007b30


	//   ....[88]....
        /*03a4*/ 	.word	0x00007b60


	//   ....[89]....
        /*03a8*/ 	.word	0x00007bb0


	//   ....[90]....
        /*03ac*/ 	.word	0x00007bc0


	//   ....[91]....
        /*03b0*/ 	.word	0x00007c10


	//   ....[92]....
        /*03b4*/ 	.word	0x00007c20


	//   ....[93]....
        /*03b8*/ 	.word	0x00007c70


	//   ....[94]....
        /*03bc*/ 	.word	0x00007c80


	//   ....[95]....
        /*03c0*/ 	.word	0x00007cd0


	//   ....[96]....
        /*03c4*/ 	.word	0x00007cf0


	//   ....[97]....
        /*03c8*/ 	.word	0x00007d80


	//   ....[98]....
        /*03cc*/ 	.word	0x00007dd0


	//   ....[99]....
        /*03d0*/ 	.word	0x00007e50


	//   ....[100]....
        /*03d4*/ 	.word	0x00007e70


	//   ....[101]....
        /*03d8*/ 	.word	0x00007e80


	//   ....[102]....
        /*03dc*/ 	.word	0x00007e90


	//   ....[103]....
        /*03e0*/ 	.word	0x00007ea0


	//   ....[104]....
        /*03e4*/ 	.word	0x00007eb0


	//   ....[105]....
        /*03e8*/ 	.word	0x00008c00


	//   ....[106]....
        /*03ec*/ 	.word	0x00009a20


	//   ....[107]....
        /*03f0*/ 	.word	0x00009dc0


	//   ....[108]....
        /*03f4*/ 	.word	0x0000a2d0


	//   ....[109]....
        /*03f8*/ 	.word	0x00010970


	//   ....[110]....
        /*03fc*/ 	.word	0x00010dc0


	//   ....[111]....
        /*0400*/ 	.word	0x00011010


	//   ....[112]....
        /*0404*/ 	.word	0x000111b0


	//   ....[113]....
        /*0408*/ 	.word	0x000119c0


	//   ....[114]....
        /*040c*/ 	.word	0x00011e60


	//   ....[115]....
        /*0410*/ 	.word	0x00012230


	//   ....[116]....
        /*0414*/ 	.word	0x00012600


	//   ....[117]....
        /*0418*/ 	.word	0x00012b00


	//   ....[118]....
        /*041c*/ 	.word	0x00012b30


	//   ....[119]....
        /*0420*/ 	.word	0x00013920


	//   ....[120]....
        /*0424*/ 	.word	0x00013b40


	//----- nvinfo : EIATTR_REG_RECONFIG
	.align		4
.L_45:
        /*0428*/ 	.byte	0x01, 0x54
	.zero		2


	//----- nvinfo : EIATTR_VRC_CTA_INIT_COUNT
	.align		4
        /*042c*/ 	.byte	0x02, 0x4a
        /*042e*/ 	.byte	0x80
	.zero		1


	//----- nvinfo : EIATTR_SYSCALL_OFFSETS
	.align		4
        /*0430*/ 	.byte	0x04, 0x46
        /*0432*/ 	.short	(.L_47 - .L_46)


	//   ....[0]....
.L_46:
        /*0434*/ 	.word	0x0000a690


	//   ....[1]....
        /*0438*/ 	.word	0x0000a780


	//   ....[2]....
        /*043c*/ 	.word	0x0000b0b0


	//   ....[3]....
        /*0440*/ 	.word	0x0000b220


	//   ....[4]....
        /*0444*/ 	.word	0x0000c7a0


	//   ....[5]....
        /*0448*/ 	.word	0x0000c910


	//   ....[6]....
        /*044c*/ 	.word	0x0000de20


	//   ....[7]....
        /*0450*/ 	.word	0x0000df90


	//   ....[8]....
        /*0454*/ 	.word	0x0000f4e0


	//   ....[9]....
        /*0458*/ 	.word	0x0000f650


	//----- nvinfo : EIATTR_MBARRIER_INSTR_OFFSETS
	.align		4
.L_47:
        /*045c*/ 	.byte	0x04, 0x39
        /*045e*/ 	.short	(.L_49 - .L_48)


	//   ....[0]....
.L_48:
        /*0460*/ 	.word	0x000007f0
        /*0464*/ 	.word	0x000000ff
        /*0468*/ 	.word	0x00000000
        /*046c*/ 	.short	0x0100
        /*046e*/ 	.byte	0x05
	.zero		1


	//   ....[1]....
        /*0470*/ 	.word	0x00000800
        /*0474*/ 	.word	0x000000ff
        /*0478*/ 	.word	0x00000010
        /*047c*/ 	.short	0x0100
        /*047e*/ 	.byte	0x05
	.zero		1


	//   ....[2]....
        /*0480*/ 	.word	0x00000810
        /*0484*/ 	.word	0x000000ff
        /*0488*/ 	.word	0x00000008
        /*048c*/ 	.short	0x0100
        /*048e*/ 	.byte	0x05
	.zero		1


	//   ....[3]....
        /*0490*/ 	.word	0x00000820
        /*0494*/ 	.word	0x000000ff
        /*0498*/ 	.word	0x00000018
        /*049c*/ 	.short	0x0100
        /*049e*/ 	.byte	0x05
	.zero		1


	//   ....[4]....
        /*04a0*/ 	.word	0x00000940
        /*04a4*/ 	.word	0x000000ff
        /*04a8*/ 	.word	0x00000020
        /*04ac*/ 	.short	0x0100
        /*04ae*/ 	.byte	0x06
	.zero		1


	//   ....[5]....
        /*04b0*/ 	.word	0x00000950
        /*04b4*/ 	.word	0x000000ff
        /*04b8*/ 	.word	0x00000040
        /*04bc*/ 	.short	0x0100
        /*04be*/ 	.byte	0x06
	.zero		1


	//   ....[6]....
        /*04c0*/ 	.word	0x00000960
        /*04c4*/ 	.word	0x000000ff
        /*04c8*/ 	.word	0x00000028
        /*04cc*/ 	.short	0x0100
        /*04ce*/ 	.byte	0x06
	.zero		1


	//   ....[7]....
        /*04d0*/ 	.word	0x00000970
        /*04d4*/ 	.word	0x000000ff
        /*04d8*/ 	.word	0x00000048
        /*04dc*/ 	.short	0x0100
        /*04de*/ 	.byte	0x06
	.zero		1


	//   ....[8]....
        /*04e0*/ 	.word	0x00000980
        /*04e4*/ 	.word	0x000000ff
        /*04e8*/ 	.word	0x00000030
        /*04ec*/ 	.short	0x0100
        /*04ee*/ 	.byte	0x06
	.zero		1


	//   ....[9]....
        /*04f0*/ 	.word	0x00000990
        /*04f4*/ 	.word	0x000000ff
        /*04f8*/ 	.word	0x00000050
        /*04fc*/ 	.short	0x0100
        /*04fe*/ 	.byte	0x06
	.zero		1


	//   ....[10]....
        /*0500*/ 	.word	0x000009a0
        /*0504*/ 	.word	0x000000ff
        /*0508*/ 	.word	0x00000038
        /*050c*/ 	.short	0x0100
        /*050e*/ 	.byte	0x06
	.zero		1


	//   ....[11]....
        /*0510*/ 	.word	0x000009b0
        /*0514*/ 	.word	0x000000ff
        /*0518*/ 	.word	0x00000058
        /*051c*/ 	.short	0x0100
        /*051e*/ 	.byte	0x06
	.zero		1


	//   ....[12]....
        /*0520*/ 	.word	0x00000a90
        /*0524*/ 	.word	0x000000ff
        /*0528*/ 	.word	0x00000060
        /*052c*/ 	.short	0x0100
        /*052e*/ 	.byte	0x05
	.zero		1


	//   ....[13]....
        /*0530*/ 	.word	0x00000aa0
        /*0534*/ 	.word	0x000000ff
        /*0538*/ 	.word	0x00000068
        /*053c*/ 	.short	0x0100
        /*053e*/ 	.byte	0x05
	.zero		1


	//   ....[14]....
        /*0540*/ 	.word	0x00000bc0
        /*0544*/ 	.word	0x000000ff
        /*0548*/ 	.word	0x00000070
        /*054c*/ 	.short	0x0100
        /*054e*/ 	.byte	0x06
	.zero		1


	//   ....[15]....
        /*0550*/ 	.word	0x00000bd0
        /*0554*/ 	.word	0x000000ff
        /*0558*/ 	.word	0x000000b0
        /*055c*/ 	.short	0x0100
        /*055e*/ 	.byte	0x06
	.zero		1


	//   ....[16]....
        /*0560*/ 	.word	0x00000be0
        /*0564*/ 	.word	0x000000ff
        /*0568*/ 	.word	0x00000078
        /*056c*/ 	.short	0x0100
        /*056e*/ 	.byte	0x06
	.zero		1


	//   ....[17]....
        /*0570*/ 	.word	0x00000bf0
        /*0574*/ 	.word	0x000000ff
        /*0578*/ 	.word	0x000000b8
        /*057c*/ 	.short	0x0100
        /*057e*/ 	.byte	0x06
	.zero		1


	//   ....[18]....
        /*0580*/ 	.word	0x00000c00
        /*0584*/ 	.word	0x000000ff
        /*0588*/ 	.word	0x00000080
        /*058c*/ 	.short	0x0100
        /*058e*/ 	.byte	0x06
	.zero		1


	//   ....[19]....
        /*0590*/ 	.word	0x00000c10
        /*0594*/ 	.word	0x000000ff
        /*0598*/ 	.word	0x000000c0
        /*059c*/ 	.short	0x0100
        /*059e*/ 	.byte	0x06
	.zero		1


	//   ....[20]....
        /*05a0*/ 	.word	0x00000c20
        /*05a4*/ 	.word	0x000000ff
        /*05a8*/ 	.word	0x00000088
        /*05ac*/ 	.short	0x0100
        /*05ae*/ 	.byte	0x06
	.zero		1


	//   ....[21]....
        /*05b0*/ 	.word	0x00000c30
        /*05b4*/ 	.word	0x000000ff
        /*05b8*/ 	.word	0x000000c8
        /*05bc*/ 	.short	0x0100
        /*05be*/ 	.byte	0x06
	.zero		1


	//   ....[22]....
        /*05c0*/ 	.word	0x00000c40
        /*05c4*/ 	.word	0x000000ff
        /*05c8*/ 	.word	0x00000090
        /*05cc*/ 	.short	0x0100
        /*05ce*/ 	.byte	0x06
	.zero		1


	//   ....[23]....
        /*05d0*/ 	.word	0x00000c50
        /*05d4*/ 	.word	0x000000ff
        /*05d8*/ 	.word	0x000000d0
        /*05dc*/ 	.short	0x0100
        /*05de*/ 	.byte	0x06
	.zero		1


	//   ....[24]....
        /*05e0*/ 	.word	0x00000c60
        /*05e4*/ 	.word	0x000000ff
        /*05e8*/ 	.word	0x00000098
        /*05ec*/ 	.short	0x0100
        /*05ee*/ 	.byte	0x06
	.zero		1


	//   ....[25]....
        /*05f0*/ 	.word	0x00000c70
        /*05f4*/ 	.word	0x000000ff
        /*05f8*/ 	.word	0x000000d8
        /*05fc*/ 	.short	0x0100
        /*05fe*/ 	.byte	0x06
	.zero		1


	//   ....[26]....
        /*0600*/ 	.word	0x00000c80
        /*0604*/ 	.word	0x000000ff
        /*0608*/ 	.word	0x000000a0
        /*060c*/ 	.short	0x0100
        /*060e*/ 	.byte	0x06
	.zero		1


	//   ....[27]....
        /*0610*/ 	.word	0x00000c90
        /*0614*/ 	.word	0x000000ff
        /*0618*/ 	.word	0x000000e0
        /*061c*/ 	.short	0x0100
        /*061e*/ 	.byte	0x06
	.zero		1


	//   ....[28]....
        /*0620*/ 	.word	0x00000ca0
        /*0624*/ 	.word	0x000000ff
        /*0628*/ 	.word	0x000000a8
        /*062c*/ 	.short	0x0100
        /*062e*/ 	.byte	0x06
	.zero		1


	//   ....[29]....
        /*0630*/ 	.word	0x00000cb0
        /*0634*/ 	.word	0x000000ff
        /*0638*/ 	.word	0x000000e8
        /*063c*/ 	.short	0x0100
        /*063e*/ 	.byte	0x06
	.zero		1


	//   ....[30]....
        /*0640*/ 	.word	0x00000dd0
        /*0644*/ 	.word	0x000000ff
        /*0648*/ 	.word	0x00000130
        /*064c*/ 	.short	0x0100
        /*064e*/ 	.byte	0x06
	.zero		1


	//   ....[31]....
        /*0650*/ 	.word	0x00000de0
        /*0654*/ 	.word	0x000000ff
        /*0658*/ 	.word	0x00000170
        /*065c*/ 	.short	0x0100
        /*065e*/ 	.byte	0x06
	.zero		1


	//   ....[32]....
        /*0660*/ 	.word	0x00000df0
        /*0664*/ 	.word	0x000000ff
        /*0668*/ 	.word	0x00000138
        /*066c*/ 	.short	0x0100
        /*066e*/ 	.byte	0x06
	.zero		1


	//   ....[33]....
        /*0670*/ 	.word	0x00000e00
        /*0674*/ 	.word	0x000000ff
        /*0678*/ 	.word	0x00000178
        /*067c*/ 	.short	0x0100
        /*067e*/ 	.byte	0x06
	.zero		1


	//   ....[34]....
        /*0680*/ 	.word	0x00000e10
        /*0684*/ 	.word	0x000000ff
        /*0688*/ 	.word	0x00000140
        /*068c*/ 	.short	0x0100
        /*068e*/ 	.byte	0x06
	.zero		1


	//   ....[35]....
        /*0690*/ 	.word	0x00000e20
        /*0694*/ 	.word	0x000000ff
        /*0698*/ 	.word	0x00000180
        /*069c*/ 	.short	0x0100
        /*069e*/ 	.byte	0x06
	.zero		1


	//   ....[36]....
        /*06a0*/ 	.word	0x00000e30
        /*06a4*/ 	.word	0x000000ff
        /*06a8*/ 	.word	0x00000148
        /*06ac*/ 	.short	0x0100
        /*06ae*/ 	.byte	0x06
	.zero		1


	//   ....[37]....
        /*06b0*/ 	.word	0x00000e40
        /*06b4*/ 	.word	0x000000ff
        /*06b8*/ 	.word	0x00000188
        /*06bc*/ 	.short	0x0100
        /*06be*/ 	.byte	0x06
	.zero		1


	//   ....[38]....
        /*06c0*/ 	.word	0x00000e50
        /*06c4*/ 	.word	0x000000ff
        /*06c8*/ 	.word	0x00000150
        /*06cc*/ 	.short	0x0100
        /*06ce*/ 	.byte	0x06
	.zero		1


	//   ....[39]....
        /*06d0*/ 	.word	0x00000e60
        /*06d4*/ 	.word	0x000000ff
        /*06d8*/ 	.word	0x00000190
        /*06dc*/ 	.short	0x0100
        /*06de*/ 	.byte	0x06
	.zero		1


	//   ....[40]....
        /*06e0*/ 	.word	0x00000e70
        /*06e4*/ 	.word	0x000000ff
        /*06e8*/ 	.word	0x00000158
        /*06ec*/ 	.short	0x0100
        /*06ee*/ 	.byte	0x06
	.zero		1


	//   ....[41]....
        /*06f0*/ 	.word	0x00000e80
        /*06f4*/ 	.word	0x000000ff
        /*06f8*/ 	.word	0x00000198
        /*06fc*/ 	.short	0x0100
        /*06fe*/ 	.byte	0x06
	.zero		1


	//   ....[42]....
        /*0700*/ 	.word	0x00000e90
        /*0704*/ 	.word	0x000000ff
        /*0708*/ 	.word	0x00000160
        /*070c*/ 	.short	0x0100
        /*070e*/ 	.byte	0x06
	.zero		1


	//   ....[43]....
        /*0710*/ 	.word	0x00000ea0
        /*0714*/ 	.word	0x000000ff
        /*0718*/ 	.word	0x000001a0
        /*071c*/ 	.short	0x0100
        /*071e*/ 	.byte	0x06
	.zero		1


	//   ....[44]....
        /*0720*/ 	.word	0x00000eb0
        /*0724*/ 	.word	0x000000ff
        /*0728*/ 	.word	0x00000168
        /*072c*/ 	.short	0x0100
        /*072e*/ 	.byte	0x06
	.zero		1


	//   ....[45]....
        /*0730*/ 	.word	0x00000ec0
        /*0734*/ 	.word	0x000000ff
        /*0738*/ 	.word	0x000001a8
        /*073c*/ 	.short	0x0100
        /*073e*/ 	.byte	0x06
	.zero		1


	//   ....[46]....
        /*0740*/ 	.word	0x00000ff0
        /*0744*/ 	.word	0x000000ff
        /*0748*/ 	.word	0x000000f0
        /*074c*/ 	.short	0x0100
        /*074e*/ 	.byte	0x06
	.zero		1


	//   ....[47]....
        /*0750*/ 	.word	0x00001000
        /*0754*/ 	.word	0x000000ff
        /*0758*/ 	.word	0x00000100
        /*075c*/ 	.short	0x0100
        /*075e*/ 	.byte	0x06
	.zero		1


	//   ....[48]....
        /*0760*/ 	.word	0x00001010
        /*0764*/ 	.word	0x000000ff
        /*0768*/ 	.word	0x000000f8
        /*076c*/ 	.short	0x0100
        /*076e*/ 	.byte	0x06
	.zero		1


	//   ....[49]....
        /*0770*/ 	.word	0x00001020
        /*0774*/ 	.word	0x000000ff
        /*0778*/ 	.word	0x00000108
        /*077c*/ 	.short	0x0100
        /*077e*/ 	.byte	0x06
	.zero		1


	//   ....[50]....
        /*0780*/ 	.word	0x00001120
        /*0784*/ 	.word	0x000000ff
        /*0788*/ 	.word	0x00000120
        /*078c*/ 	.short	0x0100
        /*078e*/ 	.byte	0x05
	.zero		1


	//   ....[51]....
        /*0790*/ 	.word	0x00004180
        /*0794*/ 	.word	0x000000ff
        /*0798*/ 	.word	0x00000010
        /*079c*/ 	.short	0x010a
        /*079e*/ 	.byte	0x05
	.zero		1


	//   ....[52]....
        /*07a0*/ 	.word	0x00004300
        /*07a4*/ 	.word	0x000000ff
        /*07a8*/ 	.word	0x00000010
        /*07ac*/ 	.short	0x010a
        /*07ae*/ 	.byte	0x11
	.zero		1


	//   ....[53]....
        /*07b0*/ 	.word	0x000044a0
        /*07b4*/ 	.word	0x000000ff
        /*07b8*/ 	.word	0x00000010
        /*07bc*/ 	.short	0x010a
        /*07be*/ 	.byte	0x04
	.zero		1


	//   ....[54]....
        /*07c0*/ 	.word	0x000045d0
        /*07c4*/ 	.word	0x000000ff
        /*07c8*/ 	.word	0x00000068
        /*07cc*/ 	.short	0x0101
        /*07ce*/ 	.byte	0x14
	.zero		1


	//   ....[55]....
        /*07d0*/ 	.word	0x000045f0
        /*07d4*/ 	.word	0x000000ff
        /*07d8*/ 	.word	0x00000010
        /*07dc*/ 	.short	0x010a
        /*07de*/ 	.byte	0x04
	.zero		1


	//   ....[56]....
        /*07e0*/ 	.word	0x00004670
        /*07e4*/ 	.word	0x000000ff
        /*07e8*/ 	.word	0x00000010
        /*07ec*/ 	.short	0x010a
        /*07ee*/ 	.byte	0x09
	.zero		1


	//   ....[57]....
        /*07f0*/ 	.word	0x00004800
        /*07f4*/ 	.word	0x000000ff
        /*07f8*/ 	.word	0x00000010
        /*07fc*/ 	.short	0x010a
        /*07fe*/ 	.byte	0x04
	.zero		1


	//   ....[58]....
        /*0800*/ 	.word	0x00004990
        /*0804*/ 	.word	0x000000ff
        /*0808*/ 	.word	0x00000130
        /*080c*/ 	.short	0x010a
        /*080e*/ 	.byte	0x04
	.zero		1


	//   ....[59]....
        /*0810*/ 	.word	0x00004b20
        /*0814*/ 	.word	0x000000ff
        /*0818*/ 	.word	0x00000000
        /*081c*/ 	.short	0x0101
        /*081e*/ 	.byte	0x04
	.zero		1


	//   ....[60]....
        /*0820*/ 	.word	0x00004b90
        /*0824*/ 	.word	0x000000ff
        /*0828*/ 	.word	0x00000000
        /*082c*/ 	.short	0x010a
        /*082e*/ 	.byte	0x04
	.zero		1


	//   ....[61]....
        /*0830*/ 	.word	0x00004c30
        /*0834*/ 	.word	0x00000000
        /*0838*/ 	.word	0x00000000
        /*083c*/ 	.short	0x010a
        /*083e*/ 	.byte	0xff
	.zero		1


	//   ....[62]....
        /*0840*/ 	.word	0x000067b0
        /*0844*/ 	.word	0x000000ff
        /*0848*/ 	.word	0x000000b0
        /*084c*/ 	.short	0x010a
        /*084e*/ 	.byte	0x04
	.zero		1


	//   ....[63]....
        /*0850*/ 	.word	0x00006950
        /*0854*/ 	.word	0x000000ff
        /*0858*/ 	.word	0x00000070
        /*085c*/ 	.short	0x0101
        /*085e*/ 	.byte	0x04
	.zero		1


	//   ....[64]....
        /*0860*/ 	.word	0x000083d0
        /*0864*/ 	.word	0x000000ff
        /*0868*/ 	.word	0x000000b0
        /*086c*/ 	.short	0x010a
        /*086e*/ 	.byte	0x04
	.zero		1


	//   ....[65]....
        /*0870*/ 	.word	0x00008550
        /*0874*/ 	.word	0x000000ff
        /*0878*/ 	.word	0x00000070
        /*087c*/ 	.short	0x0101
        /*087e*/ 	.byte	0x04
	.zero		1


	//   ....[66]....
        /*0880*/ 	.word	0x00008c70
        /*0884*/ 	.word	0x0000000f
        /*0888*/ 	.word	0x00000068
        /*088c*/ 	.short	0x010a
        /*088e*/ 	.byte	0xff
	.zero		1


	//   ....[67]....
        /*0890*/ 	.word	0x00008ee0
        /*0894*/ 	.word	0x000000ff
        /*0898*/ 	.word	0x00000040
        /*089c*/ 	.short	0x010a
        /*089e*/ 	.byte	0x18
	.zero		1


	//   ....[68]....
        /*08a0*/ 	.word	0x00008ff0
        /*08a4*/ 	.word	0x000000ff
        /*08a8*/ 	.word	0x00000020
        /*08ac*/ 	.short	0x010b
        /*08ae*/ 	.byte	0x18
	.zero		1


	//   ....[69]....
        /*08b0*/ 	.word	0x00009050
        /*08b4*/ 	.word	0x000000ff
        /*08b8*/ 	.word	0x00000000
        /*08bc*/ 	.short	0x0101
        /*08be*/ 	.byte	0x04
	.zero		1


	//   ....[70]....
        /*08c0*/ 	.word	0x00009080
        /*08c4*/ 	.word	0x000000ff
        /*08c8*/ 	.word	0x00000048
        /*08cc*/ 	.short	0x010a
        /*08ce*/ 	.byte	0x18
	.zero		1


	//   ....[71]....
        /*08d0*/ 	.word	0x000091b0
        /*08d4*/ 	.word	0x000000ff
        /*08d8*/ 	.word	0x00000028
        /*08dc*/ 	.short	0x010b
        /*08de*/ 	.byte	0x18
	.zero		1


	//   ....[72]....
        /*08e0*/ 	.word	0x00009210
        /*08e4*/ 	.word	0x000000ff
        /*08e8*/ 	.word	0x00000000
        /*08ec*/ 	.short	0x0101
        /*08ee*/ 	.byte	0x04
	.zero		1


	//   ....[73]....
        /*08f0*/ 	.word	0x00009240
        /*08f4*/ 	.word	0x000000ff
        /*08f8*/ 	.word	0x00000050
        /*08fc*/ 	.short	0x010a
        /*08fe*/ 	.byte	0x18
	.zero		1


	//   ....[74]....
        /*0900*/ 	.word	0x00009370
        /*0904*/ 	.word	0x000000ff
        /*0908*/ 	.word	0x00000030
        /*090c*/ 	.short	0x010b
        /*090e*/ 	.byte	0x18
	.zero		1


	//   ....[75]....
        /*0910*/ 	.word	0x000093d0
        /*0914*/ 	.word	0x000000ff
        /*0918*/ 	.word	0x00000000
        /*091c*/ 	.short	0x0101
        /*091e*/ 	.byte	0x04
	.zero		1


	//   ....[76]....
        /*0920*/ 	.word	0x00009400
        /*0924*/ 	.word	0x000000ff
        /*0928*/ 	.word	0x00000058
        /*092c*/ 	.short	0x010a
        /*092e*/ 	.byte	0x18
	.zero		1


	//   ....[77]....
        /*0930*/ 	.word	0x00009530
        /*0934*/ 	.word	0x000000ff
        /*0938*/ 	.word	0x00000038
        /*093c*/ 	.short	0x010b
        /*093e*/ 	.byte	0x18
	.zero		1


	//   ....[78]....
        /*0940*/ 	.word	0x000095b0
        /*0944*/ 	.word	0x000000ff
        /*0948*/ 	.word	0x00000000
        /*094c*/ 	.short	0x0101
        /*094e*/ 	.byte	0x04
	.zero		1


	//   ....[79]....
        /*0950*/ 	.word	0x00009600
        /*0954*/ 	.word	0x000000ff
        /*0958*/ 	.word	0x00000130
        /*095c*/ 	.short	0x010a
        /*095e*/ 	.byte	0x08
	.zero		1


	//   ....[80]....
        /*0960*/ 	.word	0x00009760
        /*0964*/ 	.word	0x000000ff
        /*0968*/ 	.word	0x00000000
        /*096c*/ 	.short	0x0101
        /*096e*/ 	.byte	0x08
	.zero		1


	//   ....[81]....
        /*0970*/ 	.word	0x00009810
        /*0974*/ 	.word	0x000000ff
        /*0978*/ 	.word	0x00000040
        /*097c*/ 	.short	0x010a
        /*097e*/ 	.byte	0x18
	.zero		1


	//   ....[82]....
        /*0980*/ 	.word	0x00009850
        /*0984*/ 	.word	0x000000ff
        /*0988*/ 	.word	0x00000048
        /*098c*/ 	.short	0x010a
        /*098e*/ 	.byte	0x18
	.zero		1


	//   ....[83]....
        /*0990*/ 	.word	0x00009890
        /*0994*/ 	.word	0x000000ff
        /*0998*/ 	.word	0x00000050
        /*099c*/ 	.short	0x010a
        /*099e*/ 	.byte	0x18
	.zero		1


	//   ....[84]....
        /*09a0*/ 	.word	0x000098f0
        /*09a4*/ 	.word	0x00000000
        /*09a8*/ 	.word	0x00000058
        /*09ac*/ 	.short	0x010a
        /*09ae*/ 	.byte	0xff
	.zero		1


	//   ....[85]....
        /*09b0*/ 	.word	0x0000a370
        /*09b4*/ 	.word	0x000000ff
        /*09b8*/ 	.word	0x00000130
        /*09bc*/ 	.short	0x010a
        /*09be*/ 	.byte	0x06
	.zero		1


	//   ....[86]....
        /*09c0*/ 	.word	0x0000a500
        /*09c4*/ 	.word	0x000000ff
        /*09c8*/ 	.word	0x00000000
        /*09cc*/ 	.short	0x0101
        /*09ce*/ 	.byte	0x04
	.zero		1


	//   ....[87]....
        /*09d0*/ 	.word	0x0000aa90
        /*09d4*/ 	.word	0x000000ff
        /*09d8*/ 	.word	0x00000020
        /*09dc*/ 	.short	0x010a
        /*09de*/ 	.byte	0x2b
	.zero		1


	//   ....[88]....
        /*09e0*/ 	.word	0x0000aaf0
        /*09e4*/ 	.word	0x00000091
        /*09e8*/ 	.word	0x000000f0
        /*09ec*/ 	.short	0x010a
        /*09ee*/ 	.byte	0xff
	.zero		1


	//   ....[89]....
        /*09f0*/ 	.word	0x0000ab10
        /*09f4*/ 	.word	0x000000ff
        /*09f8*/ 	.word	0x00000020
        /*09fc*/ 	.short	0x010a
        /*09fe*/ 	.byte	0x2b
	.zero		1


	//   ....[90]....
        /*0a00*/ 	.word	0x0000af80
        /*0a04*/ 	.word	0x00000091
        /*0a08*/ 	.word	0x000000f0
        /*0a0c*/ 	.short	0x010a
        /*0a0e*/ 	.byte	0xff
	.zero		1


	//   ....[91]....
        /*0a10*/ 	.word	0x0000c300
        /*0a14*/ 	.word	0x000000ff
        /*0a18*/ 	.word	0x00000000
        /*0a1c*/ 	.short	0x0101
        /*0a1e*/ 	.byte	0x04
	.zero		1


	//   ....[92]....
        /*0a20*/ 	.word	0x0000c350
        /*0a24*/ 	.word	0x000000ff
        /*0a28*/ 	.word	0x00000028
        /*0a2c*/ 	.short	0x010a
        /*0a2e*/ 	.byte	0x2b
	.zero		1


	//   ....[93]....
        /*0a30*/ 	.word	0x0000c380
        /*0a34*/ 	.word	0x000000ff
        /*0a38*/ 	.word	0x00000028
        /*0a3c*/ 	.short	0x010a
        /*0a3e*/ 	.byte	0x2b
	.zero		1


	//   ....[94]....
        /*0a40*/ 	.word	0x0000d9d0
        /*0a44*/ 	.word	0x000000ff
        /*0a48*/ 	.word	0x00000000
        /*0a4c*/ 	.short	0x0101
        /*0a4e*/ 	.byte	0x04
	.zero		1


	//   ....[95]....
        /*0a50*/ 	.word	0x0000d9f0
        /*0a54*/ 	.word	0x000000ff
        /*0a58*/ 	.word	0x00000030
        /*0a5c*/ 	.short	0x010a
        /*0a5e*/ 	.byte	0x2b
	.zero		1


	//   ....[96]....
        /*0a60*/ 	.word	0x0000da10
        /*0a64*/ 	.word	0x000000ff
        /*0a68*/ 	.word	0x00000030
        /*0a6c*/ 	.short	0x010a
        /*0a6e*/ 	.byte	0x2b
	.zero		1


	//   ....[97]....
        /*0a70*/ 	.word	0x0000f090
        /*0a74*/ 	.word	0x000000ff
        /*0a78*/ 	.word	0x00000000
        /*0a7c*/ 	.short	0x0101
        /*0a7e*/ 	.byte	0x04
	.zero		1


	//   ....[98]....
        /*0a80*/ 	.word	0x0000f0b0
        /*0a84*/ 	.word	0x000000ff
        /*0a88*/ 	.word	0x00000038
        /*0a8c*/ 	.short	0x010a
        /*0a8e*/ 	.byte	0x2b
	.zero		1


	//   ....[99]....
        /*0a90*/ 	.word	0x0000f0d0
        /*0a94*/ 	.word	0x000000ff
        /*0a98*/ 	.word	0x00000038
        /*0a9c*/ 	.short	0x010a
        /*0a9e*/ 	.byte	0x2b
	.zero		1


	//   ....[100]....
        /*0aa0*/ 	.word	0x0000f840
        /*0aa4*/ 	.word	0x00000091
        /*0aa8*/ 	.word	0x00000000
        /*0aac*/ 	.short	0x0101
        /*0aae*/ 	.byte	0xff
	.zero		1


	//   ....[101]....
        /*0ab0*/ 	.word	0x00010860
        /*0ab4*/ 	.word	0x000000ff
        /*0ab8*/ 	.word	0x00000000
        /*0abc*/ 	.short	0x0101
        /*0abe*/ 	.byte	0x04
	.zero		1


	//   ....[102]....
        /*0ac0*/ 	.word	0x00010900
        /*0ac4*/ 	.word	0x000000ff
        /*0ac8*/ 	.word	0x00000000
        /*0acc*/ 	.short	0x0101
        /*0ace*/ 	.byte	0x04
	.zero		1


	//   ....[103]....
        /*0ad0*/ 	.word	0x00011210
        /*0ad4*/ 	.word	0x000000ff
        /*0ad8*/ 	.word	0x00000070
        /*0adc*/ 	.short	0x010a
        /*0ade*/ 	.byte	0x19
	.zero		1


	//   ....[104]....
        /*0ae0*/ 	.word	0x00011350
        /*0ae4*/ 	.word	0x000000ff
        /*0ae8*/ 	.word	0x00000000
        /*0aec*/ 	.short	0x0101
        /*0aee*/ 	.byte	0x06
	.zero		1


	//   ....[105]....
        /*0af0*/ 	.word	0x000113c0
        /*0af4*/ 	.word	0x000000ff
        /*0af8*/ 	.word	0x00000170
        /*0afc*/ 	.short	0x010a
        /*0afe*/ 	.byte	0x19
	.zero		1


	//   ....[106]....
        /*0b00*/ 	.word	0x00012500
        /*0b04*/ 	.word	0x000000ff
        /*0b08*/ 	.word	0x00000130
        /*0b0c*/ 	.short	0x0101
        /*0b0e*/ 	.byte	0x19
	.zero		1


	//   ....[107]....
        /*0b10*/ 	.word	0x00012800
        /*0b14*/ 	.word	0x000000ff
        /*0b18*/ 	.word	0x00000008
        /*0b1c*/ 	.short	0x010a
        /*0b1e*/ 	.byte	0x06
	.zero		1


	//   ....[108]....
        /*0b20*/ 	.word	0x00012820
        /*0b24*/ 	.word	0x000000ff
        /*0b28*/ 	.word	0x00000008
        /*0b2c*/ 	.short	0x010a
        /*0b2e*/ 	.byte	0x06
	.zero		1


	//   ....[109]....
        /*0b30*/ 	.word	0x000129b0
        /*0b34*/ 	.word	0x000000ff
        /*0b38*/ 	.word	0x00000008
        /*0b3c*/ 	.short	0x010a
        /*0b3e*/ 	.byte	0x06
	.zero		1


	//   ....[110]....
        /*0b40*/ 	.word	0x000129d0
        /*0b44*/ 	.word	0x000000ff
        /*0b48*/ 	.word	0x00000008
        /*0b4c*/ 	.short	0x010a
        /*0b4e*/ 	.byte	0x06
	.zero		1


	//   ....[111]....
        /*0b50*/ 	.word	0x00012a90
        /*0b54*/ 	.word	0x000000ff
        /*0b58*/ 	.word	0x00000000
        /*0b5c*/ 	.short	0x0101
        /*0b5e*/ 	.byte	0x05
	.zero		1


	//   ....[112]....
        /*0b60*/ 	.word	0x00012d70
        /*0b64*/ 	.word	0x000000ff
        /*0b68*/ 	.word	0x00000000
        /*0b6c*/ 	.short	0x010a
        /*0b6e*/ 	.byte	0x09
	.zero		1


	//   ....[113]....
        /*0b70*/ 	.word	0x00012dd0
        /*0b74*/ 	.word	0x000000ff
        /*0b78*/ 	.word	0x00000100
        /*0b7c*/ 	.short	0x010a
        /*0b7e*/ 	.byte	0x0b
	.zero		1


	//   ....[114]....
        /*0b80*/ 	.word	0x00012fb0
        /*0b84*/ 	.word	0x000000ff
        /*0b88*/ 	.word	0x00000000
        /*0b8c*/ 	.short	0x010a
        /*0b8e*/ 	.byte	0x0e
	.zero		1


	//   ....[115]....
        /*0b90*/ 	.word	0x000130e0
        /*0b94*/ 	.word	0x000000ff
        /*0b98*/ 	.word	0x00000000
        /*0b9c*/ 	.short	0x010a
        /*0b9e*/ 	.byte	0x28
	.zero		1


	//   ....[116]....
        /*0ba0*/ 	.word	0x000134c0
        /*0ba4*/ 	.word	0x000000ff
        /*0ba8*/ 	.word	0x00000130
        /*0bac*/ 	.short	0x010a
        /*0bae*/ 	.byte	0x09
	.zero		1


	//   ....[117]....
        /*0bb0*/ 	.word	0x000135f0
        /*0bb4*/ 	.word	0x000000ff
        /*0bb8*/ 	.word	0x00000000
        /*0bbc*/ 	.short	0x0101
        /*0bbe*/ 	.byte	0x09
	.zero		1


	//   ....[118]....
        /*0bc0*/ 	.word	0x00013720
        /*0bc4*/ 	.word	0x000000ff
        /*0bc8*/ 	.word	0x00000100
        /*0bcc*/ 	.short	0x010a
        /*0bce*/ 	.byte	0x06
	.zero		1


	//   ....[119]....
        /*0bd0*/ 	.word	0x000137e0
        /*0bd4*/ 	.word	0x00000000
        /*0bd8*/ 	.word	0x00000100
        /*0bdc*/ 	.short	0x010a
        /*0bde*/ 	.byte	0xff
	.zero		1


	//   ....[120]....
        /*0be0*/ 	.word	0x00013820
        /*0be4*/ 	.word	0x00000000
        /*0be8*/ 	.word	0x00000100
        /*0bec*/ 	.short	0x010a
        /*0bee*/ 	.byte	0xff
	.zero		1


	//   ....[121]....
        /*0bf0*/ 	.word	0x00013890
        /*0bf4*/ 	.word	0x000000ff
        /*0bf8*/ 	.word	0x00000000
        /*0bfc*/ 	.short	0x0101
        /*0bfe*/ 	.byte	0x06
	.zero		1


	//   ....[122]....
        /*0c00*/ 	.word	0x000138d0
        /*0c04*/ 	.word	0x000000ff
        /*0c08*/ 	.word	0x00000120
        /*0c0c*/ 	.short	0x010a
        /*0c0e*/ 	.byte	0x04
	.zero		1


	//   ....[123]....
        /*0c10*/ 	.word	0x00013910
        /*0c14*/ 	.word	0x000000ff
        /*0c18*/ 	.word	0x00000000
        /*0c1c*/ 	.short	0x0101
        /*0c1e*/ 	.byte	0x06
	.zero		1


	//   ....[124]....
        /*0c20*/ 	.word	0x00013b70
        /*0c24*/ 	.word	0x00000000
        /*0c28*/ 	.word	0x00000010
        /*0c2c*/ 	.short	0x010a
        /*0c2e*/ 	.byte	0xff
	.zero		1


	//   ....[125]....
        /*0c30*/ 	.word	0x00013bd0
        /*0c34*/ 	.word	0x00000000
        /*0c38*/ 	.word	0x00000010
        /*0c3c*/ 	.short	0x010a
        /*0c3e*/ 	.byte	0xff
	.zero		1


	//   ....[126]....
        /*0c40*/ 	.word	0x00013c30
        /*0c44*/ 	.word	0x00000000
        /*0c48*/ 	.word	0x00000130
        /*0c4c*/ 	.short	0x010a
        /*0c4e*/ 	.byte	0xff
	.zero		1


	//   ....[127]....
        /*0c50*/ 	.word	0x00013c90
        /*0c54*/ 	.word	0x00000000
        /*0c58*/ 	.word	0x00000000
        /*0c5c*/ 	.short	0x010a
        /*0c5e*/ 	.byte	0xff
	.zero		1


	//   ....[128]....
        /*0c60*/ 	.word	0x00013cf0
        /*0c64*/ 	.word	0x00000010
        /*0c68*/ 	.word	0x000000b0
        /*0c6c*/ 	.short	0x010a
        /*0c6e*/ 	.byte	0xff
	.zero		1


	//   ....[129]....
        /*0c70*/ 	.word	0x00013d50
        /*0c74*/ 	.word	0x0000000b
        /*0c78*/ 	.word	0x000000b0
        /*0c7c*/ 	.short	0x010a
        /*0c7e*/ 	.byte	0xff
	.zero		1


	//   ....[130]....
        /*0c80*/ 	.word	0x00013da0
        /*0c84*/ 	.word	0x0000000f
        /*0c88*/ 	.word	0x00000068
        /*0c8c*/ 	.short	0x010a
        /*0c8e*/ 	.byte	0xff
	.zero		1


	//   ....[131]....
        /*0c90*/ 	.word	0x00013e00
        /*0c94*/ 	.word	0x00000000
        /*0c98*/ 	.word	0x00000040
        /*0c9c*/ 	.short	0x010a
        /*0c9e*/ 	.byte	0xff
	.zero		1


	//   ....[132]....
        /*0ca0*/ 	.word	0x00013e60
        /*0ca4*/ 	.word	0x00000000
        /*0ca8*/ 	.word	0x00000048
        /*0cac*/ 	.short	0x010a
        /*0cae*/ 	.byte	0xff
	.zero		1


	//   ....[133]....
        /*0cb0*/ 	.word	0x00013ec0
        /*0cb4*/ 	.word	0x00000000
        /*0cb8*/ 	.word	0x00000050
        /*0cbc*/ 	.short	0x010a
        /*0cbe*/ 	.byte	0xff
	.zero		1


	//   ....[134]....
        /*0cc0*/ 	.word	0x00013f20
        /*0cc4*/ 	.word	0x00000000
        /*0cc8*/ 	.word	0x00000058
        /*0ccc*/ 	.short	0x010a
        /*0cce*/ 	.byte	0xff
	.zero		1


	//   ....[135]....
        /*0cd0*/ 	.word	0x00013f80
        /*0cd4*/ 	.word	0x00000000
        /*0cd8*/ 	.word	0x00000130
        /*0cdc*/ 	.short	0x010a
        /*0cde*/ 	.byte	0xff
	.zero		1


	//   ....[136]....
        /*0ce0*/ 	.word	0x00013fe0
        /*0ce4*/ 	.word	0x00000000
        /*0ce8*/ 	.word	0x00000040
        /*0cec*/ 	.short	0x010a
        /*0cee*/ 	.byte	0xff
	.zero		1


	//   ....[137]....
        /*0cf0*/ 	.word	0x00014040
        /*0cf4*/ 	.word	0x00000000
        /*0cf8*/ 	.word	0x00000048
        /*0cfc*/ 	.short	0x010a
        /*0cfe*/ 	.byte	0xff
	.zero		1


	//   ....[138]....
        /*0d00*/ 	.word	0x000140a0
        /*0d04*/ 	.word	0x00000000
        /*0d08*/ 	.word	0x00000050
        /*0d0c*/ 	.short	0x010a
        /*0d0e*/ 	.byte	0xff
	.zero		1


	//   ....[139]....
        /*0d10*/ 	.word	0x00014100
        /*0d14*/ 	.word	0x00000000
        /*0d18*/ 	.word	0x00000130
        /*0d1c*/ 	.short	0x010a
        /*0d1e*/ 	.byte	0xff
	.zero		1


	//   ....[140]....
        /*0d20*/ 	.word	0x000141c0
        /*0d24*/ 	.word	0x00000003
        /*0d28*/ 	.word	0x00000020
        /*0d2c*/ 	.short	0x010a
        /*0d2e*/ 	.byte	0xff
	.zero		1


	//   ....[141]....
        /*0d30*/ 	.word	0x00014210
        /*0d34*/ 	.word	0x00000091
        /*0d38*/ 	.word	0x000000f0
        /*0d3c*/ 	.short	0x010a
        /*0d3e*/ 	.byte	0xff
	.zero		1


	//   ....[142]....
        /*0d40*/ 	.word	0x00014270
        /*0d44*/ 	.word	0x00000003
        /*0d48*/ 	.word	0x00000028
        /*0d4c*/ 	.short	0x010a
        /*0d4e*/ 	.byte	0xff
	.zero		1


	//   ....[143]....
        /*0d50*/ 	.word	0x000142d0
        /*0d54*/ 	.word	0x00000000
        /*0d58*/ 	.word	0x00000030
        /*0d5c*/ 	.short	0x010a
        /*0d5e*/ 	.byte	0xff
	.zero		1


	//   ....[144]....
        /*0d60*/ 	.word	0x00014330
        /*0d64*/ 	.word	0x00000000
        /*0d68*/ 	.word	0x00000038
        /*0d6c*/ 	.short	0x010a
        /*0d6e*/ 	.byte	0xff
	.zero		1


	//   ....[145]....
        /*0d70*/ 	.word	0x00014390
        /*0d74*/ 	.word	0x00000004
        /*0d78*/ 	.word	0x00000070
        /*0d7c*/ 	.short	0x010a
        /*0d7e*/ 	.byte	0xff
	.zero		1


	//   ....[146]....
        /*0d80*/ 	.word	0x000143f0
        /*0d84*/ 	.word	0x00000004
        /*0d88*/ 	.word	0x00000170
        /*0d8c*/ 	.short	0x010a
        /*0d8e*/ 	.byte	0xff
	.zero		1


	//   ....[147]....
        /*0d90*/ 	.word	0x00014450
        /*0d94*/ 	.word	0x00000000
        /*0d98*/ 	.word	0x00000008
        /*0d9c*/ 	.short	0x010a
        /*0d9e*/ 	.byte	0xff
	.zero		1


	//   ....[148]....
        /*0da0*/ 	.word	0x00014530
        /*0da4*/ 	.word	0x00000000
        /*0da8*/ 	.word	0x00000008
        /*0dac*/ 	.short	0x010a
        /*0dae*/ 	.byte	0xff
	.zero		1


	//   ....[149]....
        /*0db0*/ 	.word	0x00014590
        /*0db4*/ 	.word	0x00000003
        /*0db8*/ 	.word	0x00000100
        /*0dbc*/ 	.short	0x010a
        /*0dbe*/ 	.byte	0xff
	.zero		1


	//   ....[150]....
        /*0dc0*/ 	.word	0x000145f0
        /*0dc4*/ 	.word	0x00000003
        /*0dc8*/ 	.word	0x00000000
        /*0dcc*/ 	.short	0x010a
        /*0dce*/ 	.byte	0xff
	.zero		1


	//   ....[151]....
        /*0dd0*/ 	.word	0x00014650
        /*0dd4*/ 	.word	0x00000003
        /*0dd8*/ 	.word	0x00000130
        /*0ddc*/ 	.short	0x010a
        /*0dde*/ 	.byte	0xff
	.zero		1


	//   ....[152]....
        /*0de0*/ 	.word	0x000146b0
        /*0de4*/ 	.word	0x00000000
        /*0de8*/ 	.word	0x00000100
        /*0dec*/ 	.short	0x010a
        /*0dee*/ 	.byte	0xff
	.zero		1


	//   ....[153]....
        /*0df0*/ 	.word	0x00014710
        /*0df4*/ 	.word	0x00000000
        /*0df8*/ 	.word	0x00000120
        /*0dfc*/ 	.short	0x010a
        /*0dfe*/ 	.byte	0xff
	.zero		1


	//----- nvinfo : EIATTR_NUM_MBARRIERS
	.align		4
.L_49:
        /*0e00*/ 	.byte	0x03, 0x38
        /*0e02*/ 	.short	0x0033


	//----- nvinfo : EIATTR_EXIT_INSTR_OFFSETS
	.align		4
        /*0e04*/ 	.byte	0x04, 0x1c
        /*0e06*/ 	.short	(.L_51 - .L_50)


	//   ....[0]....
.L_50:
        /*0e08*/ 	.word	0x00003790


	//   ....[1]....
        /*0e0c*/ 	.word	0x00004c60


	//   ....[2]....
        /*0e10*/ 	.word	0x000085f0


	//   ....[3]....
        /*0e14*/ 	.word	0x00009920


	//   ....[4]....
        /*0e18*/ 	.word	0x00010910


	//   ....[5]....
        /*0e1c*/ 	.word	0x00010940


	//   ....[6]....
        /*0e20*/ 	.word	0x000125d0


	//   ....[7]....
        /*0e24*/ 	.word	0x00013b50


	//----- nvinfo : EIATTR_INDIRECT_BRANCH_TARGETS
	.align		4
.L_51:
        /*0e28*/ 	.byte	0x04, 0x34
        /*0e2a*/ 	.short	(.L_53 - .L_52)


	//   ....[0]....
.L_52:
        /*0e2c*/ 	.word	.L_x_280@srel
        /*0e30*/ 	.short	0x0
        /*0e32*/ 	.short	0x0
        /*0e34*/ 	.word	0xa
        /*0e38*/ 	.word	.L_x_281@srel
        /* <DEDUP_REMOVED lines=9> */


	//----- nvinfo : EIATTR_MAX_THREADS
	.align		4
.L_53:
        /*0e60*/ 	.byte	0x04, 0x05
        /*0e62*/ 	.short	(.L_55 - .L_54)
.L_54:
        /*0e64*/ 	.word	0x00000180
        /*0e68*/ 	.word	0x00000001
        /*0e6c*/ 	.word	0x00000001


	//----- nvinfo : EIATTR_CRS_STACK_SIZE
	.align		4
.L_55:
        /*0e70*/ 	.byte	0x04, 0x1e
        /*0e72*/ 	.short	(.L_57 - .L_56)
.L_56:
        /*0e74*/ 	.word	0x00000000


	//----- nvinfo : EIATTR_CBANK_PARAM_SIZE
	.align		4
.L_57:
        /*0e78*/ 	.byte	0x03, 0x19
        /*0e7a*/ 	.short	0x0900


	//----- nvinfo : EIATTR_PARAM_CBANK
	.align		4
        /*0e7c*/ 	.byte	0x04, 0x0a
        /*0e7e*/ 	.short	(.L_59 - .L_58)
	.align		4
.L_58:
        /*0e80*/ 	.word	index@(.nv.constant0._ZN7cutlass13device_kernelINS_4gemm6kernel13GemmUniversalINS1_17GroupProblemShapeIN4cute5tupleIJiiiEEEEENS1_10collective13CollectiveMmaINS1_40MainloopSm100ArrayTmaUmmaWarpSpecializedILi2ELi8ELi2ENS6_IJNS5_1CILi2EEENSC_ILi1EEESE_EEEEENS6_IJNSC_ILi256EEESH_NSC_ILi128EEEEEENS_6half_tEPNS6_IJlSE_NSC_ILi0EEEEEESK_SN_NS5_8TiledMMAINS5_8MMA_AtomIJNS5_26SM100_MMA_F16BF16_2x1SM_SSISK_SK_fLi256ELi256ELNS5_4UMMA5MajorE0ELSS_0ELNSR_7ScaleInE0ELST_0EEEEEENS5_6LayoutINS6_IJSE_SE_SE_EEENS6_IJSL_SL_SL_EEEEENS6_IJNS5_10UnderscoreES10_S10_EEEEENS5_18SM100_TMA_2SM_LOADENS5_14ComposedLayoutINS5_7SwizzleILi3ELi4ELi3EEENS5_18smem_ptr_flag_bitsILi16EEENSW_INS6_IJNSC_ILi8EEENSC_ILi64EEEEEENS6_IJS1A_SE_EEEEEEEvNS5_8identityES13_S1E_vS1F_EENS_8epilogue10collective18CollectiveEpilogueINS1H_31Sm100PtrArrayTmaWarpSpecializedILi4ELi2ELi64ELb1ELb0EEEJNS6_IJSI_SH_SI_EEENS6_IJNSW_ISI_SE_EENSW_IS1A_SE_EEEEESK_PNS6_IJSE_lSL_EEESK_S1R_NS1H_6fusion15FusionCallbacksIS1L_NS1S_17LinearCombinationISK_fSK_fLNS_15FloatRoundStyleE2EEES1M_S1P_JEEENS5_5SM1004TMEM4LOAD26SM100_TMEM_LOAD_16dp256b8xENS5_13SM90_TMA_LOADENS14_IS16_S18_NSW_INS6_IJS1A_S19_EEENS6_IJSE_S1A_EEEEEEENS5_17SM75_U16x8_LDSM_TENS5_14SM90_TMA_STOREES26_NS5_17SM90_U16x8_STSM_TENS5_39AutoVectorizingCopyWithAssumedAlignmentILi128EEEEEEvvEEEEvNT_6ParamsE)
        /*0e84*/ 	.short	0x0380
        /*0e86*/ 	.short	0x0900


	//----- nvinfo : EIATTR_SW_WAR
	.align		4
.L_59:
        /*0e88*/ 	.byte	0x04, 0x36
        /*0e8a*/ 	.short	(.L_61 - .L_60)
.L_60:
        /*0e8c*/ 	.word	0x00000008
.L_61:


//--------------------- .nv.callgraph             --------------------------
	.section	.nv.callgraph,"",@"SHT_CUDA_CALLGRAPH"
	.align	4
	.sectionentsize	8
	.align		4
        /*0000*/ 	.word	0x00000000
	.align		4
        /*0004*/ 	.word	0xffffffff
	.align		4
        /*0008*/ 	.word	index@(_ZN7cutlass13device_kernelINS_4gemm6kernel13GemmUniversalINS1_17GroupProblemShapeIN4cute5tupleIJiiiEEEEENS1_10collective13CollectiveMmaINS1_40MainloopSm100ArrayTmaUmmaWarpSpecializedILi2ELi8ELi2ENS6_IJNS5_1CILi2EEENSC_ILi1EEESE_EEEEENS6_IJNSC_ILi256EEESH_NSC_ILi128EEEEEENS_6half_tEPNS6_IJlSE_NSC_ILi0EEEEEESK_SN_NS5_8TiledMMAINS5_8MMA_AtomIJNS5_26SM100_MMA_F16BF16_2x1SM_SSISK_SK_fLi256ELi256ELNS5_4UMMA5MajorE0ELSS_0ELNSR_7ScaleInE0ELST_0EEEEEENS5_6LayoutINS6_IJSE_SE_SE_EEENS6_IJSL_SL_SL_EEEEENS6_IJNS5_10UnderscoreES10_S10_EEEEENS5_18SM100_TMA_2SM_LOADENS5_14ComposedLayoutINS5_7SwizzleILi3ELi4ELi3EEENS5_18smem_ptr_flag_bitsILi16EEENSW_INS6_IJNSC_ILi8EEENSC_ILi64EEEEEENS6_IJS1A_SE_EEEEEEEvNS5_8identityES13_S1E_vS1F_EENS_8epilogue10collective18CollectiveEpilogueINS1H_31Sm100PtrArrayTmaWarpSpecializedILi4ELi2ELi64ELb1ELb0EEEJNS6_IJSI_SH_SI_EEENS6_IJNSW_ISI_SE_EENSW_IS1A_SE_EEEEESK_PNS6_IJSE_lSL_EEESK_S1R_NS1H_6fusion15FusionCallbacksIS1L_NS1S_17LinearCombinationISK_fSK_fLNS_15FloatRoundStyleE2EEES1M_S1P_JEEENS5_5SM1004TMEM4LOAD26SM100_TMEM_LOAD_16dp256b8xENS5_13SM90_TMA_LOADENS14_IS16_S18_NSW_INS6_IJS1A_S19_EEENS6_IJSE_S1A_EEEEEEENS5_17SM75_U16x8_LDSM_TENS5_14SM90_TMA_STOREES26_NS5_17SM90_U16x8_STSM_TENS5_39AutoVectorizingCopyWithAssumedAlignmentILi128EEEEEEvvEEEEvNT_6ParamsE)
	.align		4
        /*000c*/ 	.word	index@(__assertfail)
	.align		4
        /*0010*/ 	.word	0x00000000
	.align		4
        /*0014*/ 	.word	0xfffffffe
	.align		4
        /*0018*/ 	.word	0x00000000
	.align		4
        /*001c*/ 	.word	0xfffffffd
	.align		4
        /*0020*/ 	.word	0x00000000
	.align		4
        /*0024*/ 	.word	0xfffffffc


//--------------------- .nv.constant4             --------------------------
	.section	.nv.constant4,"a",@progbits
	.align	8
	.align		8
.nv.constant4:
        /*0000*/ 	.dword	__assertfail
	.align		8
        /*0008*/ 	.dword	__unnamed_1
	.align		8
        /*0010*/ 	.dword	__unnamed_2
	.align		8
        /*0018*/ 	.dword	_ZN39_INTERNAL_bdc4aed4_4_k_cu_cbf6e212_41184cuda3std3__45__cpo5beginE
	.align		8
        /*0020*/ 	.dword	_ZN39_INTERNAL_bdc4aed4_4_k_cu_cbf6e212_41184cuda3std3__45__cpo3endE
	.align		8
        /*0028*/ 	.dword	_ZN39_INTERNAL_bdc4aed4_4_k_cu_cbf6e212_41184cuda3std3__45__cpo6cbeginE
	.align		8
        /*0030*/ 	.dword	_ZN39_INTERNAL_bdc4aed4_4_k_cu_cbf6e212_41184cuda3std3__45__cpo4cendE
	.align		8
        /*0038*/ 	.dword	_ZN39_INTERNAL_bdc4aed4_4_k_cu_cbf6e212_41184cuda3std3__441_GLOBAL__N__bdc4aed4_4_k_cu_cbf6e212_41186ignoreE
	.align		8
        /*0040*/ 	.dword	_ZN39_INTERNAL_bdc4aed4_4_k_cu_cbf6e212_41184cuda3std3__419piecewise_constructE
	.align		8
        /*0048*/ 	.dword	_ZN39_INTERNAL_bdc4aed4_4_k_cu_cbf6e212_41184cuda3std3__48in_placeE
	.align		8
        /*0050*/ 	.dword	_ZN39_INTERNAL_bdc4aed4_4_k_cu_cbf6e212_41184cuda3std6ranges3__45__cpo4swapE
	.align		8
        /*0058*/ 	.dword	_ZN39_INTERNAL_bdc4aed4_4_k_cu_cbf6e212_41184cuda3std6ranges3__45__cpo9iter_moveE
	.align		8
        /*0060*/ 	.dword	_ZN39_INTERNAL_bdc4aed4_4_k_cu_cbf6e212_41184cute7productE
	.align		8
        /*0068*/ 	.dword	_ZN39_INTERNAL_bdc4aed4_4_k_cu_cbf6e212_41184cute1_E
	.align		8
        /*0070*/ 	.dword	$str$24
	.align		8
        /*0078*/ 	.dword	$str$25
	.align		8
        /*0080*/ 	.dword	$str$26
	.align		8
        /*0088*/ 	.dword	$str$27


//--------------------- .nv.constant2._ZN7cutlass13device_kernelINS_4gemm6kernel13GemmUniversalINS1_17GroupProblemShapeIN4cute5tupleIJiiiEEEEENS1_10collective13CollectiveMmaINS1_40MainloopSm100ArrayTmaUmmaWarpSpecializedILi2ELi8ELi2ENS6_IJNS5_1CILi2EEENSC_ILi1EEESE_EEEEENS6_IJNSC_ILi256EEESH_NSC_ILi128EEEEEENS_6half_tEPNS6_IJlSE_NSC_ILi0EEEEEESK_SN_NS5_8TiledMMAINS5_8MMA_AtomIJNS5_26SM100_MMA_F16BF16_2x1SM_SSISK_SK_fLi256ELi256ELNS5_4UMMA5MajorE0ELSS_0ELNSR_7ScaleInE0ELST_0EEEEEENS5_6LayoutINS6_IJSE_SE_SE_EEENS6_IJSL_SL_SL_EEEEENS6_IJNS5_10UnderscoreES10_S10_EEEEENS5_18SM100_TMA_2SM_LOADENS5_14ComposedLayoutINS5_7SwizzleILi3ELi4ELi3EEENS5_18smem_ptr_flag_bitsILi16EEENSW_INS6_IJNSC_ILi8EEENSC_ILi64EEEEEENS6_IJS1A_SE_EEEEEEEvNS5_8identityES13_S1E_vS1F_EENS_8epilogue10collective18CollectiveEpilogueINS1H_31Sm100PtrArrayTmaWarpSpecializedILi4ELi2ELi64ELb1ELb0EEEJNS6_IJSI_SH_SI_EEENS6_IJNSW_ISI_SE_EENSW_IS1A_SE_EEEEESK_PNS6_IJSE_lSL_EEESK_S1R_NS1H_6fusion15FusionCallbacksIS1L_NS1S_17LinearCombinationISK_fSK_fLNS_15FloatRoundStyleE2EEES1M_S1P_JEEENS5_5SM1004TMEM4LOAD26SM100_TMEM_LOAD_16dp256b8xENS5_13SM90_TMA_LOADENS14_IS16_S18_NSW_INS6_IJS1A_S19_EEENS6_IJSE_S1A_EEEEEEENS5_17SM75_U16x8_LDSM_TENS5_14SM90_TMA_STOREES26_NS5_17SM90_U16x8_STSM_TENS5_39AutoVectorizingCopyWithAssumedAlignmentILi128EEEEEEvvEEEEvNT_6ParamsE --------------------------
	.section	.nv.constant2._ZN7cutlass13device_kernelINS_4gemm6kernel13GemmUniversalINS1_17GroupProblemShapeIN4cute5tupleIJiiiEEEEENS1_10collective13CollectiveMmaINS1_40MainloopSm100ArrayTmaUmmaWarpSpecializedILi2ELi8ELi2ENS6_IJNS5_1CILi2EEENSC_ILi1EEESE_EEEEENS6_IJNSC_ILi256EEESH_NSC_ILi128EEEEEENS_6half_tEPNS6_IJlSE_NSC_ILi0EEEEEESK_SN_NS5_8TiledMMAINS5_8MMA_AtomIJNS5_26SM100_MMA_F16BF16_2x1SM_SSISK_SK_fLi256ELi256ELNS5_4UMMA5MajorE0ELSS_0ELNSR_7ScaleInE0ELST_0EEEEEENS5_6LayoutINS6_IJSE_SE_SE_EEENS6_IJSL_SL_SL_EEEEENS6_IJNS5_10UnderscoreES10_S10_EEEEENS5_18SM100_TMA_2SM_LOADENS5_14ComposedLayoutINS5_7SwizzleILi3ELi4ELi3EEENS5_18smem_ptr_flag_bitsILi16EEENSW_INS6_IJNSC_ILi8EEENSC_ILi64EEEEEENS6_IJS1A_SE_EEEEEEEvNS5_8identityES13_S1E_vS1F_EENS_8epilogue10collective18CollectiveEpilogueINS1H_31Sm100PtrArrayTmaWarpSpecializedILi4ELi2ELi64ELb1ELb0EEEJNS6_IJSI_SH_SI_EEENS6_IJNSW_ISI_SE_EENSW_IS1A_SE_EEEEESK_PNS6_IJSE_lSL_EEESK_S1R_NS1H_6fusion15FusionCallbacksIS1L_NS1S_17LinearCombinationISK_fSK_fLNS_15FloatRoundStyleE2EEES1M_S1P_JEEENS5_5SM1004TMEM4LOAD26SM100_TMEM_LOAD_16dp256b8xENS5_13SM90_TMA_LOADENS14_IS16_S18_NSW_INS6_IJS1A_S19_EEENS6_IJSE_S1A_EEEEEEENS5_17SM75_U16x8_LDSM_TENS5_14SM90_TMA_STOREES26_NS5_17SM90_U16x8_STSM_TENS5_39AutoVectorizingCopyWithAssumedAlignmentILi128EEEEEEvvEEEEvNT_6ParamsE,"a",@progbits
	.sectionflags	@""
	.align	4
.nv.constant2._ZN7cutlass13device_kernelINS_4gemm6kernel13GemmUniversalINS1_17GroupProblemShapeIN4cute5tupleIJiiiEEEEENS1_10collective13CollectiveMmaINS1_40MainloopSm100ArrayTmaUmmaWarpSpecializedILi2ELi8ELi2ENS6_IJNS5_1CILi2EEENSC_ILi1EEESE_EEEEENS6_IJNSC_ILi256EEESH_NSC_ILi128EEEEEENS_6half_tEPNS6_IJlSE_NSC_ILi0EEEEEESK_SN_NS5_8TiledMMAINS5_8MMA_AtomIJNS5_26SM100_MMA_F16BF16_2x1SM_SSISK_SK_fLi256ELi256ELNS5_4UMMA5MajorE0ELSS_0ELNSR_7ScaleInE0ELST_0EEEEEENS5_6LayoutINS6_IJSE_SE_SE_EEENS6_IJSL_SL_SL_EEEEENS6_IJNS5_10UnderscoreES10_S10_EEEEENS5_18SM100_TMA_2SM_LOADENS5_14ComposedLayoutINS5_7SwizzleILi3ELi4ELi3EEENS5_18smem_ptr_flag_bitsILi16EEENSW_INS6_IJNSC_ILi8EEENSC_ILi64EEEEEENS6_IJS1A_SE_EEEEEEEvNS5_8identityES13_S1E_vS1F_EENS_8epilogue10collective18CollectiveEpilogueINS1H_31Sm100PtrArrayTmaWarpSpecializedILi4ELi2ELi64ELb1ELb0EEEJNS6_IJSI_SH_SI_EEENS6_IJNSW_ISI_SE_EENSW_IS1A_SE_EEEEESK_PNS6_IJSE_lSL_EEESK_S1R_NS1H_6fusion15FusionCallbacksIS1L_NS1S_17LinearCombinationISK_fSK_fLNS_15FloatRoundStyleE2EEES1M_S1P_JEEENS5_5SM1004TMEM4LOAD26SM100_TMEM_LOAD_16dp256b8xENS5_13SM90_TMA_LOADENS14_IS16_S18_NSW_INS6_IJS1A_S19_EEENS6_IJSE_S1A_EEEEEEENS5_17SM75_U16x8_LDSM_TENS5_14SM90_TMA_STOREES26_NS5_17SM90_U16x8_STSM_TENS5_39AutoVectorizingCopyWithAssumedAlignmentILi128EEEEEEvvEEEEvNT_6ParamsE:
        /*0000*/ 	.byte	0xf0, 0x25, 0x01, 0x00, 0xe0, 0x4c, 0x00, 0x00, 0xe0, 0x4c, 0x00, 0x00, 0xe0, 0x4c, 0x00, 0x00
        /*0010*/ 	.byte	0xe0, 0x4c, 0x00, 0x00, 0xe0, 0x4c, 0x00, 0x00, 0xe0, 0x4c, 0x00, 0x00, 0xe0, 0x4c, 0x00, 0x00
        /*0020*/ 	.byte	0x50, 0x09, 0x01, 0x00, 0xe0, 0x4c, 0x00, 0x00


//--------------------- .text._ZN7cutlass13device_kernelINS_4gemm6kernel13GemmUniversalINS1_17GroupProblemShapeIN4cute5tupleIJiiiEEEEENS1_10collective13CollectiveMmaINS1_40MainloopSm100ArrayTmaUmmaWarpSpecializedILi2ELi8ELi2ENS6_IJNS5_1CILi2EEENSC_ILi1EEESE_EEEEENS6_IJNSC_ILi256EEESH_NSC_ILi128EEEEEENS_6half_tEPNS6_IJlSE_NSC_ILi0EEEEEESK_SN_NS5_8TiledMMAINS5_8MMA_AtomIJNS5_26SM100_MMA_F16BF16_2x1SM_SSISK_SK_fLi256ELi256ELNS5_4UMMA5MajorE0ELSS_0ELNSR_7ScaleInE0ELST_0EEEEEENS5_6LayoutINS6_IJSE_SE_SE_EEENS6_IJSL_SL_SL_EEEEENS6_IJNS5_10UnderscoreES10_S10_EEEEENS5_18SM100_TMA_2SM_LOADENS5_14ComposedLayoutINS5_7SwizzleILi3ELi4ELi3EEENS5_18smem_ptr_flag_bitsILi16EEENSW_INS6_IJNSC_ILi8EEENSC_ILi64EEEEEENS6_IJS1A_SE_EEEEEEEvNS5_8identityES13_S1E_vS1F_EENS_8epilogue10collective18CollectiveEpilogueINS1H_31Sm100PtrArrayTmaWarpSpecializedILi4ELi2ELi64ELb1ELb0EEEJNS6_IJSI_SH_SI_EEENS6_IJNSW_ISI_SE_EENSW_IS1A_SE_EEEEESK_PNS6_IJSE_lSL_EEESK_S1R_NS1H_6fusion15FusionCallbacksIS1L_NS1S_17LinearCombinationISK_fSK_fLNS_15FloatRoundStyleE2EEES1M_S1P_JEEENS5_5SM1004TMEM4LOAD26SM100_TMEM_LOAD_16dp256b8xENS5_13SM90_TMA_LOADENS14_IS16_S18_NSW_INS6_IJS1A_S19_EEENS6_IJSE_S1A_EEEEEEENS5_17SM75_U16x8_LDSM_TENS5_14SM90_TMA_STOREES26_NS5_17SM90_U16x8_STSM_TENS5_39AutoVectorizingCopyWithAssumedAlignmentILi128EEEEEEvvEEEEvNT_6ParamsE --------------------------
	.section	.text._ZN7cutlass13device_kernelINS_4gemm6kernel13GemmUniversalINS1_17GroupProblemShapeIN4cute5tupleIJiiiEEEEENS1_10collective13CollectiveMmaINS1_40MainloopSm100ArrayTmaUmmaWarpSpecializedILi2ELi8ELi2ENS6_IJNS5_1CILi2EEENSC_ILi1EEESE_EEEEENS6_IJNSC_ILi256EEESH_NSC_ILi128EEEEEENS_6half_tEPNS6_IJlSE_NSC_ILi0EEEEEESK_SN_NS5_8TiledMMAINS5_8MMA_AtomIJNS5_26SM100_MMA_F16BF16_2x1SM_SSISK_SK_fLi256ELi256ELNS5_4UMMA5MajorE0ELSS_0ELNSR_7ScaleInE0ELST_0EEEEEENS5_6LayoutINS6_IJSE_SE_SE_EEENS6_IJSL_SL_SL_EEEEENS6_IJNS5_10UnderscoreES10_S10_EEEEENS5_18SM100_TMA_2SM_LOADENS5_14ComposedLayoutINS5_7SwizzleILi3ELi4ELi3EEENS5_18smem_ptr_flag_bitsILi16EEENSW_INS6_IJNSC_ILi8EEENSC_ILi64EEEEEENS6_IJS1A_SE_EEEEEEEvNS5_8identityES13_S1E_vS1F_EENS_8epilogue10collective18CollectiveEpilogueINS1H_31Sm100PtrArrayTmaWarpSpecializedILi4ELi2ELi64ELb1ELb0EEEJNS6_IJSI_SH_SI_EEENS6_IJNSW_ISI_SE_EENSW_IS1A_SE_EEEEESK_PNS6_IJSE_lSL_EEESK_S1R_NS1H_6fusion15FusionCallbacksIS1L_NS1S_17LinearCombinationISK_fSK_fLNS_15FloatRoundStyleE2EEES1M_S1P_JEEENS5_5SM1004TMEM4LOAD26SM100_TMEM_LOAD_16dp256b8xENS5_13SM90_TMA_LOADENS14_IS16_S18_NSW_INS6_IJS1A_S19_EEENS6_IJSE_S1A_EEEEEEENS5_17SM75_U16x8_LDSM_TENS5_14SM90_TMA_STOREES26_NS5_17SM90_U16x8_STSM_TENS5_39AutoVectorizingCopyWithAssumedAlignmentILi128EEEEEEvvEEEEvNT_6ParamsE,"ax",@progbits
	.align	128
.text._ZN7cutlass13device_kernelINS_4gemm6kernel13GemmUniversalINS1_17GroupProblemShapeIN4cute5tupleIJiiiEEEEENS1_10collective13CollectiveMmaINS1_40MainloopSm100ArrayTmaUmmaWarpSpecializedILi2ELi8ELi2ENS6_IJNS5_1CILi2EEENSC_ILi1EEESE_EEEEENS6_IJNSC_ILi256EEESH_NSC_ILi128EEEEEENS_6half_tEPNS6_IJlSE_NSC_ILi0EEEEEESK_SN_NS5_8TiledMMAINS5_8MMA_AtomIJNS5_26SM100_MMA_F16BF16_2x1SM_SSISK_SK_fLi256ELi256ELNS5_4UMMA5MajorE0ELSS_0ELNSR_7ScaleInE0ELST_0EEEEEENS5_6LayoutINS6_IJSE_SE_SE_EEENS6_IJSL_SL_SL_EEEEENS6_IJNS5_10UnderscoreES10_S10_EEEEENS5_18SM100_TMA_2SM_LOADENS5_14ComposedLayoutINS5_7SwizzleILi3ELi4ELi3EEENS5_18smem_ptr_flag_bitsILi16EEENSW_INS6_IJNSC_ILi8EEENSC_ILi64EEEEEENS6_IJS1A_SE_EEEEEEEvNS5_8identityES13_S1E_vS1F_EENS_8epilogue10collective18CollectiveEpilogueINS1H_31Sm100PtrArrayTmaWarpSpecializedILi4ELi2ELi64ELb1ELb0EEEJNS6_IJSI_SH_SI_EEENS6_IJNSW_ISI_SE_EENSW_IS1A_SE_EEEEESK_PNS6_IJSE_lSL_EEESK_S1R_NS1H_6fusion15FusionCallbacksIS1L_NS1S_17LinearCombinationISK_fSK_fLNS_15FloatRoundStyleE2EEES1M_S1P_JEEENS5_5SM1004TMEM4LOAD26SM100_TMEM_LOAD_16dp256b8xENS5_13SM90_TMA_LOADENS14_IS16_S18_NSW_INS6_IJS1A_S19_EEENS6_IJSE_S1A_EEEEEEENS5_17SM75_U16x8_LDSM_TENS5_14SM90_TMA_STOREES26_NS5_17SM90_U16x8_STSM_TENS5_39AutoVectorizingCopyWithAssumedAlignmentILi128EEEEEEvvEEEEvNT_6ParamsE:
        .type           _ZN7cutlass13device_kernelINS_4gemm6kernel13GemmUniversalINS1_17GroupProblemShapeIN4cute5tupleIJiiiEEEEENS1_10collective13CollectiveMmaINS1_40MainloopSm100ArrayTmaUmmaWarpSpecializedILi2ELi8ELi2ENS6_IJNS5_1CILi2EEENSC_ILi1EEESE_EEEEENS6_IJNSC_ILi256EEESH_NSC_ILi128EEEEEENS_6half_tEPNS6_IJlSE_NSC_ILi0EEEEEESK_SN_NS5_8TiledMMAINS5_8MMA_AtomIJNS5_26SM100_MMA_F16BF16_2x1SM_SSISK_SK_fLi256ELi256ELNS5_4UMMA5MajorE0ELSS_0ELNSR_7ScaleInE0ELST_0EEEEEENS5_6LayoutINS6_IJSE_SE_SE_EEENS6_IJSL_SL_SL_EEEEENS6_IJNS5_10UnderscoreES10_S10_EEEEENS5_18SM100_TMA_2SM_LOADENS5_14ComposedLayoutINS5_7SwizzleILi3ELi4ELi3EEENS5_18smem_ptr_flag_bitsILi16EEENSW_INS6_IJNSC_ILi8EEENSC_ILi64EEEEEENS6_IJS1A_SE_EEEEEEEvNS5_8identityES13_S1E_vS1F_EENS_8epilogue10collective18CollectiveEpilogueINS1H_31Sm100PtrArrayTmaWarpSpecializedILi4ELi2ELi64ELb1ELb0EEEJNS6_IJSI_SH_SI_EEENS6_IJNSW_ISI_SE_EENSW_IS1A_SE_EEEEESK_PNS6_IJSE_lSL_EEESK_S1R_NS1H_6fusion15FusionCallbacksIS1L_NS1S_17LinearCombinationISK_fSK_fLNS_15FloatRoundStyleE2EEES1M_S1P_JEEENS5_5SM1004TMEM4LOAD26SM100_TMEM_LOAD_16dp256b8xENS5_13SM90_TMA_LOADENS14_IS16_S18_NSW_INS6_IJS1A_S19_EEENS6_IJSE_S1A_EEEEEEENS5_17SM75_U16x8_LDSM_TENS5_14SM90_TMA_STOREES26_NS5_17SM90_U16x8_STSM_TENS5_39AutoVectorizingCopyWithAssumedAlignmentILi128EEEEEEvvEEEEvNT_6ParamsE,@function
        .size           _ZN7cutlass13device_kernelINS_4gemm6kernel13GemmUniversalINS1_17GroupProblemShapeIN4cute5tupleIJiiiEEEEENS1_10collective13CollectiveMmaINS1_40MainloopSm100ArrayTmaUmmaWarpSpecializedILi2ELi8ELi2ENS6_IJNS5_1CILi2EEENSC_ILi1EEESE_EEEEENS6_IJNSC_ILi256EEESH_NSC_ILi128EEEEEENS_6half_tEPNS6_IJlSE_NSC_ILi0EEEEEESK_SN_NS5_8TiledMMAINS5_8MMA_AtomIJNS5_26SM100_MMA_F16BF16_2x1SM_SSISK_SK_fLi256ELi256ELNS5_4UMMA5MajorE0ELSS_0ELNSR_7ScaleInE0ELST_0EEEEEENS5_6LayoutINS6_IJSE_SE_SE_EEENS6_IJSL_SL_SL_EEEEENS6_IJNS5_10UnderscoreES10_S10_EEEEENS5_18SM100_TMA_2SM_LOADENS5_14ComposedLayoutINS5_7SwizzleILi3ELi4ELi3EEENS5_18smem_ptr_flag_bitsILi16EEENSW_INS6_IJNSC_ILi8EEENSC_ILi64EEEEEENS6_IJS1A_SE_EEEEEEEvNS5_8identityES13_S1E_vS1F_EENS_8epilogue10collective18CollectiveEpilogueINS1H_31Sm100PtrArrayTmaWarpSpecializedILi4ELi2ELi64ELb1ELb0EEEJNS6_IJSI_SH_SI_EEENS6_IJNSW_ISI_SE_EENSW_IS1A_SE_EEEEESK_PNS6_IJSE_lSL_EEESK_S1R_NS1H_6fusion15FusionCallbacksIS1L_NS1S_17LinearCombinationISK_fSK_fLNS_15FloatRoundStyleE2EEES1M_S1P_JEEENS5_5SM1004TMEM4LOAD26SM100_TMEM_LOAD_16dp256b8xENS5_13SM90_TMA_LOADENS14_IS16_S18_NSW_INS6_IJS1A_S19_EEENS6_IJSE_S1A_EEEEEEENS5_17SM75_U16x8_LDSM_TENS5_14SM90_TMA_STOREES26_NS5_17SM90_U16x8_STSM_TENS5_39AutoVectorizingCopyWithAssumedAlignmentILi128EEEEEEvvEEEEvNT_6ParamsE,(.L_x_291 - _ZN7cutlass13device_kernelINS_4gemm6kernel13GemmUniversalINS1_17GroupProblemShapeIN4cute5tupleIJiiiEEEEENS1_10collective13CollectiveMmaINS1_40MainloopSm100ArrayTmaUmmaWarpSpecializedILi2ELi8ELi2ENS6_IJNS5_1CILi2EEENSC_ILi1EEESE_EEEEENS6_IJNSC_ILi256EEESH_NSC_ILi128EEEEEENS_6half_tEPNS6_IJlSE_NSC_ILi0EEEEEESK_SN_NS5_8TiledMMAINS5_8MMA_AtomIJNS5_26SM100_MMA_F16BF16_2x1SM_SSISK_SK_fLi256ELi256ELNS5_4UMMA5MajorE0ELSS_0ELNSR_7ScaleInE0ELST_0EEEEEENS5_6LayoutINS6_IJSE_SE_SE_EEENS6_IJSL_SL_SL_EEEEENS6_IJNS5_10UnderscoreES10_S10_EEEEENS5_18SM100_TMA_2SM_LOADENS5_14ComposedLayoutINS5_7SwizzleILi3ELi4ELi3EEENS5_18smem_ptr_flag_bitsILi16EEENSW_INS6_IJNSC_ILi8EEENSC_ILi64EEEEEENS6_IJS1A_SE_EEEEEEEvNS5_8identityES13_S1E_vS1F_EENS_8epilogue10collective18CollectiveEpilogueINS1H_31Sm100PtrArrayTmaWarpSpecializedILi4ELi2ELi64ELb1ELb0EEEJNS6_IJSI_SH_SI_EEENS6_IJNSW_ISI_SE_EENSW_IS1A_SE_EEEEESK_PNS6_IJSE_lSL_EEESK_S1R_NS1H_6fusion15FusionCallbacksIS1L_NS1S_17LinearCombinationISK_fSK_fLNS_15FloatRoundStyleE2EEES1M_S1P_JEEENS5_5SM1004TMEM4LOAD26SM100_TMEM_LOAD_16dp256b8xENS5_13SM90_TMA_LOADENS14_IS16_S18_NSW_INS6_IJS1A_S19_EEENS6_IJSE_S1A_EEEEEEENS5_17SM75_U16x8_LDSM_TENS5_14SM90_TMA_STOREES26_NS5_17SM90_U16x8_STSM_TENS5_39AutoVectorizingCopyWithAssumedAlignmentILi128EEEEEEvvEEEEvNT_6ParamsE)
        .other          _ZN7cutlass13device_kernelINS_4gemm6kernel13GemmUniversalINS1_17GroupProblemShapeIN4cute5tupleIJiiiEEEEENS1_10collective13CollectiveMmaINS1_40MainloopSm100ArrayTmaUmmaWarpSpecializedILi2ELi8ELi2ENS6_IJNS5_1CILi2EEENSC_ILi1EEESE_EEEEENS6_IJNSC_ILi256EEESH_NSC_ILi128EEEEEENS_6half_tEPNS6_IJlSE_NSC_ILi0EEEEEESK_SN_NS5_8TiledMMAINS5_8MMA_AtomIJNS5_26SM100_MMA_F16BF16_2x1SM_SSISK_SK_fLi256ELi256ELNS5_4UMMA5MajorE0ELSS_0ELNSR_7ScaleInE0ELST_0EEEEEENS5_6LayoutINS6_IJSE_SE_SE_EEENS6_IJSL_SL_SL_EEEEENS6_IJNS5_10UnderscoreES10_S10_EEEEENS5_18SM100_TMA_2SM_LOADENS5_14ComposedLayoutINS5_7SwizzleILi3ELi4ELi3EEENS5_18smem_ptr_flag_bitsILi16EEENSW_INS6_IJNSC_ILi8EEENSC_ILi64EEEEEENS6_IJS1A_SE_EEEEEEEvNS5_8identityES13_S1E_vS1F_EENS_8epilogue10collective18CollectiveEpilogueINS1H_31Sm100PtrArrayTmaWarpSpecializedILi4ELi2ELi64ELb1ELb0EEEJNS6_IJSI_SH_SI_EEENS6_IJNSW_ISI_SE_EENSW_IS1A_SE_EEEEESK_PNS6_IJSE_lSL_EEESK_S1R_NS1H_6fusion15FusionCallbacksIS1L_NS1S_17LinearCombinationISK_fSK_fLNS_15FloatRoundStyleE2EEES1M_S1P_JEEENS5_5SM1004TMEM4LOAD26SM100_TMEM_LOAD_16dp256b8xENS5_13SM90_TMA_LOADENS14_IS16_S18_NSW_INS6_IJS1A_S19_EEENS6_IJSE_S1A_EEEEEEENS5_17SM75_U16x8_LDSM_TENS5_14SM90_TMA_STOREES26_NS5_17SM90_U16x8_STSM_TENS5_39AutoVectorizingCopyWithAssumedAlignmentILi128EEEEEEvvEEEEvNT_6ParamsE,@"STO_CUDA_ENTRY STV_DEFAULT"
_ZN7cutlass13device_kernelINS_4gemm6kernel13GemmUniversalINS1_17GroupProblemShapeIN4cute5tupleIJiiiEEEEENS1_10collective13CollectiveMmaINS1_40MainloopSm100ArrayTmaUmmaWarpSpecializedILi2ELi8ELi2ENS6_IJNS5_1CILi2EEENSC_ILi1EEESE_EEEEENS6_IJNSC_ILi256EEESH_NSC_ILi128EEEEEENS_6half_tEPNS6_IJlSE_NSC_ILi0EEEEEESK_SN_NS5_8TiledMMAINS5_8MMA_AtomIJNS5_26SM100_MMA_F16BF16_2x1SM_SSISK_SK_fLi256ELi256ELNS5_4UMMA5MajorE0ELSS_0ELNSR_7ScaleInE0ELST_0EEEEEENS5_6LayoutINS6_IJSE_SE_SE_EEENS6_IJSL_SL_SL_EEEEENS6_IJNS5_10UnderscoreES10_S10_EEEEENS5_18SM100_TMA_2SM_LOADENS5_14ComposedLayoutINS5_7SwizzleILi3ELi4ELi3EEENS5_18smem_ptr_flag_bitsILi16EEENSW_INS6_IJNSC_ILi8EEENSC_ILi64EEEEEENS6_IJS1A_SE_EEEEEEEvNS5_8identityES13_S1E_vS1F_EENS_8epilogue10collective18CollectiveEpilogueINS1H_31Sm100PtrArrayTmaWarpSpecializedILi4ELi2ELi64ELb1ELb0EEEJNS6_IJSI_SH_SI_EEENS6_IJNSW_ISI_SE_EENSW_IS1A_SE_EEEEESK_PNS6_IJSE_lSL_EEESK_S1R_NS1H_6fusion15FusionCallbacksIS1L_NS1S_17LinearCombinationISK_fSK_fLNS_15FloatRoundStyleE2EEES1M_S1P_JEEENS5_5SM1004TMEM4LOAD26SM100_TMEM_LOAD_16dp256b8xENS5_13SM90_TMA_LOADENS14_IS16_S18_NSW_INS6_IJS1A_S19_EEENS6_IJSE_S1A_EEEEEEENS5_17SM75_U16x8_LDSM_TENS5_14SM90_TMA_STOREES26_NS5_17SM90_U16x8_STSM_TENS5_39AutoVectorizingCopyWithAssumedAlignmentILi128EEEEEEvvEEEEvNT_6ParamsE:
[----:B------:R-:W1:Y:S01]  /*0000*/  LDC R1, c[0x0][0x37c] ;  /* 0x0000df00ff017b82 */ /* 0x000e620000000800 */
[----:B------:R-:W2:Y:S07]  /*0010*/  S2R R142, SR_TID.X ;  /* 0x00000000008e7919 */ /* 0x000eae0000002100 */
[----:B------:R-:W3:Y:S01]  /*0020*/  S2UR UR35, SR_CgaCtaId ;  /* 0x00000000002379c3 */ /* 0x000ee20000008800 */
[----:B------:R-:W-:Y:S01]  /*0030*/  UMOV UR37, 0x4 ;  /* 0x0000000400257882 */ /* 0x000fe20000000000 */
[----:B------:R-:W4:Y:S01]  /*0040*/  LDCU UR34, c[0x0][0x370] ;  /* 0x00006e00ff2277ac */ /* 0x000f220008000800 */
[----:B------:R-:W-:-:S05]  /*0050*/  ELECT P2, URZ, PT ;  /* 0x0000000000ff782f */ /* 0x000fca0003840000 */
[----:B------:R-:W-:Y:S08]  /*0060*/  S2UR UR42, SR_CTAID.X ;  /* 0x00000000002a79c3 */ /* 0x000ff00000002500 */
[----:B------:R-:W4:Y:S01]  /*0070*/  S2UR UR58, SR_CTAID.Y ;  /* 0x00000000003a79c3 */ /* 0x000f220000002600 */
[----:B---3--:R-:W-:Y:S02]  /*0080*/  ULOP3.LUT UR44, UR35, 0x1, URZ, 0xc0, !UPT ;  /* 0x00000001232c7892 */ /* 0x008fe4000f8ec0ff */
[----:B------:R-:W-:Y:S01]  /*0090*/  ULOP3.LUT UR43, UR35, 0x1, URZ, 0x3c, !UPT ;  /* 0x00000001232b7892 */ /* 0x000fe2000f8e3cff */
[----:B--2---:R-:W-:-:S05]  /*00a0*/  SHF.R.U32.HI R128, RZ, 0x5, R142 ;  /* 0x00000005ff807819 */ /* 0x004fca000001168e */
[----:B------:R-:W2:Y:S01]  /*00b0*/  SHFL.IDX PT, R0, R128, RZ, 0x1f ;  /* 0x00001fff80007589 */ /* 0x000ea200000e0000 */
[----:B----4-:R-:W-:Y:S01]  /*00c0*/  UIMAD UR16, UR58, UR34, UR42 ;  /* 0x000000223a1072a4 */ /* 0x010fe2000f8e022a */
[----:B--2---:R-:W-:-:S13]  /*00d0*/  R2UR UR21, R0 ;  /* 0x00000000001572ca */ /* 0x004fda00000e0000 */
[----:B------:R-:W-:Y:S02]  /*00e0*/  UISETP.GE.AND UP0, UPT, UR21, 0x8, UPT ;  /* 0x000000081500788c */ /* 0x000fe4000bf06270 */
[----:B------:R-:W-:Y:S02]  /*00f0*/  UISETP.GT.AND UP1, UPT, UR21, 0x3, UPT ;  /* 0x000000031500788c */ /* 0x000fe4000bf24270 */
[----:B------:R-:W-:-:S04]  /*0100*/  USEL UR37, UR37, 0x8, !UP0 ;  /* 0x0000000825257887 */ /* 0x000fc8000c000000 */
[----:B------:R-:W-:Y:S02]  /*0110*/  USEL UR37, UR37, UR21, UP1 ;  /* 0x0000001525257287 */ /* 0x000fe40008800000 */
[----:B------:R-:W-:Y:S02]  /*0120*/  ULOP3.LUT UR21, UR21, 0xfffffffc, URZ, 0xc0, !UPT ;  /* 0xfffffffc15157892 */ /* 0x000fe4000f8ec0ff */
[----:B------:R-:W-:-:S09]  /*0130*/  UISETP.NE.AND UP0, UPT, UR37, 0x2, UPT ;  /* 0x000000022500788c */ /* 0x000fd2000bf05270 */
[----:B-1----:R-:W-:Y:S05]  /*0140*/  BRA.U UP0, `(.L_x_0) ;  /* 0x0000000100f87547 */ /* 0x002fea000b800000 */
[----:B------:R-:W1:Y:S01]  /*0150*/  LDCU UR26, c[0x0][0xc1c] ;  /* 0x00018380ff1a77ac */ /* 0x000e620008000800 */
[----:B------:R-:W-:Y:S01]  /*0160*/  BSSY.RECONVERGENT B0, `(.L_x_1) ;  /* 0x000003b000007945 */ /* 0x000fe20003800200 */
[----:B------:R-:W2:Y:S01]  /*0170*/  LDCU.64 UR4, c[0x0][0x820] ;  /* 0x00010400ff0477ac */ /* 0x000ea20008000a00 */
[----:B------:R-:W-:Y:S01]  /*0180*/  ELECT P0, URZ, PT ;  /* 0x0000000000ff782f */ /* 0x000fe20003800000 */
[----:B------:R-:W-:Y:S02]  /*0190*/  UIMAD UR28, UR16, 0xc, URZ ;  /* 0x0000000c101c78a4 */ /* 0x000fe4000f8e02ff */
[----:B-1----:R-:W-:-:S04]  /*01a0*/  UIADD3 UR26, UPT, UPT, UR16, UR26, URZ ;  /* 0x0000001a101a7290 */ /* 0x002fc8000fffe0ff */
[----:B------:R-:W-:Y:S02]  /*01b0*/  UIMAD UR26, UR26, 0xc, URZ ;  /* 0x0000000c1a1a78a4 */ /* 0x000fe4000f8e02ff */
[----:B--2---:R-:W-:Y:S02]  /*01c0*/  UIMAD.WIDE.U32 UR28, UR28, 0x80, UR4 ;  /* 0x000000801c1c78a5 */ /* 0x004fe4000f8e0004 */
[----:B------:R-:W-:Y:S02]  /*01d0*/  UIMAD.WIDE.U32 UR26, UR26, 0x80, UR4 ;  /* 0x000000801a1a78a5 */ /* 0x000fe4000f8e0004 */
[----:B------:R-:W-:Y:S10]  /*01e0*/  @!P0 BRA `(.L_x_2) ;  /* 0x0000000000c88947 */ /* 0x000ff40003800000 */
[----:B------:R-:W1:Y:S01]  /*01f0*/  LDC.64 R64, c[0x0][0x400] ;  /* 0x00010000ff407b82 */ /* 0x000e620000000a00 */
[----:B------:R-:W-:Y:S02]  /*0200*/  UMOV UR4, 0x400 ;  /* 0x0000040000047882 */ /* 0x000fe40000000000 */
[----:B------:R-:W-:-:S05]  /*0210*/  ULEA UR4, UR35, UR4, 0x18 ;  /* 0x0000000423047291 */ /* 0x000fca000f8ec0ff */
[----:B------:R-:W1:Y:S08]  /*0220*/  LDC.64 R66, c[0x0][0x408] ;  /* 0x00010200ff427b82 */ /* 0x000e700000000a00 */
[----:B------:R-:W2:Y:S08]  /*0230*/  LDC.64 R60, c[0x0][0x410] ;  /* 0x00010400ff3c7b82 */ /* 0x000eb00000000a00 */
[----:B------:R-:W2:Y:S08]  /*0240*/  LDC.64 R62, c[0x0][0x418] ;  /* 0x00010600ff3e7b82 */ /* 0x000eb00000000a00 */
[----:B------:R-:W3:Y:S01]  /*0250*/  LDC.64 R56, c[0x0][0x420] ;  /* 0x00010800ff387b82 */ /* 0x000ee20000000a00 */
[----:B-1----:R1:W-:Y:S07]  /*0260*/  STS.128 [UR4+0x400], R64 ;  /* 0x00040040ff007988 */ /* 0x0023ee0008000c04 */
[----:B------:R-:W3:Y:S08]  /*0270*/  LDC.64 R58, c[0x0][0x428] ;  /* 0x00010a00ff3a7b82 */ /* 0x000ef00000000a00 */
[----:B------:R-:W4:Y:S01]  /*0280*/  LDC.64 R52, c[0x0][0x430] ;  /* 0x00010c00ff347b82 */ /* 0x000f220000000a00 */
[----:B--2---:R1:W-:Y:S07]  /*0290*/  STS.128 [UR4+0x410], R60 ;  /* 0x0004103cff007988 */ /* 0x0043ee0008000c04 */
[----:B------:R-:W4:Y:S08]  /*02a0*/  LDC.64 R54, c[0x0][0x438] ;  /* 0x00010e00ff367b82 */ /* 0x000f300000000a00 */
[----:B------:R-:W2:Y:S01]  /*02b0*/  LDC.64 R48, c[0x0][0x440] ;  /* 0x00011000ff307b82 */ /* 0x000ea20000000a00 */
[----:B---3--:R1:W-:Y:S07]  /*02c0*/  STS.128 [UR4+0x420], R56 ;  /* 0x00042038ff007988 */ /* 0x0083ee0008000c04 */
[----:B------:R-:W2:Y:S08]  /*02d0*/  LDC.64 R50, c[0x0][0x448] ;  /* 0x00011200ff327b82 */ /* 0x000eb00000000a00 */
[----:B------:R-:W3:Y:S01]  /*02e0*/  LDC.64 R44, c[0x0][0x450] ;  /* 0x00011400ff2c7b82 */ /* 0x000ee20000000a00 */
[----:B----4-:R1:W-:Y:S07]  /*02f0*/  STS.128 [UR4+0x430], R52 ;  /* 0x00043034ff007988 */ /* 0x0103ee0008000c04 */
        /* <DEDUP_REMOVED lines=30> */
[----:B------:R-:W4:Y:S01]  /*04e0*/  LDC.64 R6, c[0x0][0x578] ;  /* 0x00015e00ff067b82 */ /* 0x000f220000000a00 */
[----:B---3--:R1:W-:Y:S04]  /*04f0*/  STS.128 [UR4+0x4e0], R8 ;  /* 0x0004e008ff007988 */ /* 0x0083e80008000c04 */
[----:B----4-:R1:W-:Y:S02]  /*0500*/  STS.128 [UR4+0x4f0], R4 ;  /* 0x0004f004ff007988 */ /* 0x0103e40008000c04 */
.L_x_2:
[----:B------:R-:W-:Y:S05]  /*0510*/  BSYNC.RECONVERGENT B0 ;  /* 0x0000000000007941 */ /* 0x000fea0003800200 */
.L_x_1:
[----:B------:R-:W-:Y:S01]  /*0520*/  NOP ;  /* 0x0000000000007918 */ /* 0x000fe20000000000 */
.L_x_0:
[----:B------:R-:W-:-:S09]  /*0530*/  UISETP.NE.AND UP0, UPT, UR37, 0x3, UPT ;  /* 0x000000032500788c */ /* 0x000fd2000bf05270 */
[----:B------:R-:W-:Y:S05]  /*0540*/  BRA.U UP0, `(.L_x_3) ;  /* 0x00000001007c7547 */ /* 0x000fea000b800000 */
[----:B-1----:R-:W1:Y:S01]  /*0550*/  LDC.64 R32, c[0x0][0x900] ;  /* 0x00024000ff207b82 */ /* 0x002e620000000a00 */
[----:B------:R-:W2:Y:S01]  /*0560*/  LDCU.64 UR6, c[0x0][0xb00] ;  /* 0x00016000ff0677ac */ /* 0x000ea20008000a00 */
[----:B------:R-:W-:Y:S01]  /*0570*/  ELECT P0, URZ, PT ;  /* 0x0000000000ff782f */ /* 0x000fe20003800000 */
[----:B------:R-:W-:-:S05]  /*0580*/  UMOV UR4, 0x400 ;  /* 0x0000040000047882 */ /* 0x000fca0000000000 */
[----:B------:R-:W1:Y:S01]  /*0590*/  LDC.64 R34, c[0x0][0x908] ;  /* 0x00024200ff227b82 */ /* 0x000e620000000a00 */
[----:B------:R-:W-:Y:S02]  /*05a0*/  ULEA UR4, UR35, UR4, 0x18 ;  /* 0x0000000423047291 */ /* 0x000fe4000f8ec0ff */
[----:B------:R-:W-:-:S05]  /*05b0*/  UIMAD UR22, UR16, 0xe, URZ ;  /* 0x0000000e101678a4 */ /* 0x000fca000f8e02ff */
[----:B------:R-:W3:Y:S01]  /*05c0*/  LDC.64 R28, c[0x0][0x910] ;  /* 0x00024400ff1c7b82 */ /* 0x000ee20000000a00 */
[----:B--2---:R-:W-:-:S07]  /*05d0*/  UIMAD.WIDE.U32 UR22, UR22, 0x80, UR6 ;  /* 0x00000080161678a5 */ /* 0x004fce000f8e0006 */
[----:B------:R-:W3:Y:S08]  /*05e0*/  LDC.64 R30, c[0x0][0x918] ;  /* 0x00024600ff1e7b82 */ /* 0x000ef00000000a00 */
[----:B------:R-:W2:Y:S01]  /*05f0*/  LDC.64 R24, c[0x0][0x920] ;  /* 0x00024800ff187b82 */ /* 0x000ea20000000a00 */
[----:B-1----:R4:W-:Y:S07]  /*0600*/  @P0 STS.128 [UR4+0x300], R32 ;  /* 0x00030020ff000988 */ /* 0x0029ee0008000c04 */
[----:B------:R-:W2:Y:S08]  /*0610*/  LDC.64 R26, c[0x0][0x928] ;  /* 0x00024a00ff1a7b82 */ /* 0x000eb00000000a00 */
[----:B------:R-:W1:Y:S01]  /*0620*/  LDC.64 R20, c[0x0][0x930] ;  /* 0x00024c00ff147b82 */ /* 0x000e620000000a00 */
[----:B---3--:R4:W-:Y:S07]  /*0630*/  @P0 STS.128 [UR4+0x310], R28 ;  /* 0x0003101cff000988 */ /* 0x0089ee0008000c04 */
[----:B------:R-:W1:Y:S08]  /*0640*/  LDC.64 R22, c[0x0][0x938] ;  /* 0x00024e00ff167b82 */ /* 0x000e700000000a00 */
[----:B------:R-:W3:Y:S01]  /*0650*/  LDC.64 R16, c[0x0][0x940] ;  /* 0x00025000ff107b82 */ /* 0x000ee20000000a00 */
[----:B--2---:R4:W-:Y:S07]  /*0660*/  @P0 STS.128 [UR4+0x320], R24 ;  /* 0x00032018ff000988 */ /* 0x0049ee0008000c04 */
        /* <DEDUP_REMOVED lines=9> */
[----:B------:R-:W3:Y:S01]  /*0700*/  LDC.64 R6, c[0x0][0x978] ;  /* 0x00025e00ff067b82 */ /* 0x000ee20000000a00 */
[----:B-1----:R4:W-:Y:S04]  /*0710*/  @P0 STS.128 [UR4+0x360], R8 ;  /* 0x00036008ff000988 */ /* 0x0029e80008000c04 */
[----:B---3--:R4:W-:Y:S01]  /*0720*/  @P0 STS.128 [UR4+0x370], R4 ;  /* 0x00037004ff000988 */ /* 0x0089e20008000c04 */
[----:B------:R-:W-:Y:S01]  /*0730*/  NOP ;  /* 0x0000000000007918 */ /* 0x000fe20000000000 */
.L_x_3:
[----:B------:R-:W2:Y:S02]  /*0740*/  SHFL.IDX PT, R0, R128, RZ, 0x1f ;  /* 0x00001fff80007589 */ /* 0x000ea400000e0000 */
[----:B--2---:R-:W-:-:S13]  /*0750*/  ISETP.NE.AND P0, PT, R0, RZ, PT ;  /* 0x000000ff0000720c */ /* 0x004fda0003f05270 */
[----:B------:R-:W-:Y:S05]  /*0760*/  @P0 BRA `(.L_x_4) ;  /* 0x0000000000340947 */ /* 0x000fea0003800000 */
[----:B------:R-:W-:Y:S01]  /*0770*/  UMOV UR5, 0x400 ;  /* 0x0000040000057882 */ /* 0x000fe20000000000 */
[----:B------:R-:W-:Y:S01]  /*0780*/  UMOV UR4, 0x1 ;  /* 0x0000000100047882 */ /* 0x000fe20000000000 */
[----:B------:R-:W-:Y:S02]  /*0790*/  ULEA UR5, UR35, UR5, 0x18 ;  /* 0x0000000523057291 */ /* 0x000fe4000f8ec0ff */
[----:B------:R-:W-:-:S04]  /*07a0*/  UIADD3 UR6, UPT, UPT, -UR4, 0x100000, URZ ;  /* 0x0010000004067890 */ /* 0x000fc8000fffe1ff */
[----:B------:R-:W-:Y:S02]  /*07b0*/  USHF.L.U32 UR7, UR6, 0xb, URZ ;  /* 0x0000000b06077899 */ /* 0x000fe400080006ff */
[----:B------:R-:W-:Y:S01]  /*07c0*/  USHF.L.U32 UR6, UR6, 0x1, URZ ;  /* 0x0000000106067899 */ /* 0x000fe200080006ff */
[----:B------:R-:W-:Y:S01]  /*07d0*/  ELECT P0, URZ, PT ;  /* 0x0000000000ff782f */ /* 0x000fe20003800000 */
[----:B------:R-:W2:Y:S10]  /*07e0*/  FENCE.VIEW.ASYNC.S ;  /* 0x00000000000073c6 */ /* 0x000eb40000000000 */
[----:B--2---:R2:W3:Y:S01]  /*07f0*/  SYNCS.EXCH.64 URZ, [UR5], UR6 ;  /* 0x0000000605ff75b2 */ /* 0x0044e20008000100 */
[----:B------:R2:W1:Y:S01]  /*0800*/  SYNCS.EXCH.64 URZ, [UR5+0x10], UR6 ;  /* 0x0000100605ff75b2 */ /* 0x0004620008000100 */
[----:B------:R2:W1:Y:S01]  /*0810*/  SYNCS.EXCH.64 URZ, [UR5+0x8], UR6 ;  /* 0x0000080605ff75b2 */ /* 0x0004620008000100 */
[----:B------:R2:W1:Y:S01]  /*0820*/  SYNCS.EXCH.64 URZ, [UR5+0x18], UR6 ;  /* 0x0000180605ff75b2 */ /* 0x0004620008000100 */
[----:B------:R-:W-:Y:S01]  /*0830*/  NOP ;  /* 0x0000000000007918 */ /* 0x000fe20000000000 */
.L_x_4:
[----:B------:R-:W5:Y:S01]  /*0840*/  SHFL.IDX PT, R0, R128, RZ, 0x1f ;  /* 0x00001fff80007589 */ /* 0x000f6200000e0000 */
[----:B------:R-:W-:Y:S01]  /*0850*/  NOP ;  /* 0x0000000000007918 */ /* 0x000fe20000000000 */
[----:B-----5:R-:W-:-:S13]  /*0860*/  ISETP.NE.AND P0, PT, R0, 0x1, PT ;  /* 0x000000010000780c */ /* 0x020fda0003f05270 */
[----:B------:R-:W-:Y:S05]  /*0870*/  @P0 BRA `(.L_x_5) ;  /* 0x0000000000540947 */ /* 0x000fea0003800000 */
[----:B--2---:R-:W-:Y:S01]  /*0880*/  UMOV UR6, 0x400 ;  /* 0x0000040000067882 */ /* 0x004fe20000000000 */
[----:B------:R-:W-:Y:S01]  /*0890*/  UMOV UR5, 0x20 ;  /* 0x0000002000057882 */ /* 0x000fe20000000000 */
[----:B------:R-:W-:Y:S01]  /*08a0*/  UMOV UR4, 0x80 ;  /* 0x0000008000047882 */ /* 0x000fe20000000000 */
[----:B------:R-:W-:Y:S02]  /*08b0*/  ULEA UR6, UR35, UR6, 0x18 ;  /* 0x0000000623067291 */ /* 0x000fe4000f8ec0ff */
[----:B------:R-:W-:-:S04]  /*08c0*/  UIADD3 UR8, UPT, UPT, -UR5, 0x100000, URZ ;  /* 0x0010000005087890 */ /* 0x000fc8000fffe1ff */
[----:B------:R-:W-:Y:S02]  /*08d0*/  USHF.L.U32 UR9, UR8, 0xb, URZ ;  /* 0x0000000b08097899 */ /* 0x000fe400080006ff */
[----:B------:R-:W-:Y:S02]  /*08e0*/  USHF.L.U32 UR8, UR8, 0x1, URZ ;  /* 0x0000000108087899 */ /* 0x000fe400080006ff */
[----:B------:R-:W-:-:S04]  /*08f0*/  UIADD3 UR4, UPT, UPT, -UR4, 0x100000, URZ ;  /* 0x0010000004047890 */ /* 0x000fc8000fffe1ff */
[----:B------:R-:W-:Y:S02]  /*0900*/  USHF.L.U32 UR5, UR4, 0xb, URZ ;  /* 0x0000000b04057899 */ /* 0x000fe400080006ff */
[----:B------:R-:W-:Y:S01]  /*0910*/  USHF.L.U32 UR4, UR4, 0x1, URZ ;  /* 0x0000000104047899 */ /* 0x000fe200080006ff */
[----:B------:R-:W-:Y:S01]  /*0920*/  ELECT P0, URZ, PT ;  /* 0x0000000000ff782f */ /* 0x000fe20003800000 */
[----:B------:R-:W2:Y:S02]  /*0930*/  FENCE.VIEW.ASYNC.S ;  /* 0x00000000000073c6 */ /* 0x000ea40000000000 */
[----:B--2---:R2:W1:Y:S08]  /*0940*/  SYNCS.EXCH.64 URZ, [UR6+0x20], UR8 ;  /* 0x0000200806ff75b2 */ /* 0x0044700008000100 */
[----:B------:R2:W1:Y:S01]  /*0950*/  SYNCS.EXCH.64 URZ, [UR6+0x40], UR4 ;  /* 0x0000400406ff75b2 */ /* 0x0004620008000100 */
[----:B------:R2:W1:Y:S01]  /*0960*/  SYNCS.EXCH.64 URZ, [UR6+0x28], UR8 ;  /* 0x0000280806ff75b2 */ /* 0x0004620008000100 */
[----:B------:R2:W1:Y:S01]  /*0970*/  SYNCS.EXCH.64 URZ, [UR6+0x48], UR4 ;  /* 0x0000480406ff75b2 */ /* 0x0004620008000100 */
[----:B------:R2:W1:Y:S01]  /*0980*/  SYNCS.EXCH.64 URZ, [UR6+0x30], UR8 ;  /* 0x0000300806ff75b2 */ /* 0x0004620008000100 */
[----:B------:R2:W1:Y:S01]  /*0990*/  SYNCS.EXCH.64 URZ, [UR6+0x50], UR4 ;  /* 0x0000500406ff75b2 */ /* 0x0004620008000100 */
[----:B------:R2:W1:Y:S01]  /*09a0*/  SYNCS.EXCH.64 URZ, [UR6+0x38], UR8 ;  /* 0x0000380806ff75b2 */ /* 0x0004620008000100 */
[----:B------:R2:W1:Y:S01]  /*09b0*/  SYNCS.EXCH.64 URZ, [UR6+0x58], UR4 ;  /* 0x0000580406ff75b2 */ /* 0x0004620008000100 */
[----:B------:R-:W-:Y:S01]  /*09c0*/  NOP ;  /* 0x0000000000007918 */ /* 0x000fe20000000000 */
.L_x_5:
[----:B------:R-:W5:Y:S01]  /*09d0*/  SHFL.IDX PT, R0, R128, RZ, 0x1f ;  /* 0x00001fff80007589 */ /* 0x000f6200000e0000 */
[----:B------:R-:W-:Y:S01]  /*09e0*/  NOP ;  /* 0x0000000000007918 */ /* 0x000fe20000000000 */
[----:B-----5:R-:W-:-:S13]  /*09f0*/  ISETP.NE.AND P0, PT, R0, 0x3, PT ;  /* 0x000000030000780c */ /* 0x020fda0003f05270 */
[----:B------:R-:W-:Y:S05]  /*0a00*/  @P0 BRA `(.L_x_6) ;  /* 0x00000000002c0947 */ /* 0x000fea0003800000 */
[----:B--2---:R-:W-:Y:S01]  /*0a10*/  UMOV UR5, 0x400 ;  /* 0x0000040000057882 */ /* 0x004fe20000000000 */
[----:B------:R-:W-:Y:S01]  /*0a20*/  UMOV UR4, 0x20 ;  /* 0x0000002000047882 */ /* 0x000fe20000000000 */
[----:B------:R-:W-:Y:S02]  /*0a30*/  ULEA UR5, UR35, UR5, 0x18 ;  /* 0x0000000523057291 */ /* 0x000fe4000f8ec0ff */
[----:B------:R-:W-:-:S04]  /*0a40*/  UIADD3 UR6, UPT, UPT, -UR4, 0x100000, URZ ;  /* 0x0010000004067890 */ /* 0x000fc8000fffe1ff */
[----:B------:R-:W-:Y:S02]  /*0a50*/  USHF.L.U32 UR7, UR6, 0xb, URZ ;  /* 0x0000000b06077899 */ /* 0x000fe400080006ff */
[----:B------:R-:W-:Y:S01]  /*0a60*/  USHF.L.U32 UR6, UR6, 0x1, URZ ;  /* 0x0000000106067899 */ /* 0x000fe200080006ff */
[----:B------:R-:W-:Y:S01]  /*0a70*/  ELECT P0, URZ, PT ;  /* 0x0000000000ff782f */ /* 0x000fe20003800000 */
[----:B------:R-:W2:Y:S10]  /*0a80*/  FENCE.VIEW.ASYNC.S ;  /* 0x00000000000073c6 */ /* 0x000eb40000000000 */
[----:B--2---:R2:W1:Y:S01]  /*0a90*/  SYNCS.EXCH.64 URZ, [UR5+0x60], UR6 ;  /* 0x0000600605ff75b2 */ /* 0x0044620008000100 */
[----:B------:R2:W1:Y:S01]  /*0aa0*/  SYNCS.EXCH.64 URZ, [UR5+0x68], UR6 ;  /* 0x0000680605ff75b2 */ /* 0x0004620008000100 */
[----:B------:R-:W-:Y:S01]  /*0ab0*/  NOP ;  /* 0x0000000000007918 */ /* 0x000fe20000000000 */
.L_x_6:
        /* <DEDUP_REMOVED lines=31> */
[----:B------:R2:W1:Y:S02]  /*0cb0*/  SYNCS.EXCH.64 URZ, [UR6+0xe8], UR4 ;  /* 0x0000e80406ff75b2 */ /* 0x0004640008000100 */
[----:B--2---:R-:W-:Y:S01]  /*0cc0*/  NOP ;  /* 0x0000000000007918 */ /* 0x004fe20000000000 */
.L_x_7:
        /* <DEDUP_REMOVED lines=33> */
.L_x_8:
[----:B------:R-:W5:Y:S01]  /*0ee0*/  SHFL.IDX PT, R0, R128, RZ, 0x1f ;  /* 0x00001fff80007589 */ /* 0x000f6200000e0000 */
[----:B------:R-:W-:Y:S01]  /*0ef0*/  ISETP.NE.OR P0, PT, RZ, UR37, !P2 ;  /* 0x00000025ff007c0c */ /* 0x000fe2000d705670 */
        /* <DEDUP_REMOVED lines=19> */
[----:B------:R-:W-:Y:S01]  /*1030*/  NOP ;  /* 0x0000000000007918 */ /* 0x000fe20000000000 */
.L_x_9:
[----:B------:R-:W-:Y:S01]  /*1040*/  VOTEU.ALL UP0, P0 ;  /* 0x0000000000ff7886 */ /* 0x000fe20000000000 */
[----:B--2---:R-:W-:Y:S01]  /*1050*/  UMOV UR4, 0x20 ;  /* 0x0000002000047882 */ /* 0x004fe20000000000 */
[----:B------:R-:W-:Y:S01]  /*1060*/  UISETP.NE.AND UP1, UPT, UR37, 0x2, UPT ;  /* 0x000000022500788c */ /* 0x000fe2000bf25270 */
[----:B------:R-:W-:Y:S02]  /*1070*/  NOP ;  /* 0x0000000000007918 */ /* 0x000fe40000000000 */
[----:B------:R-:W-:Y:S01]  /*1080*/  @!UP0 UMOV UR5, 0x400 ;  /* 0x0000040000058882 */ /* 0x000fe20000000000 */
[----:B------:R-:W-:-:S04]  /*1090*/  @!UP0 UIADD3 UR6, UPT, UPT, -UR4, 0x100000, URZ ;  /* 0x0010000004068890 */ /* 0x000fc8000fffe1ff */
[----:B------:R-:W-:Y:S02]  /*10a0*/  @!UP0 USHF.L.U32 UR7, UR6, 0xb, URZ ;  /* 0x0000000b06078899 */ /* 0x000fe400080006ff */
[----:B------:R-:W-:Y:S02]  /*10b0*/  @!UP0 USHF.L.U32 UR6, UR6, 0x1, URZ ;  /* 0x0000000106068899 */ /* 0x000fe400080006ff */
[----:B------:R-:W-:Y:S01]  /*10c0*/  @!UP0 ULEA UR5, UR35, UR5, 0x18 ;  /* 0x0000000523058291 */ /* 0x000fe2000f8ec0ff */
[----:B------:R-:W2:Y:S01]  /*10d0*/  LDCU UR4, c[0x0][0x36c] ;  /* 0x00006d80ff0477ac */ /* 0x000ea20008000800 */
[----:B------:R-:W-:Y:S01]  /*10e0*/  VOTEU.ALL UP0, P0 ;  /* 0x0000000000ff7886 */ /* 0x000fe20000000000 */
[----:B------:R-:W-:Y:S02]  /*10f0*/  USEL UR20, URZ, 0x1, UP1 ;  /* 0x00000001ff147887 */ /* 0x000fe40008800000 */
[----:B------:R-:W-:Y:S01]  /*1100*/  UISETP.EQ.AND UP2, UPT, UR44, URZ, !UP1 ;  /* 0x000000ff2c00728c */ /* 0x000fe2000cf42270 */
[----:B------:R-:W5:Y:S06]  /*1110*/  FENCE.VIEW.ASYNC.S ;  /* 0x00000000000073c6 */ /* 0x000f6c0000000000 */
[----:B-----5:R1:W1:Y:S01]  /*1120*/  @!UP0 SYNCS.EXCH.64 URZ, [UR5+0x120], UR6 ;  /* 0x0001200605ff85b2 */ /* 0x0202620008000100 */
[----:B------:R-:W-:Y:S01]  /*1130*/  UISETP.NE.AND UP0, UPT, UR37, URZ, UPT ;  /* 0x000000ff2500728c */ /* 0x000fe2000bf05270 */
[----:B------:R-:W-:-:S03]  /*1140*/  PLOP3.LUT P2, PT, P2, PT, UP2, 0x80, 0x8 ;  /* 0x000000000008781c */ /* 0x000fc6000174f028 */
[----:B------:R-:W-:Y:S02]  /*1150*/  USEL UR24, UR20, 0x2, UP0 ;  /* 0x0000000214187887 */ /* 0x000fe40008000000 */
[----:B--2---:R-:W-:-:S09]  /*1160*/  UISETP.EQ.U32.AND UP0, UPT, UR4, 0x1, UPT ;  /* 0x000000010400788c */ /* 0x004fd2000bf02070 */
[----:B------:R-:W-:Y:S05]  /*1170*/  BRA.U !UP0, `(.L_x_10) ;  /* 0x0000000108087547 */ /* 0x000fea000b800000 */
[----:B-1-3--:R-:W-:Y:S01]  /*1180*/  UCGABAR_ARV ;  /* 0x00000000000079c7 */ /* 0x00afe20008000000 */
[----:B------:R-:W-:Y:S05]  /*1190*/  BRA `(.L_x_11) ;  /* 0x0000000000047947 */ /* 0x000fea0003800000 */
.L_x_10:
[----:B-1-3--:R-:W-:Y:S01]  /*11a0*/  NOP ;  /* 0x0000000000007918 */ /* 0x00afe20000000000 */
.L_x_11:
[----:B----4-:R-:W1:Y:S01]  /*11b0*/  LDC.64 R14, c[0x0][0xbf0] ;  /* 0x0002fc00ff0e7b82 */ /* 0x010e620000000a00 */
[----:B------:R-:W1:Y:S01]  /*11c0*/  LDCU.64 UR50, c[0x0][0x358] ;  /* 0x00006b00ff3277ac */ /* 0x000e620008000a00 */
[----:B------:R-:W2:Y:S01]  /*11d0*/  LDCU UR33, c[0x0][0xc0c] ;  /* 0x00018180ff2177ac */ /* 0x000ea20008000800 */
[----:B------:R-:W2:Y:S01]  /*11e0*/  LDCU UR4, c[0x0][0xbdc] ;  /* 0x00017b80ff0477ac */ /* 0x000ea20008000800 */
[----:B------:R-:W3:Y:S01]  /*11f0*/  LDCU UR32, c[0x0][0xc10] ;  /* 0x00018200ff2077ac */ /* 0x000ee20008000800 */
[----:B------:R-:W4:Y:S01]  /*1200*/  LDCU.128 UR12, c[0x0][0xba0] ;  /* 0x00017400ff0c77ac */ /* 0x000f220008000c00 */
[----:B------:R-:W4:Y:S01]  /*1210*/  LDCU.128 UR8, c[0x0][0xbb0] ;  /* 0x00017600ff0877ac */ /* 0x000f220008000c00 */
[----:B-1----:R-:W4:Y:S01]  /*1220*/  LDG.E R8, desc[UR50][R14.64] ;  /* 0x000000320e087981 */ /* 0x002f22000c1e1900 */
[----:B------:R-:W1:Y:S03]  /*1230*/  LDCU UR45, c[0x0][0xbe8] ;  /* 0x00017d00ff2d77ac */ /* 0x000e660008000800 */
[----:B------:R1:W4:Y:S01]  /*1240*/  LDG.E R3, desc[UR50][R14.64+0x4] ;  /* 0x000004320e037981 */ /* 0x000322000c1e1900 */
[----:B--2---:R-:W-:Y:S01]  /*1250*/  USHF.L.U32 UR33, UR33, UR4, URZ ;  /* 0x0000000421217299 */ /* 0x004fe200080006ff */
[----:B------:R-:W-:Y:S01]  /*1260*/  LOP3.LUT R7, R142, 0x1f, RZ, 0xc0, !PT ;  /* 0x0000001f8e077812 */ /* 0x000fe200078ec0ff */
[----:B---3--:R-:W-:Y:S01]  /*1270*/  USHF.L.U32 UR32, UR32, UR4, URZ ;  /* 0x0000000420207299 */ /* 0x008fe200080006ff */
[----:B------:R-:W-:Y:S01]  /*1280*/  IMAD.MOV.U32 R5, RZ, RZ, RZ ;  /* 0x000000ffff057224 */ /* 0x000fe200078e00ff */
[----:B------:R-:W2:Y:S01]  /*1290*/  LDCU.128 UR4, c[0x0][0xbc0] ;  /* 0x00017800ff0477ac */ /* 0x000ea20008000c00 */
[----:B------:R-:W-:-:S02]  /*12a0*/  IMAD.MOV.U32 R6, RZ, RZ, RZ ;  /* 0x000000ffff067224 */ /* 0x000fc400078e00ff */
[----:B------:R-:W-:Y:S01]  /*12b0*/  IMAD.U32 R4, RZ, RZ, UR33 ;  /* 0x00000021ff047e24 */ /* 0x000fe2000f8e00ff */
[----:B------:R-:W-:Y:S01]  /*12c0*/  UMOV UR36, 0x400 ;  /* 0x0000040000247882 */ /* 0x000fe20000000000 */
[----:B------:R-:W-:Y:S01]  /*12d0*/  IMAD.U32 R0, RZ, RZ, UR32 ;  /* 0x00000020ff007e24 */ /* 0x000fe2000f8e00ff */
[----:B------:R-:W-:Y:S02]  /*12e0*/  UISETP.NE.AND UP5, UPT, UR37, 0x8, UPT ;  /* 0x000000082500788c */ /* 0x000fe4000bfa5270 */
[----:B------:R-:W-:Y:S01]  /*12f0*/  IABS R2, R4 ;  /* 0x0000000400027213 */ /* 0x000fe20000000000 */
[----:B----4-:R-:W-:Y:S01]  /*1300*/  UISETP.NE.U32.AND UP3, UPT, UR14, URZ, UPT ;  /* 0x000000ff0e00728c */ /* 0x010fe2000bf65070 */
[----:B-1----:R-:W-:Y:S01]  /*1310*/  ISETP.GE.AND P0, PT, R7, UR45, PT ;  /* 0x0000002d07007c0c */ /* 0x002fe2000bf06270 */
[----:B------:R-:W1:Y:S01]  /*1320*/  LDCU UR40, c[0x0][0xbe0] ;  /* 0x00017c00ff2877ac */ /* 0x000e620008000800 */
[----:B------:R-:W-:Y:S02]  /*1330*/  R2UR UR48, R2 ;  /* 0x00000000023072ca */ /* 0x000fe400000e0000 */
[----:B------:R-:W-:Y:S01]  /*1340*/  IABS R2, R0 ;  /* 0x0000000000027213 */ /* 0x000fe20000000000 */
[----:B------:R-:W-:Y:S01]  /*1350*/  UISETP.NE.AND UP1, UPT, UR37, 0x1, UPT ;  /* 0x000000012500788c */ /* 0x000fe2000bf25270 */
[----:B------:R-:W-:-:S05]  /*1360*/  CS2R.32 R16, SR_CgaSize ;  /* 0x0000000000107805 */ /* 0x000fca0000008a00 */
[----:B------:R-:W-:-:S05]  /*1370*/  IMAD R16, R16, -0xa0, RZ ;  /* 0xffffff6010107824 */ /* 0x000fca00078e02ff */
[----:B------:R-:W-:-:S14]  /*1380*/  R2UR UR39, R16 ;  /* 0x00000000102772ca */ /* 0x000fdc00000e0000 */
[----:B------:R-:W3:Y:S01]  /*1390*/  LDCU UR39, c[0x0][UR39+0x2b0] ;  /* 0x00005600272777ac */ /* 0x000ee20008000800 */
[----:B------:R-:W-:Y:S01]  /*13a0*/  R2UR UR47, R2 ;  /* 0x00000000022f72ca */ /* 0x000fe200000e0000 */
[----:B------:R-:W-:Y:S02]  /*13b0*/  UISETP.NE.AND.EX UP3, UPT, UR15, URZ, UPT, UP3 ;  /* 0x000000ff0f00728c */ /* 0x000fe4000bf65330 */
[----:B------:R-:W-:Y:S01]  /*13c0*/  ULEA UR36, UR35, UR36, 0x18 ;  /* 0x0000002423247291 */ /* 0x000fe2000f8ec0ff */
[----:B------:R-:W4:Y:S01]  /*13d0*/  @!P0 LDC.64 R12, c[0x0][0xbf0] ;  /* 0x0002fc00ff0c8b82 */ /* 0x000f220000000a00 */
[----:B------:R-:W2:Y:S01]  /*13e0*/  I2F.RP R2, UR48 ;  /* 0x0000003000027d06 */ /* 0x000ea20008209400 */
[----:B------:R-:W-:-:S05]  /*13f0*/  CS2R.32 R16, SR_CgaSize ;  /* 0x0000000000107805 */ /* 0x000fca0000008a00 */
[----:B------:R-:W-:-:S05]  /*1400*/  IMAD R16, R16, -0xa0, RZ ;  /* 0xffffff6010107824 */ /* 0x000fca00078e02ff */
[----:B------:R-:W-:-:S14]  /*1410*/  R2UR UR30, R16 ;  /* 0x00000000101e72ca */ /* 0x000fdc00000e0000 */
[----:B------:R-:W1:Y:S01]  /*1420*/  LDCU UR30, c[0x0][UR30+0x2b4] ;  /* 0x000056801e1e77ac */ /* 0x000e620008000800 */
[----:B------:R-:W1:Y:S01]  /*1430*/  LDCU UR19, c[0x0][0x374] ;  /* 0x00006e80ff1377ac */ /* 0x000e620008000800 */
[----:B------:R-:W1:Y:S01]  /*1440*/  LDCU.U8 UR17, c[0x0][0xbd8] ;  /* 0x00017b00ff1177ac */ /* 0x000e620008000000 */
[----:B--2---:R-:W2:Y:S01]  /*1450*/  MUFU.RCP R2, R2 ;  /* 0x0000000200027308 */ /* 0x004ea20000001000 */
[----:B------:R-:W-:Y:S01]  /*1460*/  I2FP.F32.U32 R9, UR42 ;  /* 0x0000002a00097c45 */ /* 0x000fe20008201000 */
[----:B----4-:R-:W-:-:S04]  /*1470*/  @!P0 IMAD.WIDE.U32 R12, R7, 0xc, R12 ;  /* 0x0000000c070c8825 */ /* 0x010fc800078e000c */
[----:B--2---:R-:W-:Y:S02]  /*1480*/  VIADD R2, R2, 0xffffffe ;  /* 0x0ffffffe02027836 */ /* 0x004fe40000000000 */
[----:B---3--:R-:W-:Y:S01]  /*1490*/  FMUL R9, R9, UR39 ;  /* 0x0000002709097c20 */ /* 0x008fe20008400000 */
[----:B------:R2:W5:Y:S03]  /*14a0*/  @!P0 LDG.E R5, desc[UR50][R12.64] ;  /* 0x000000320c058981 */ /* 0x000566000c1e1900 */
[----:B------:R-:W-:Y:S01]  /*14b0*/  F2I.FTZ.U32.TRUNC.NTZ R2, R2 ;  /* 0x0000000200027305 */ /* 0x000fe2000021f000 */
[----:B------:R-:W-:Y:S01]  /*14c0*/  UMOV UR39, URZ ;  /* 0x000000ff00277c82 */ /* 0x000fe20008000000 */
[----:B------:R2:W5:Y:S01]  /*14d0*/  @!P0 LDG.E R6, desc[UR50][R12.64+0x4] ;  /* 0x000004320c068981 */ /* 0x000562000c1e1900 */
[----:B------:R-:W-:-:S05]  /*14e0*/  CS2R.32 R16, SR_CgaSize ;  /* 0x0000000000107805 */ /* 0x000fca0000008a00 */
[----:B------:R-:W-:-:S05]  /*14f0*/  IMAD R16, R16, -0xa0, RZ ;  /* 0xffffff6010107824 */ /* 0x000fca00078e02ff */
[----:B------:R-:W-:-:S14]  /*1500*/  R2UR UR56, R16 ;  /* 0x00000000103872ca */ /* 0x000fdc00000e0000 */
[----:B------:R-:W3:Y:S01]  /*1510*/  LDCU UR56, c[0x0][UR56+0x2a0] ;  /* 0x00005400383877ac */ /* 0x000ee20008000800 */
[----:B------:R-:W-:Y:S01]  /*1520*/  LOP3.LUT R10, R10, 0xfffffffd, RZ, 0xc0, !PT ;  /* 0xfffffffd0a0a7812 */ /* 0x000fe200078ec0ff */
[----:B------:R-:W-:Y:S01]  /*1530*/  IMAD.MOV.U32 R14, RZ, RZ, RZ ;  /* 0x000000ffff0e7224 */ /* 0x000fe200078e00ff */
[----:B-1----:R-:W-:Y:S02]  /*1540*/  ISETP.NE.AND P3, PT, RZ, UR17, PT ;  /* 0x00000011ff007c0c */ /* 0x002fe4000bf65270 */
[----:B------:R-:W-:-:S05]  /*1550*/  CS2R.32 R16, SR_CgaSize ;  /* 0x0000000000107805 */ /* 0x000fca0000008a00 */
[----:B------:R-:W-:-:S05]  /*1560*/  IMAD R16, R16, -0xa0, RZ ;  /* 0xffffff6010107824 */ /* 0x000fca00078e02ff */
[----:B------:R-:W-:-:S14]  /*1570*/  R2UR UR54, R16 ;  /* 0x00000000103672ca */ /* 0x000fdc00000e0000 */
[----:B------:R-:W1:Y:S01]  /*1580*/  LDCU UR54, c[0x0][UR54+0x2a4] ;  /* 0x00005480363677ac */ /* 0x000e620008000800 */
[----:B------:R-:W-:Y:S01]  /*1590*/  F2I.U32.TRUNC.NTZ R9, R9 ;  /* 0x0000000900097305 */ /* 0x000fe2000020f000 */
[----:B------:R-:W-:Y:S01]  /*15a0*/  IMAD.MOV.U32 R16, RZ, RZ, -0x1 ;  /* 0xffffffffff107424 */ /* 0x000fe200078e00ff */
[----:B------:R-:W-:Y:S01]  /*15b0*/  UISETP.NE.AND UP0, UPT, UR37, URZ, UPT ;  /* 0x000000ff2500728c */ /* 0x000fe2000bf05270 */
[----:B------:R-:W-:Y:S02]  /*15c0*/  R2UR UR59, R8 ;  /* 0x00000000083b72ca */ /* 0x000fe400000e0000 */
[----:B------:R-:W-:Y:S02]  /*15d0*/  I2FP.F32.U32 R8, UR58 ;  /* 0x0000003a00087c45 */ /* 0x000fe40008201000 */
[----:B------:R-:W-:Y:S02]  /*15e0*/  R2UR UR25, R3 ;  /* 0x00000000031972ca */ /* 0x000fe400000e0000 */
[----:B------:R-:W4:Y:S01]  /*15f0*/  I2F.RP R3, UR47 ;  /* 0x0000002f00037d06 */ /* 0x000f220008209400 */
[----:B------:R-:W-:-:S06]  /*1600*/  FMUL R8, R8, UR30 ;  /* 0x0000001e08087c20 */ /* 0x000fcc0008400000 */
[----:B------:R-:W-:Y:S01]  /*1610*/  UIADD3 UR38, UP2, UPT, UR59, UR12, URZ ;  /* 0x0000000c3b267290 */ /* 0x000fe2000ff5e0ff */
[----:B------:R-:W-:Y:S03]  /*1620*/  F2I.U32.TRUNC.NTZ R8, R8 ;  /* 0x0000000800087305 */ /* 0x000fe6000020f000 */
[----:B------:R-:W-:Y:S02]  /*1630*/  ULEA.HI.X.SX32 UR59, UR59, UR13, 0x1, UP2 ;  /* 0x0000000d3b3b7291 */ /* 0x000fe400090f0eff */
[----:B------:R-:W-:Y:S02]  /*1640*/  UIADD3 UR38, UP2, UPT, UR38, -0x1, URZ ;  /* 0xffffffff26267890 */ /* 0x000fe4000ff5e0ff */
[----:B------:R-:W-:Y:S01]  /*1650*/  UIADD3 UR31, UP4, UPT, UR25, UR10, URZ ;  /* 0x0000000a191f7290 */ /* 0x000fe2000ff9e0ff */
[----:B----4-:R-:W4:Y:S01]  /*1660*/  MUFU.RCP R3, R3 ;  /* 0x0000000300037308 */ /* 0x010f220000001000 */
[----:B------:R-:W-:-:S02]  /*1670*/  UIADD3.X UR59, UPT, UPT, UR59, -0x1, URZ, UP2, !UPT ;  /* 0xffffffff3b3b7890 */ /* 0x000fc400097fe4ff */
[----:B------:R-:W-:Y:S02]  /*1680*/  UIADD3 UR18, UP6, UPT, UR38, UR9, URZ ;  /* 0x0000000926127290 */ /* 0x000fe4000ffde0ff */
[----:B------:R-:W-:Y:S02]  /*1690*/  ULEA.HI.X.SX32 UR25, UR25, UR11, 0x1, UP4 ;  /* 0x0000000b19197291 */ /* 0x000fe4000a0f0eff */
[----:B------:R-:W-:Y:S02]  /*16a0*/  UIADD3.X UR41, UPT, UPT, URZ, UR59, URZ, UP6, !UPT ;  /* 0x0000003bff297290 */ /* 0x000fe4000b7fe4ff */
[----:B------:R-:W-:Y:S02]  /*16b0*/  UIADD3 UR31, UP4, UPT, UR31, -0x1, URZ ;  /* 0xffffffff1f1f7890 */ /* 0x000fe4000ff9e0ff */
[----:B------:R-:W-:Y:S02]  /*16c0*/  UIMAD.WIDE.U32 UR62, UR41, UR14, URZ ;  /* 0x0000000e293e72a5 */ /* 0x000fe4000f8e00ff */
[----:B------:R-:W-:-:S02]  /*16d0*/  UIADD3.X UR25, UPT, UPT, UR25, -0x1, URZ, UP4, !UPT ;  /* 0xffffffff19197890 */ /* 0x000fc4000a7fe4ff */
[----:B------:R-:W-:Y:S02]  /*16e0*/  UIADD3 UR46, UP4, UPT, UR31, UR7, URZ ;  /* 0x000000071f2e7290 */ /* 0x000fe4000ff9e0ff */
[----:B------:R-:W-:Y:S01]  /*16f0*/  UIMAD.WIDE.U32 UR52, UR18, UR14, URZ ;  /* 0x0000000e123472a5 */ /* 0x000fe2000f8e00ff */
[----:B----4-:R-:W-:Y:S01]  /*1700*/  VIADD R3, R3, 0xffffffe ;  /* 0x0ffffffe03037836 */ /* 0x010fe20000000000 */
[----:B------:R-:W-:Y:S02]  /*1710*/  UIMAD.WIDE.U32 UR62, UP6, UR18, UR15, UR62 ;  /* 0x0000000f123e72a5 */ /* 0x000fe4000f8c003e */
[----:B------:R-:W-:Y:S02]  /*1720*/  UIADD3.X UR18, UPT, UPT, URZ, UR25, URZ, UP4, !UPT ;  /* 0x00000019ff127290 */ /* 0x000fe4000a7fe4ff */
[----:B------:R-:W-:Y:S01]  /*1730*/  UIADD3.X UR61, UPT, UPT, URZ, URZ, URZ, UP6, !UPT ;  /* 0x000000ffff3d7290 */ /* 0x000fe2000b7fe4ff */
[----:B------:R-:W4:Y:S01]  /*1740*/  F2I.FTZ.U32.TRUNC.NTZ R3, R3 ;  /* 0x0000000300037305 */ /* 0x000f22000021f000 */
[----:B------:R-:W-:-:S02]  /*1750*/  UIMAD.WIDE.U32 UR64, UR18, UR4, URZ ;  /* 0x00000004124072a5 */ /* 0x000fc4000f8e00ff */
[----:B------:R-:W-:Y:S01]  /*1760*/  UIADD3 URZ, UP6, UPT, UR53, UR62, URZ ;  /* 0x0000003e35ff7290 */ /* 0x000fe2000ffde0ff */
[----:B------:R-:W-:Y:S01]  /*1770*/  UMOV UR60, UR63 ;  /* 0x0000003f003c7c82 */ /* 0x000fe20008000000 */
[----:B------:R-:W-:Y:S02]  /*1780*/  UIMAD.WIDE.U32 UR52, UP4, UR46, UR5, UR64 ;  /* 0x000000052e3472a5 */ /* 0x000fe4000f880040 */
[----:B------:R-:W-:Y:S02]  /*1790*/  UIMAD.WIDE.U32.X UR64, UR41, UR15, UR60, UP6 ;  /* 0x0000000f294072a5 */ /* 0x000fe4000b0e043c */
[----:B------:R-:W-:Y:S02]  /*17a0*/  UIMAD.WIDE.U32 UR62, UR46, UR4, URZ ;  /* 0x000000042e3e72a5 */ /* 0x000fe4000f8e00ff */
[----:B------:R-:W-:Y:S02]  /*17b0*/  USEL UR38, UR38, UR64, !UP3 ;  /* 0x0000004026267287 */ /* 0x000fe4000d800000 */
[----:B------:R-:W-:Y:S01]  /*17c0*/  USEL UR59, UR59, UR65, !UP3 ;  /* 0x000000413b3b7287 */ /* 0x000fe2000d800000 */
[----:B------:R-:W-:Y:S01]  /*17d0*/  R2UR UR65, R2 ;  /* 0x00000000024172ca */ /* 0x000fe200000e0000 */
[----:B------:R-:W-:Y:S01]  /*17e0*/  UIADD3.X UR61, UPT, UPT, URZ, URZ, URZ, UP4, !UPT ;  /* 0x000000ffff3d7290 */ /* 0x000fe2000a7fe4ff */
[----:B------:R-:W-:Y:S01]  /*17f0*/  IABS R2, R4 ;  /* 0x0000000400027213 */ /* 0x000fe20000000000 */
[----:B------:R-:W-:-:S02]  /*1800*/  UISETP.NE.U32.AND UP2, UPT, UR4, URZ, UPT ;  /* 0x000000ff0400728c */ /* 0x000fc4000bf45070 */
[----:B------:R-:W-:Y:S02]  /*1810*/  UIADD3 URZ, UP4, UPT, UR63, UR52, URZ ;  /* 0x000000343fff7290 */ /* 0x000fe4000ff9e0ff */
[----:B------:R-:W-:Y:S01]  /*1820*/  USHF.R.U64 UR59, UR38, UR8, UR59 ;  /* 0x00000008263b7299 */ /* 0x000fe2000800123b */
[----:B------:R-:W-:Y:S01]  /*1830*/  IMAD.MOV R2, RZ, RZ, -R2 ;  /* 0x000000ffff027224 */ /* 0x000fe200078e0a02 */
[----:B------:R-:W-:Y:S01]  /*1840*/  UMOV UR60, UR53 ;  /* 0x00000035003c7c82 */ /* 0x000fe20008000000 */
[----:B------:R-:W-:Y:S01]  /*1850*/  UISETP.NE.AND.EX UP2, UPT, UR5, URZ, UPT, UP2 ;  /* 0x000000ff0500728c */ /* 0x000fe2000bf45320 */
[----:B----4-:R-:W-:Y:S01]  /*1860*/  R2UR UR53, R3 ;  /* 0x00000000033572ca */ /* 0x010fe200000e0000 */
[----:B------:R-:W-:Y:S02]  /*1870*/  UIMAD.WIDE.U32.X UR60, UR18, UR5, UR60, UP4 ;  /* 0x00000005123c72a5 */ /* 0x000fe4000a0e043c */
[----:B------:R-:W-:Y:S02]  /*1880*/  UIADD3 UR59, UPT, UPT, UR33, -0x1, UR59 ;  /* 0xffffffff213b7890 */ /* 0x000fe4000fffe03b */
[----:B------:R-:W-:-:S02]  /*1890*/  USEL UR31, UR31, UR60, !UP2 ;  /* 0x0000003c1f1f7287 */ /* 0x000fc4000d000000 */
[----:B------:R-:W-:Y:S01]  /*18a0*/  USEL UR25, UR25, UR61, !UP2 ;  /* 0x0000003d19197287 */ /* 0x000fe2000d000000 */
[----:B------:R-:W-:Y:S01]  /*18b0*/  R2UR UR60, R2 ;  /* 0x00000000023c72ca */ /* 0x000fe200000e0000 */
[----:B------:R-:W-:Y:S01]  /*18c0*/  IMAD.U32 R3, RZ, RZ, UR59 ;  /* 0x0000003bff037e24 */ /* 0x000fe2000f8e00ff */
[----:B------:R-:W-:Y:S01]  /*18d0*/  UIADD3 UR38, UPT, UPT, URZ, -UR65, URZ ;  /* 0x80000041ff267290 */ /* 0x000fe2000fffe0ff */
[----:B------:R-:W-:Y:S01]  /*18e0*/  IABS R2, R0 ;  /* 0x0000000000027213 */ /* 0x000fe20000000000 */
[----:B------:R-:W-:Y:S02]  /*18f0*/  USHF.R.U64 UR25, UR31, UR6, UR25 ;  /* 0x000000061f197299 */ /* 0x000fe40008001219 */
[----:B------:R-:W-:Y:S01]  /*1900*/  IABS R3, R3 ;  /* 0x0000000300037213 */ /* 0x000fe20000000000 */
[----:B------:R-:W-:Y:S01]  /*1910*/  UIMAD UR38, UR38, UR48, URZ ;  /* 0x00000030262672a4 */ /* 0x000fe2000f8e02ff */
[----:B------:R-:W-:Y:S01]  /*1920*/  IMAD.MOV R2, RZ, RZ, -R2 ;  /* 0x000000ffff027224 */ /* 0x000fe200078e0a02 */
[----:B------:R-:W-:Y:S01]  /*1930*/  UIADD3 UR57, UPT, UPT, UR32, -0x1, UR25 ;  /* 0xffffffff20397890 */ /* 0x000fe2000fffe019 */
[----:B------:R-:W-:Y:S01]  /*1940*/  R2UR UR31, R3 ;  /* 0x00000000031f72ca */ /* 0x000fe200000e0000 */
[----:B------:R-:W-:Y:S01]  /*1950*/  UMOV UR64, URZ ;  /* 0x000000ff00407c82 */ /* 0x000fe20008000000 */
[----:B------:R-:W-:Y:S01]  /*1960*/  UIADD3 UR25, UPT, UPT, URZ, -UR53, URZ ;  /* 0x80000035ff197290 */ /* 0x000fe2000fffe0ff */
[----:B------:R-:W-:Y:S01]  /*1970*/  R2UR UR46, R2 ;  /* 0x00000000022e72ca */ /* 0x000fe200000e0000 */
[----:B------:R-:W-:Y:S01]  /*1980*/  UIMAD.WIDE.U32 UR62, UR65, UR38, UR64 ;  /* 0x00000026413e72a5 */ /* 0x000fe2000f8e0040 */
[----:B------:R-:W-:Y:S01]  /*1990*/  IMAD.U32 R3, RZ, RZ, UR57 ;  /* 0x00000039ff037e24 */ /* 0x000fe2000f8e00ff */
[----:B------:R-:W-:Y:S01]  /*19a0*/  UIMAD UR25, UR25, UR47, URZ ;  /* 0x0000002f191972a4 */ /* 0x000fe2000f8e02ff */
[----:B------:R-:W-:Y:S01]  /*19b0*/  UMOV UR52, URZ ;  /* 0x000000ff00347c82 */ /* 0x000fe20008000000 */
[----:B------:R-:W-:-:S02]  /*19c0*/  UISETP.NE.AND UP4, UPT, UR40, 0x1, UPT ;  /* 0x000000012800788c */ /* 0x000fc4000bf85270 */
[----:B------:R-:W-:Y:S01]  /*19d0*/  IABS R3, R3 ;  /* 0x0000000300037213 */ /* 0x000fe20000000000 */
[----:B------:R-:W-:Y:S01]  /*19e0*/  UMOV UR49, UR63 ;  /* 0x0000003f00317c82 */ /* 0x000fe20008000000 */
[----:B------:R-:W-:Y:S01]  /*19f0*/  UIMAD.WIDE.U32 UR52, UR53, UR25, UR52 ;  /* 0x00000019353472a5 */ /* 0x000fe2000f8e0034 */
[----:B------:R-:W-:Y:S01]  /*1a00*/  R2UR UR40, R9 ;  /* 0x00000000092872ca */ /* 0x000fe200000e0000 */
[----:B------:R-:W-:Y:S01]  /*1a10*/  UIMAD.WIDE.U32 UR62, UR49, UR31, URZ ;  /* 0x0000001f313e72a5 */ /* 0x000fe2000f8e00ff */
[----:B------:R-:W-:Y:S01]  /*1a20*/  R2UR UR55, R3 ;  /* 0x00000000033772ca */ /* 0x000fe200000e0000 */
[----:B------:R-:W-:Y:S01]  /*1a30*/  USEL UR38, UR42, UR58, !UP4 ;  /* 0x0000003a2a267287 */ /* 0x000fe2000e000000 */
[----:B------:R-:W4:Y:S01]  /*1a40*/  LDC.64 R2, c[0x0][0xbd0] ;  /* 0x0002f400ff027b82 */ /* 0x000f220000000a00 */
[----:B------:R-:W-:Y:S01]  /*1a50*/  ULOP3.LUT UR52, URZ, UR33, URZ, 0x33, !UPT ;  /* 0x00000021ff347292 */ /* 0x000fe2000f8e33ff */
[----:B------:R-:W-:Y:S01]  /*1a60*/  PRMT R9, RZ, 0x7610, R9 ;  /* 0x00007610ff097816 */ /* 0x000fe20000000009 */
[----:B------:R-:W-:Y:S01]  /*1a70*/  ULOP3.LUT UR49, URZ, UR32, URZ, 0x33, !UPT ;  /* 0x00000020ff317292 */ /* 0x000fe2000f8e33ff */
[----:B------:R-:W-:Y:S01]  /*1a80*/  UMOV UR25, UR63 ;  /* 0x0000003f00197c82 */ /* 0x000fe20008000000 */
[----:B------:R-:W-:-:S02]  /*1a90*/  UIMAD.WIDE.U32 UR62, UR34, UR19, URZ ;  /* 0x00000013223e72a5 */ /* 0x000fc4000f8e00ff */
[----:B------:R-:W-:Y:S02]  /*1aa0*/  UIMAD UR60, UR25, UR60, UR31 ;  /* 0x0000003c193c72a4 */ /* 0x000fe4000f8e021f */
[----:B------:R-:W-:Y:S02]  /*1ab0*/  UIADD3 UR25, UPT, UPT, UR36, 0x250, URZ ;  /* 0x0000025024197890 */ /* 0x000fe4000fffe0ff */
[----:B------:R-:W-:Y:S02]  /*1ac0*/  UIMAD.WIDE.U32 UR66, UR53, UR55, URZ ;  /* 0x00000037354272a5 */ /* 0x000fe4000f8e00ff */
[----:B------:R-:W-:Y:S02]  /*1ad0*/  UISETP.GT.U32.AND UP6, UPT, UR48, UR60, UPT ;  /* 0x0000003c3000728c */ /* 0x000fe4000bfc4070 */
[----:B------:R-:W-:Y:S01]  /*1ae0*/  UIADD3 UR36, UPT, UPT, UR36, 0x1b0, URZ ;  /* 0x000001b024247890 */ /* 0x000fe2000fffe0ff */
[----:B------:R-:W2:Y:S03]  /*1af0*/  LDCU UR31, c[0x0][0x378] ;  /* 0x00006f00ff1f77ac */ /* 0x000ea60008000800 */
[----:B------:R-:W-:-:S02]  /*1b00*/  @UP5 USEL UR36, UR36, UR25, !UP1 ;  /* 0x0000001924245287 */ /* 0x000fc4000c800000 */
[----:B------:R-:W-:Y:S01]  /*1b10*/  UISETP.GE.AND UP1, UPT, UR59, URZ, UPT ;  /* 0x000000ff3b00728c */ /* 0x000fe2000bf26270 */
[----:B------:R-:W-:Y:S02]  /*1b20*/  UMOV UR25, UR67 ;  /* 0x0000004300197c82 */ /* 0x000fe40008000000 */
[----:B------:R-:W-:Y:S02]  /*1b30*/  @!UP6 UIADD3 UR60, UPT, UPT, UR60, -UR48, URZ ;  /* 0x800000303c3ce290 */ /* 0x000fe4000fffe0ff */
[----:B------:R-:W-:Y:S02]  /*1b40*/  UIMAD UR55, UR25, UR46, UR55 ;  /* 0x0000002e193772a4 */ /* 0x000fe4000f8e0237 */
[----:B------:R-:W-:Y:S02]  /*1b50*/  UISETP.GT.U32.AND UP6, UPT, UR48, UR60, UPT ;  /* 0x0000003c3000728c */ /* 0x000fe4000bfc4070 */
[----:B------:R-:W-:Y:S02]  /*1b60*/  UISETP.GT.U32.AND UP5, UPT, UR47, UR55, UPT ;  /* 0x000000372f00728c */ /* 0x000fe4000bfa4070 */
[----:B------:R-:W-:-:S02]  /*1b70*/  USEL UR25, UR58, UR42, !UP4 ;  /* 0x0000002a3a197287 */ /* 0x000fc4000e000000 */
[----:B------:R-:W-:Y:S02]  /*1b80*/  USEL UR19, UR34, UR19, !UP4 ;  /* 0x0000001322137287 */ /* 0x000fe4000e000000 */
[----:B--2---:R-:W-:Y:S02]  /*1b90*/  UIMAD.WIDE.U32 UR34, UR62, UR31, URZ ;  /* 0x0000001f3e2272a5 */ /* 0x004fe4000f8e00ff */
[----:B------:R-:W-:Y:S02]  /*1ba0*/  UIMAD UR31, UR63, UR31, URZ ;  /* 0x0000001f3f1f72a4 */ /* 0x000fe4000f8e02ff */
[----:B------:R-:W-:Y:S02]  /*1bb0*/  @!UP6 UIADD3 UR60, UPT, UPT, UR60, -UR48, URZ ;  /* 0x800000303c3ce290 */ /* 0x000fe4000fffe0ff */
[----:B------:R-:W-:Y:S02]  /*1bc0*/  @!UP5 UIADD3 UR55, UPT, UPT, UR55, -UR47, URZ ;  /* 0x8000002f3737d290 */ /* 0x000fe4000fffe0ff */
[----:B------:R-:W-:Y:S01]  /*1bd0*/  UIMAD.WIDE.U32 UR62, UR25, UR19, UR38 ;  /* 0x00000013193e72a5 */ /* 0x000fe2000f8e0026 */
[----:B------:R-:W-:Y:S01]  /*1be0*/  R2UR UR19, R8 ;  /* 0x00000000081372ca */ /* 0x000fe200000e0000 */
[----:B------:R-:W-:Y:S01]  /*1bf0*/  UISETP.GT.U32.AND UP5, UPT, UR47, UR55, UPT ;  /* 0x000000372f00728c */ /* 0x000fe2000bfa4070 */
[----:B------:R-:W-:Y:S01]  /*1c00*/  PRMT R8, RZ, 0x7610, R8 ;  /* 0x00007610ff087816 */ /* 0x000fe20000000008 */
[----:B------:R-:W-:-:S02]  /*1c10*/  @!UP1 UIADD3 UR60, UPT, UPT, -UR60, URZ, URZ ;  /* 0x000000ff3c3c9290 */ /* 0x000fc4000fffe1ff */
[----:B------:R-:W-:Y:S01]  /*1c20*/  UISETP.GE.AND UP1, UPT, UR57, URZ, UPT ;  /* 0x000000ff3900728c */ /* 0x000fe2000bf26270 */
[----:B------:R-:W-:Y:S01]  /*1c30*/  UMOV UR30, UR62 ;  /* 0x0000003e001e7c82 */ /* 0x000fe20008000000 */
[----:B------:R-:W-:Y:S01]  /*1c40*/  UMOV UR25, UR63 ;  /* 0x0000003f00197c82 */ /* 0x000fe20008000000 */
[----:B----4-:R-:W-:Y:S01]  /*1c50*/  ISETP.LE.U32.AND P0, PT, R2, UR30, PT ;  /* 0x0000001e02007c0c */ /* 0x010fe2000bf03070 */
[----:B------:R-:W-:Y:S01]  /*1c60*/  IMAD.U32 R2, RZ, RZ, UR25 ;  /* 0x00000019ff027e24 */ /* 0x000fe2000f8e00ff */
[----:B------:R-:W-:Y:S02]  /*1c70*/  UISETP.NE.AND UP6, UPT, UR33, URZ, UPT ;  /* 0x000000ff2100728c */ /* 0x000fe4000bfc5270 */
[----:B------:R-:W-:Y:S02]  /*1c80*/  @!UP5 UIADD3 UR55, UPT, UPT, UR55, -UR47, URZ ;  /* 0x8000002f3737d290 */ /* 0x000fe4000fffe0ff */
[----:B------:R-:W-:Y:S01]  /*1c90*/  UISETP.NE.AND UP5, UPT, UR32, URZ, UPT ;  /* 0x000000ff2000728c */ /* 0x000fe2000bfa5270 */
[----:B------:R-:W-:Y:S01]  /*1ca0*/  ISETP.GE.U32.AND.EX P1, PT, R2, R3, PT, P0 ;  /* 0x000000030200720c */ /* 0x000fe20003f26100 */
[----:B------:R-:W-:Y:S01]  /*1cb0*/  @!UP1 UIADD3 UR55, UPT, UPT, -UR55, URZ, URZ ;  /* 0x000000ff37379290 */ /* 0x000fe2000fffe1ff */
[----:B------:R-:W-:Y:S01]  /*1cc0*/  PLOP3.LUT P0, PT, PT, PT, PT, 0x80, 0x8 ;  /* 0x000000000008781c */ /* 0x000fe20003f0f070 */
[----:B------:R-:W-:-:S02]  /*1cd0*/  USEL UR60, UR52, UR60, !UP6 ;  /* 0x0000003c343c7287 */ /* 0x000fc4000f000000 */
[----:B------:R-:W-:Y:S02]  /*1ce0*/  USEL UR55, UR49, UR55, !UP5 ;  /* 0x0000003731377287 */ /* 0x000fe4000e800000 */
[----:B------:R-:W-:Y:S02]  /*1cf0*/  UIADD3 UR60, UPT, UPT, UR59, -UR60, URZ ;  /* 0x8000003c3b3c7290 */ /* 0x000fe4000fffe0ff */
[----:B------:R-:W-:Y:S02]  /*1d00*/  UIADD3 UR55, UPT, UPT, UR57, -UR55, URZ ;  /* 0x8000003739377290 */ /* 0x000fe4000fffe0ff */
[----:B------:R-:W-:Y:S02]  /*1d10*/  UIADD3 UR40, UPT, UPT, -UR40, URZ, URZ ;  /* 0x000000ff28287290 */ /* 0x000fe4000fffe1ff */
[----:B------:R-:W-:Y:S02]  /*1d20*/  UIMAD UR62, UR60, UR55, URZ ;  /* 0x000000373c3e72a4 */ /* 0x000fe4000f8e02ff */
[----:B------:R-:W-:Y:S01]  /*1d30*/  USEL UR60, UR55, UR60, !UP4 ;  /* 0x0000003c373c7287 */ /* 0x000fe2000e000000 */
[----:B------:R-:W-:Y:S01]  /*1d40*/  @P0 LOP3.LUT R10, R10, 0x2, RZ, 0xfc, !PT ;  /* 0x000000020a0a0812 */ /* 0x000fe200078efcff */
[----:B------:R-:W-:Y:S01]  /*1d50*/  UIADD3 UR19, UPT, UPT, -UR19, URZ, URZ ;  /* 0x000000ff13137290 */ /* 0x000fe2000fffe1ff */
[----:B------:R-:W-:Y:S01]  /*1d60*/  UMOV UR18, 0xffffffff ;  /* 0xffffffff00127882 */ /* 0x000fe20000000000 */
[----:B------:R-:W-:Y:S01]  /*1d70*/  UMOV UR41, URZ ;  /* 0x000000ff00297c82 */ /* 0x000fe20008000000 */
[----:B------:R-:W-:-:S02]  /*1d80*/  UIADD3 UR31, UPT, UPT, UR35, UR31, URZ ;  /* 0x0000001f231f7290 */ /* 0x000fc4000fffe0ff */
[----:B------:R-:W-:Y:S02]  /*1d90*/  USHF.R.S32.HI UR57, URZ, 0x1f, UR62 ;  /* 0x0000001fff397899 */ /* 0x000fe4000801143e */
[----:B------:R-:W-:Y:S02]  /*1da0*/  USHF.R.S32.HI UR55, URZ, 0x1f, UR60 ;  /* 0x0000001fff377899 */ /* 0x000fe4000801143c */
[----:B---3--:R-:W-:Y:S02]  /*1db0*/  UIMAD UR40, UR56, UR40, UR42 ;  /* 0x00000028382872a4 */ /* 0x008fe4000f8e022a */
[----:B-1----:R-:W-:Y:S01]  /*1dc0*/  UIMAD UR19, UR54, UR19, UR58 ;  /* 0x00000013361372a4 */ /* 0x002fe2000f8e023a */
[----:B------:R-:W-:Y:S11]  /*1dd0*/  BRA.U UP0, `(.L_x_12) ;  /* 0x0000000100347547 */ /* 0x000ff6000b800000 */
[----:B------:R-:W-:Y:S02]  /*1de0*/  UISETP.NE.AND UP0, UPT, UR21, 0x4, UPT ;  /* 0x000000041500788c */ /* 0x000fe4000bf05270 */
[----:B------:R-:W-:-:S04]  /*1df0*/  UISETP.NE.AND UP1, UPT, UR19, URZ, UPT ;  /* 0x000000ff1300728c */ /* 0x000fc8000bf25270 */
[----:B------:R-:W-:Y:S01]  /*1e00*/  PLOP3.LUT P0, PT, PT, PT, UP0, 0x80, 0x8 ;  /* 0x000000000008781c */ /* 0x000fe20003f0f008 */
[----:B------:R-:W-:-:S04]  /*1e10*/  UISETP.LT.U32.OR UP1, UPT, UR40, 0x2, !UP1 ;  /* 0x000000022800788c */ /* 0x000fc8000cf21470 */
[----:B------:R-:W-:Y:S01]  /*1e20*/  @UP0 ULOP3.LUT UR40, UR40, 0xfffffffe, URZ, 0xc0, !UPT ;  /* 0xfffffffe28280892 */ /* 0x000fe2000f8ec0ff */
[----:B------:R-:W-:Y:S01]  /*1e30*/  @UP0 UMOV UR19, 0x3 ;  /* 0x0000000300130882 */ /* 0x000fe20000000000 */
[----:B------:R-:W-:Y:S02]  /*1e40*/  USEL UR56, URZ, 0x1, !UP1 ;  /* 0x00000001ff387887 */ /* 0x000fe4000c800000 */
[----:B------:R-:W-:Y:S02]  /*1e50*/  @UP0 USHF.L.U32 UR19, UR19, UR40, URZ ;  /* 0x0000002813130299 */ /* 0x000fe400080006ff */
[----:B------:R-:W-:-:S04]  /*1e60*/  USEL UR54, URZ, 0x2, !UP1 ;  /* 0x00000002ff367887 */ /* 0x000fc8000c800000 */
[----:B------:R-:W-:Y:S01]  /*1e70*/  UIADD3 UR54, UPT, UPT, UR56, UR54, URZ ;  /* 0x0000003638367290 */ /* 0x000fe2000fffe0ff */
[----:B------:R-:W-:-:S05]  /*1e80*/  @P0 IMAD.U32 R2, RZ, RZ, UR19 ;  /* 0x00000013ff020e24 */ /* 0x000fca000f8e00ff */
[----:B------:R-:W-:Y:S01]  /*1e90*/  IMAD.U32 R9, RZ, RZ, UR54 ;  /* 0x00000036ff097e24 */ /* 0x000fe2000f8e00ff */
[----:B------:R-:W-:-:S07]  /*1ea0*/  @P0 PRMT R8, R2, 0x7610, R8 ;  /* 0x0000761002080816 */ /* 0x000fce0000000008 */
.L_x_12:
[----:B------:R-:W-:Y:S01]  /*1eb0*/  UMOV UR63, UR57 ;  /* 0x00000039003f7c82 */ /* 0x000fe20008000000 */
[----:B------:R-:W-:Y:S01]  /*1ec0*/  UMOV UR61, UR55 ;  /* 0x00000037003d7c82 */ /* 0x000fe20008000000 */
[----:B------:R-:W-:Y:S01]  /*1ed0*/  IMAD.U32 R18, RZ, RZ, UR62 ;  /* 0x0000003eff127e24 */ /* 0x000fe2000f8e00ff */
[----:B------:R-:W-:Y:S01]  /*1ee0*/  MOV R12, UR60 ;  /* 0x0000003c000c7c02 */ /* 0x000fe20008000f00 */
[----:B------:R-:W-:Y:S01]  /*1ef0*/  IMAD.U32 R19, RZ, RZ, UR63 ;  /* 0x0000003fff137e24 */ /* 0x000fe2000f8e00ff */
[----:B------:R-:W-:Y:S01]  /*1f00*/  MOV R13, UR61 ;  /* 0x0000003d000d7c02 */ /* 0x000fe20008000f00 */
[----:B------:R-:W-:Y:S01]  /*1f10*/  UMOV UR40, URZ ;  /* 0x000000ff00287c82 */ /* 0x000fe20008000000 */
[----:B------:R-:W-:Y:S01]  /*1f20*/  UMOV UR19, 0xffffffff ;  /* 0xffffffff00137882 */ /* 0x000fe20000000000 */
[----:B------:R-:W-:Y:S05]  /*1f30*/  @P1 BRA P3, `(.L_x_13) ;  /* 0x0000001400f41947 */ /* 0x000fea0001800000 */
[----:B------:R-:W-:Y:S01]  /*1f40*/  IMAD.U32 R3, RZ, RZ, UR25 ;  /* 0x00000019ff037e24 */ /* 0x000fe2000f8e00ff */
[----:B------:R-:W-:Y:S01]  /*1f50*/  ISETP.LE.U32.AND P0, PT, R18, UR30, PT ;  /* 0x0000001e12007c0c */ /* 0x000fe2000bf03070 */
[----:B------:R-:W-:Y:S01]  /*1f60*/  UMOV UR41, URZ ;  /* 0x000000ff00297c82 */ /* 0x000fe20008000000 */
[----:B------:R-:W-:Y:S01]  /*1f70*/  UMOV UR40, URZ ;  /* 0x000000ff00287c82 */ /* 0x000fe20008000000 */
[----:B------:R-:W-:Y:S01]  /*1f80*/  IMAD.MOV.U32 R14, RZ, RZ, RZ ;  /* 0x000000ffff0e7224 */ /* 0x000fe200078e00ff */
[----:B------:R-:W-:-:S13]  /*1f90*/  ISETP.GE.U32.AND.EX P0, PT, R3, R19, PT, P0 ;  /* 0x000000130300720c */ /* 0x000fda0003f06100 */
[----:B------:R-:W-:Y:S05]  /*1fa0*/  @!P0 BRA `(.L_x_14) ;  /* 0x0000001000b88947 */ /* 0x000fea0003800000 */
[----:B------:R-:W-:Y:S02]  /*1fb0*/  VIADD R2, R7, 0x20 ;  /* 0x0000002007027836 */ /* 0x000fe40000000000 */
[----:B------:R-:W-:Y:S02]  /*1fc0*/  IMAD.MOV.U32 R14, RZ, RZ, R7 ;  /* 0x000000ffff0e7224 */ /* 0x000fe400078e0007 */
[----:B-----5:R-:W-:Y:S01]  /*1fd0*/  IMAD.MOV.U32 R11, RZ, RZ, R6 ;  /* 0x000000ffff0b7224 */ /* 0x020fe200078e0006 */
[----:B------:R-:W-:Y:S02]  /*1fe0*/  ISETP.GE.AND P0, PT, R2, UR45, PT ;  /* 0x0000002d02007c0c */ /* 0x000fe4000bf06270 */
[----:B------:R-:W-:-:S11]  /*1ff0*/  MOV R2, R5 ;  /* 0x0000000500027202 */ /* 0x000fd60000000f00 */
[----:B------:R-:W1:Y:S01]  /*2000*/  @!P0 LDC.64 R18, c[0x0][0xbf0] ;  /* 0x0002fc00ff128b82 */ /* 0x000e620000000a00 */
[----:B------:R-:W-:Y:S02]  /*2010*/  UIADD3 UR19, UP1, UPT, UR10, -0x1, URZ ;  /* 0xffffffff0a137890 */ /* 0x000fe4000ff3e0ff */
[----:B------:R-:W-:Y:S01]  /*2020*/  UIADD3 UR12, UP0, UPT, UR12, -0x1, URZ ;  /* 0xffffffff0c0c7890 */ /* 0x000fe2000ff1e0ff */
[----:B------:R-:W-:Y:S01]  /*2030*/  BSSY.RECONVERGENT B0, `(.L_x_15) ;  /* 0x0000051000007945 */ /* 0x000fe20003800200 */
[----:B------:R-:W-:Y:S01]  /*2040*/  UIADD3.X UR40, UPT, UPT, UR11, -0x1, URZ, UP1, !UPT ;  /* 0xffffffff0b287890 */ /* 0x000fe20008ffe4ff */
[----:B-1----:R-:W-:-:S05]  /*2050*/  @!P0 IMAD.WIDE.U32 R18, R14, 0xc, R18 ;  /* 0x0000000c0e128825 */ /* 0x002fca00078e0012 */
[----:B------:R1:W5:Y:S04]  /*2060*/  @!P0 LDG.E R5, desc[UR50][R18.64+0x180] ;  /* 0x0001803212058981 */ /* 0x000368000c1e1900 */
[----:B------:R1:W5:Y:S01]  /*2070*/  @!P0 LDG.E R6, desc[UR50][R18.64+0x184] ;  /* 0x0001843212068981 */ /* 0x000362000c1e1900 */
[----:B------:R-:W-:Y:S01]  /*2080*/  ISETP.GE.AND P0, PT, R14, UR45, PT ;  /* 0x0000002d0e007c0c */ /* 0x000fe2000bf06270 */
[----:B------:R-:W-:Y:S01]  /*2090*/  UIADD3.X UR13, UPT, UPT, UR13, -0x1, URZ, UP0, !UPT ;  /* 0xffffffff0d0d7890 */ /* 0x000fe200087fe4ff */
[----:B------:R-:W-:Y:S01]  /*20a0*/  HFMA2 R17, -RZ, RZ, 0, 0 ;  /* 0x00000000ff117431 */ /* 0x000fe200000001ff */
[----:B------:R-:W-:-:S10]  /*20b0*/  MOV R16, 0x7fffffff ;  /* 0x7fffffff00107802 */ /* 0x000fd40000000f00 */
[----:B------:R-:W-:Y:S05]  /*20c0*/  @P0 BRA `(.L_x_16) ;  /* 0x00000004001c0947 */ /* 0x000fea0003800000 */
[C---:B------:R-:W-:Y:S01]  /*20d0*/  IADD3 R3, P1, PT, R2.reuse, UR12, RZ ;  /* 0x0000000c02037c10 */ /* 0x040fe2000ff3e0ff */
[----:B------:R-:W-:Y:S01]  /*20e0*/  UIADD3 UR10, UPT, UPT, URZ, -UR65, URZ ;  /* 0x80000041ff0a7290 */ /* 0x000fe2000fffe0ff */
[----:B------:R-:W-:Y:S01]  /*20f0*/  IADD3 R13, P0, PT, R11, UR19, RZ ;  /* 0x000000130b0d7c10 */ /* 0x000fe2000ff1e0ff */
[----:B------:R-:W-:Y:S01]  /*2100*/  UMOV UR54, URZ ;  /* 0x000000ff00367c82 */ /* 0x000fe20008000000 */
[----:B------:R-:W-:Y:S01]  /*2110*/  LEA.HI.X.SX32 R2, R2, UR13, 0x1, P1 ;  /* 0x0000000d02027c11 */ /* 0x000fe200088f0eff */
[----:B------:R-:W-:Y:S01]  /*2120*/  UIMAD UR10, UR10, UR48, URZ ;  /* 0x000000300a0a72a4 */ /* 0x000fe2000f8e02ff */
[----:B------:R-:W-:Y:S01]  /*2130*/  IADD3 R22, P1, PT, R3, UR9, RZ ;  /* 0x0000000903167c10 */ /* 0x000fe2000ff3e0ff */
[----:B------:R-:W-:Y:S01]  /*2140*/  UMOV UR55, UR65 ;  /* 0x0000004100377c82 */ /* 0x000fe20008000000 */
[----:B------:R-:W-:Y:S01]  /*2150*/  LEA.HI.X.SX32 R12, R11, UR40, 0x1, P0 ;  /* 0x000000280b0c7c11 */ /* 0x000fe200080f0eff */
[----:B------:R-:W-:Y:S01]  /*2160*/  UIMAD.WIDE.U32 UR10, UR65, UR10, UR54 ;  /* 0x0000000a410a72a5 */ /* 0x000fe2000f8e0036 */
[----:B------:R-:W-:Y:S01]  /*2170*/  IADD3 R16, P0, PT, R13, UR7, RZ ;  /* 0x000000070d107c10 */ /* 0x000fe2000ff1e0ff */
[----:B------:R-:W-:-:S04]  /*2180*/  IMAD.X R11, RZ, RZ, R2, P1 ;  /* 0x000000ffff0b7224 */ /* 0x000fc800008e0602 */
[----:B------:R-:W-:Y:S02]  /*2190*/  IMAD.X R15, RZ, RZ, R12, P0 ;  /* 0x000000ffff0f7224 */ /* 0x000fe400000e060c */
[----:B------:R-:W-:-:S04]  /*21a0*/  IMAD.WIDE.U32 R20, R11, UR14, RZ ;  /* 0x0000000e0b147c25 */ /* 0x000fc8000f8e00ff */
[----:B-1----:R-:W-:-:S04]  /*21b0*/  IMAD.WIDE.U32 R18, R15, UR4, RZ ;  /* 0x000000040f127c25 */ /* 0x002fc8000f8e00ff */
[----:B------:R-:W-:-:S04]  /*21c0*/  IMAD.WIDE.U32 R20, P1, R22, UR15, R20 ;  /* 0x0000000f16147c25 */ /* 0x000fc8000f820014 */
[----:B------:R-:W-:-:S04]  /*21d0*/  IMAD.WIDE.U32 R22, R22, UR14, RZ ;  /* 0x0000000e16167c25 */ /* 0x000fc8000f8e00ff */
[----:B------:R-:W-:-:S04]  /*21e0*/  IMAD.WIDE.U32 R18, P0, R16, UR5, R18 ;  /* 0x0000000510127c25 */ /* 0x000fc8000f800012 */
[----:B------:R-:W-:-:S04]  /*21f0*/  IMAD.WIDE.U32 R16, R16, UR4, RZ ;  /* 0x0000000410107c25 */ /* 0x000fc8000f8e00ff */
[----:B------:R-:W-:Y:S01]  /*2200*/  IMAD.X R25, RZ, RZ, RZ, P1 ;  /* 0x000000ffff197224 */ /* 0x000fe200008e06ff */
[----:B------:R-:W-:Y:S01]  /*2210*/  IADD3 RZ, P1, PT, R23, R20, RZ ;  /* 0x0000001417ff7210 */ /* 0x000fe20007f3e0ff */
[----:B------:R-:W-:Y:S02]  /*2220*/  IMAD.MOV.U32 R24, RZ, RZ, R21 ;  /* 0x000000ffff187224 */ /* 0x000fe400078e0015 */
[----:B------:R-:W-:Y:S01]  /*2230*/  IMAD.X R23, RZ, RZ, RZ, P0 ;  /* 0x000000ffff177224 */ /* 0x000fe200000e06ff */
[----:B------:R-:W-:Y:S01]  /*2240*/  IADD3 RZ, P0, PT, R17, R18, RZ ;  /* 0x0000001211ff7210 */ /* 0x000fe20007f1e0ff */
[----:B------:R-:W-:Y:S02]  /*2250*/  IMAD.MOV.U32 R22, RZ, RZ, R19 ;  /* 0x000000ffff167224 */ /* 0x000fe400078e0013 */
[----:B------:R-:W-:Y:S01]  /*2260*/  IMAD.WIDE.U32.X R24, R11, UR15, R24, P1 ;  /* 0x0000000f0b187c25 */ /* 0x000fe200088e0418 */
[----:B------:R-:W-:-:S03]  /*2270*/  PLOP3.LUT P1, PT, PT, PT, UP3, 0x80, 0x8 ;  /* 0x000000000008781c */ /* 0x000fc60003f2f038 */
[----:B------:R-:W-:Y:S01]  /*2280*/  IMAD.WIDE.U32.X R22, R15, UR5, R22, P0 ;  /* 0x000000050f167c25 */ /* 0x000fe200080e0416 */
[----:B------:R-:W-:Y:S02]  /*2290*/  PLOP3.LUT P0, PT, PT, PT, UP2, 0x80, 0x8 ;  /* 0x000000000008781c */ /* 0x000fe40003f0f028 */
[----:B------:R-:W-:Y:S02]  /*22a0*/  SEL R3, R3, R24, !P1 ;  /* 0x0000001803037207 */ /* 0x000fe40004800000 */
[----:B------:R-:W-:Y:S02]  /*22b0*/  SEL R2, R2, R25, !P1 ;  /* 0x0000001902027207 */ /* 0x000fe40004800000 */
[----:B------:R-:W-:Y:S02]  /*22c0*/  SEL R13, R13, R22, !P0 ;  /* 0x000000160d0d7207 */ /* 0x000fe40004000000 */
[----:B------:R-:W-:Y:S02]  /*22d0*/  SEL R12, R12, R23, !P0 ;  /* 0x000000170c0c7207 */ /* 0x000fe40004000000 */
[----:B------:R-:W-:-:S02]  /*22e0*/  SHF.R.U64 R3, R3, UR8, R2 ;  /* 0x0000000803037c19 */ /* 0x000fc40008001202 */
[----:B------:R-:W-:Y:S02]  /*22f0*/  SHF.R.U64 R13, R13, UR6, R12 ;  /* 0x000000060d0d7c19 */ /* 0x000fe4000800120c */
[----:B------:R-:W-:Y:S02]  /*2300*/  IADD3 R11, PT, PT, R4, -0x1, R3 ;  /* 0xffffffff040b7810 */ /* 0x000fe40007ffe003 */
[----:B------:R-:W-:Y:S02]  /*2310*/  IADD3 R3, PT, PT, R0, -0x1, R13 ;  /* 0xffffffff00037810 */ /* 0x000fe40007ffe00d */
[----:B------:R-:W-:Y:S02]  /*2320*/  IABS R2, R4 ;  /* 0x0000000400027213 */ /* 0x000fe40000000000 */
[----:B------:R-:W-:Y:S02]  /*2330*/  IABS R13, R11 ;  /* 0x0000000b000d7213 */ /* 0x000fe40000000000 */
[----:B------:R-:W-:Y:S01]  /*2340*/  IABS R12, R3 ;  /* 0x00000003000c7213 */ /* 0x000fe20000000000 */
[----:B------:R-:W-:Y:S01]  /*2350*/  IMAD.MOV R2, RZ, RZ, -R2 ;  /* 0x000000ffff027224 */ /* 0x000fe200078e0a02 */
[----:B------:R-:W-:Y:S01]  /*2360*/  ISETP.GE.AND P4, PT, R11, RZ, PT ;  /* 0x000000ff0b00720c */ /* 0x000fe20003f86270 */
[----:B------:R-:W-:Y:S01]  /*2370*/  IMAD.HI.U32 R16, R13, UR11, RZ ;  /* 0x0000000b0d107c27 */ /* 0x000fe2000f8e00ff */
[----:B------:R-:W-:-:S03]  /*2380*/  ISETP.GE.AND P3, PT, R3, RZ, PT ;  /* 0x000000ff0300720c */ /* 0x000fc60003f66270 */
[----:B------:R-:W-:-:S04]  /*2390*/  IMAD.HI.U32 R15, R12, UR53, RZ ;  /* 0x000000350c0f7c27 */ /* 0x000fc8000f8e00ff */
[----:B------:R-:W-:Y:S02]  /*23a0*/  IMAD R2, R16, R2, R13 ;  /* 0x0000000210027224 */ /* 0x000fe400078e020d */
[----:B------:R-:W-:Y:S02]  /*23b0*/  IMAD R13, R15, UR46, R12 ;  /* 0x0000002e0f0d7c24 */ /* 0x000fe4000f8e020c */
[----:B------:R-:W-:Y:S01]  /*23c0*/  IMAD.U32 R12, RZ, RZ, UR52 ;  /* 0x00000034ff0c7e24 */ /* 0x000fe2000f8e00ff */
[----:B------:R-:W-:Y:S02]  /*23d0*/  ISETP.LT.U32.AND P1, PT, R2, UR48, PT ;  /* 0x0000003002007c0c */ /* 0x000fe4000bf21070 */
[----:B------:R-:W-:-:S11]  /*23e0*/  ISETP.LT.U32.AND P0, PT, R13, UR47, PT ;  /* 0x0000002f0d007c0c */ /* 0x000fd6000bf01070 */
[----:B------:R-:W-:Y:S02]  /*23f0*/  @!P1 VIADD R2, R2, -UR48 ;  /* 0x8000003002029c36 */ /* 0x000fe40008000000 */
[----:B------:R-:W-:-:S03]  /*2400*/  @!P0 VIADD R13, R13, -UR47 ;  /* 0x8000002f0d0d8c36 */ /* 0x000fc60008000000 */
[----:B------:R-:W-:Y:S02]  /*2410*/  ISETP.LT.U32.AND P1, PT, R2, UR48, PT ;  /* 0x0000003002007c0c */ /* 0x000fe4000bf21070 */
[----:B------:R-:W-:-:S11]  /*2420*/  ISETP.LT.U32.AND P0, PT, R13, UR47, PT ;  /* 0x0000002f0d007c0c */ /* 0x000fd6000bf01070 */
[----:B------:R-:W-:Y:S01]  /*2430*/  @!P1 VIADD R2, R2, -UR48 ;  /* 0x8000003002029c36 */ /* 0x000fe20008000000 */
[----:B------:R-:W-:Y:S01]  /*2440*/  PLOP3.LUT P1, PT, PT, PT, UP6, 0x80, 0x8 ;  /* 0x000000000008781c */ /* 0x000fe20003f2f068 */
[----:B------:R-:W-:Y:S01]  /*2450*/  @!P0 VIADD R13, R13, -UR47 ;  /* 0x8000002f0d0d8c36 */ /* 0x000fe20008000000 */
[----:B------:R-:W-:Y:S01]  /*2460*/  PLOP3.LUT P0, PT, PT, PT, UP5, 0x80, 0x8 ;  /* 0x000000000008781c */ /* 0x000fe20003f0f058 */
[----:B------:R-:W-:Y:S02]  /*2470*/  IMAD.MOV.U32 R15, RZ, RZ, R2 ;  /* 0x000000ffff0f7224 */ /* 0x000fe400078e0002 */
[----:B------:R-:W-:Y:S02]  /*2480*/  IMAD.U32 R2, RZ, RZ, UR49 ;  /* 0x00000031ff027e24 */ /* 0x000fe4000f8e00ff */
[----:B------:R-:W-:Y:S02]  /*2490*/  @!P4 IMAD.MOV R15, RZ, RZ, -R15 ;  /* 0x000000ffff0fc224 */ /* 0x000fe400078e0a0f */
[----:B------:R-:W-:-:S03]  /*24a0*/  @!P3 IMAD.MOV R13, RZ, RZ, -R13 ;  /* 0x000000ffff0db224 */ /* 0x000fc600078e0a0d */
[----:B------:R-:W-:Y:S02]  /*24b0*/  SEL R12, R12, R15, !P1 ;  /* 0x0000000f0c0c7207 */ /* 0x000fe40004800000 */
[----:B------:R-:W-:Y:S02]  /*24c0*/  SEL R2, R2, R13, !P0 ;  /* 0x0000000d02027207 */ /* 0x000fe40004000000 */
[----:B------:R-:W-:Y:S01]  /*24d0*/  PLOP3.LUT P0, PT, PT, PT, UP4, 0x80, 0x8 ;  /* 0x000000000008781c */ /* 0x000fe20003f0f048 */
[----:B------:R-:W-:Y:S02]  /*24e0*/  IMAD.IADD R11, R11, 0x1, -R12 ;  /* 0x000000010b0b7824 */ /* 0x000fe400078e0a0c */
[----:B------:R-:W-:-:S04]  /*24f0*/  IMAD.IADD R2, R3, 0x1, -R2 ;  /* 0x0000000103027824 */ /* 0x000fc800078e0a02 */
[----:B------:R-:W-:Y:S01]  /*2500*/  IMAD R16, R11, R2, RZ ;  /* 0x000000020b107224 */ /* 0x000fe200078e02ff */
[----:B------:R-:W-:-:S04]  /*2510*/  SEL R12, R2, R11, !P0 ;  /* 0x0000000b020c7207 */ /* 0x000fc80004000000 */
[----:B------:R-:W-:Y:S02]  /*2520*/  SHF.R.S32.HI R13, RZ, 0x1f, R12 ;  /* 0x0000001fff0d7819 */ /* 0x000fe4000001140c */
[----:B------:R-:W-:Y:S02]  /*2530*/  SHF.R.S32.HI R17, RZ, 0x1f, R16 ;  /* 0x0000001fff117819 */ /* 0x000fe40000011410 */
.L_x_16:
[----:B------:R-:W-:Y:S05]  /*2540*/  BSYNC.RECONVERGENT B0 ;  /* 0x0000000000007941 */ /* 0x000fea0003800200 */
.L_x_15:
[----:B------:R-:W2:Y:S01]  /*2550*/  SHFL.UP PT, R3, R16, 0x1, RZ ;  /* 0x0420000010037989 */ /* 0x000ea200000e00ff */
[C---:B------:R-:W-:Y:S02]  /*2560*/  ISETP.NE.AND P6, PT, R7.reuse, RZ, PT ;  /* 0x000000ff0700720c */ /* 0x040fe40003fc5270 */
[C---:B------:R-:W-:Y:S01]  /*2570*/  ISETP.GE.U32.AND P1, PT, R7.reuse, 0x2, PT ;  /* 0x000000020700780c */ /* 0x040fe20003f26070 */
[----:B------:R-:W3:Y:S01]  /*2580*/  SHFL.UP PT, R2, R17, 0x1, RZ ;  /* 0x0420000011027989 */ /* 0x000ee200000e00ff */
[C---:B------:R-:W-:Y:S02]  /*2590*/  ISETP.GE.U32.AND P3, PT, R7.reuse, 0x4, PT ;  /* 0x000000040700780c */ /* 0x040fe40003f66070 */
[C---:B------:R-:W-:Y:S02]  /*25a0*/  ISETP.GE.U32.AND P4, PT, R7.reuse, 0x8, PT ;  /* 0x000000080700780c */ /* 0x040fe40003f86070 */
[----:B------:R-:W-:Y:S02]  /*25b0*/  ISETP.GE.U32.AND P5, PT, R7, 0x10, PT ;  /* 0x000000100700780c */ /* 0x000fe40003fa6070 */
[----:B--2---:R-:W-:-:S02]  /*25c0*/  SEL R3, R3, RZ, P6 ;  /* 0x000000ff03037207 */ /* 0x004fc40003000000 */
[----:B---3--:R-:W-:Y:S02]  /*25d0*/  SEL R2, R2, RZ, P6 ;  /* 0x000000ff02027207 */ /* 0x008fe40003000000 */
[----:B------:R-:W-:-:S05]  /*25e0*/  IADD3 R3, P0, PT, R3, R16, RZ ;  /* 0x0000001003037210 */ /* 0x000fca0007f1e0ff */
[----:B------:R-:W-:Y:S01]  /*25f0*/  IMAD.X R2, R2, 0x1, R17, P0 ;  /* 0x0000000102027824 */ /* 0x000fe200000e0611 */
[----:B-1----:R-:W1:Y:S04]  /*2600*/  SHFL.UP PT, R18, R3, 0x2, RZ ;  /* 0x0440000003127989 */ /* 0x002e6800000e00ff */
[----:B------:R-:W2:Y:S01]  /*2610*/  SHFL.UP PT, R11, R2, 0x2, RZ ;  /* 0x04400000020b7989 */ /* 0x000ea200000e00ff */
[----:B-1----:R-:W-:-:S04]  /*2620*/  SEL R18, R18, RZ, P1 ;  /* 0x000000ff12127207 */ /* 0x002fc80000800000 */
[----:B------:R-:W-:Y:S02]  /*2630*/  IADD3 R18, P0, PT, R18, R3, RZ ;  /* 0x0000000312127210 */ /* 0x000fe40007f1e0ff */
[----:B--2---:R-:W-:-:S03]  /*2640*/  SEL R11, R11, RZ, P1 ;  /* 0x000000ff0b0b7207 */ /* 0x004fc60000800000 */
[----:B------:R-:W1:Y:S02]  /*2650*/  SHFL.UP PT, R15, R18, 0x4, RZ ;  /* 0x04800000120f7989 */ /* 0x000e6400000e00ff */
[----:B------:R-:W-:-:S05]  /*2660*/  IMAD.X R11, R11, 0x1, R2, P0 ;  /* 0x000000010b0b7824 */ /* 0x000fca00000e0602 */
        /* <DEDUP_REMOVED lines=9> */
[----:B--2---:R-:W-:-:S05]  /*2700*/  SEL R3, R3, RZ, P4 ;  /* 0x000000ff03037207 */ /* 0x004fca0002000000 */
[----:B------:R-:W-:Y:S02]  /*2710*/  IMAD.X R11, R3, 0x1, R2, P0 ;  /* 0x00000001030b7824 */ /* 0x000fe400000e0602 */
[----:B------:R-:W1:Y:S01]  /*2720*/  SHFL.UP PT, R3, R18, 0x10, RZ ;  /* 0x0600000012037989 */ /* 0x000e6200000e00ff */
[----:B------:R-:W-:-:S03]  /*2730*/  IMAD.U32 R2, RZ, RZ, UR25 ;  /* 0x00000019ff027e24 */ /* 0x000fc6000f8e00ff */
[----:B------:R-:W2:Y:S01]  /*2740*/  SHFL.UP PT, R22, R11, 0x10, RZ ;  /* 0x060000000b167989 */ /* 0x000ea200000e00ff */
[----:B-1----:R-:W-:Y:S02]  /*2750*/  SEL R3, R3, RZ, P5 ;  /* 0x000000ff03037207 */ /* 0x002fe40002800000 */
[----:B--2---:R-:W-:Y:S02]  /*2760*/  SEL R22, R22, RZ, P5 ;  /* 0x000000ff16167207 */ /* 0x004fe40002800000 */
[----:B------:R-:W-:-:S05]  /*2770*/  IADD3 R20, P0, PT, R3, R18, RZ ;  /* 0x0000001203147210 */ /* 0x000fca0007f1e0ff */
[----:B------:R-:W-:Y:S01]  /*2780*/  IMAD.X R19, R22, 0x1, R11, P0 ;  /* 0x0000000116137824 */ /* 0x000fe200000e060b */
[----:B------:R-:W-:Y:S01]  /*2790*/  ISETP.LE.U32.AND P0, PT, R20, UR30, PT ;  /* 0x0000001e14007c0c */ /* 0x000fe2000bf03070 */
[----:B------:R-:W-:Y:S02]  /*27a0*/  IMAD.MOV.U32 R18, RZ, RZ, R20 ;  /* 0x000000ffff127224 */ /* 0x000fe400078e0014 */
[----:B------:R-:W-:Y:S01]  /*27b0*/  IMAD.MOV.U32 R15, RZ, RZ, R19 ;  /* 0x000000ffff0f7224 */ /* 0x000fe200078e0013 */
[----:B------:R-:W-:Y:S02]  /*27c0*/  ISETP.GE.U32.AND.EX P0, PT, R2, R19, PT, P0 ;  /* 0x000000130200720c */ /* 0x000fe40003f06100 */
[----:B------:R-:W-:-:S11]  /*27d0*/  CS2R R2, SRZ ;  /* 0x0000000000027805 */ /* 0x000fd6000001ff00 */
[----:B------:R-:W-:-:S04]  /*27e0*/  VOTE.ANY R21, PT, !P0 ;  /* 0x0000000000157806 */ /* 0x000fc800040e0100 */
[----:B------:R-:W-:-:S13]  /*27f0*/  ISETP.NE.AND P0, PT, R21, RZ, PT ;  /* 0x000000ff1500720c */ /* 0x000fda0003f05270 */
[----:B------:R-:W-:Y:S05]  /*2800*/  @P0 BRA `(.L_x_17) ;  /* 0x0000000800500947 */ /* 0x000fea0003800000 */
[----:B------:R-:W1:Y:S01]  /*2810*/  LDC R11, c[0x0][0xbe0] ;  /* 0x0002f800ff0b7b82 */ /* 0x000e620000000800 */
[----:B------:R-:W-:Y:S01]  /*2820*/  LOP3.LUT R10, R10, 0xfffffffe, RZ, 0xc0, !PT ;  /* 0xfffffffe0a0a7812 */ /* 0x000fe200078ec0ff */
[----:B------:R-:W2:Y:S01]  /*2830*/  LDCU UR45, c[0x0][0xbe8] ;  /* 0x00017d00ff2d77ac */ /* 0x000ea20008000800 */
[----:B------:R-:W3:Y:S01]  /*2840*/  LDCU.64 UR10, c[0x0][0xba8] ;  /* 0x00017500ff0a77ac */ /* 0x000ee20008000a00 */
[----:B------:R-:W4:Y:S01]  /*2850*/  LDCU.64 UR8, c[0x0][0xbb0] ;  /* 0x00017600ff0877ac */ /* 0x000f220008000a00 */
[----:B------:R-:W1:Y:S02]  /*2860*/  LDCU.128 UR4, c[0x0][0xbc0] ;  /* 0x00017800ff0477ac */ /* 0x000e640008000c00 */
[----:B-1----:R-:W-:-:S13]  /*2870*/  ISETP.NE.AND P0, PT, R11, 0x1, PT ;  /* 0x000000010b00780c */ /* 0x002fda0003f05270 */
[----:B--234-:R-:W-:-:S07]  /*2880*/  @P0 LOP3.LUT R10, R10, 0x1, RZ, 0xfc, !PT ;  /* 0x000000010a0a0812 */ /* 0x01cfce00078efcff */
.L_x_20:
[C---:B------:R-:W-:Y:S01]  /*2890*/  VIADD R2, R14.reuse, 0x40 ;  /* 0x000000400e027836 */ /* 0x040fe20000000000 */
[----:B-----5:R-:W-:Y:S01]  /*28a0*/  MOV R18, R5 ;  /* 0x0000000500127202 */ /* 0x020fe20000000f00 */
[----:B------:R-:W-:Y:S02]  /*28b0*/  VIADD R14, R14, 0x20 ;  /* 0x000000200e0e7836 */ /* 0x000fe40000000000 */
[----:B------:R-:W-:Y:S01]  /*28c0*/  IMAD.MOV.U32 R15, RZ, RZ, R6 ;  /* 0x000000ffff0f7224 */ /* 0x000fe200078e0006 */
[----:B------:R-:W-:-:S13]  /*28d0*/  ISETP.GE.AND P0, PT, R2, UR45, PT ;  /* 0x0000002d02007c0c */ /* 0x000fda000bf06270 */
[----:B------:R-:W1:Y:S01]  /*28e0*/  @!P0 LDC.64 R22, c[0x0][0xbf0] ;  /* 0x0002fc00ff168b82 */ /* 0x000e620000000a00 */
[----:B------:R2:W3:Y:S01]  /*28f0*/  SHFL.IDX PT, R2, R19, 0x1f, 0x1f ;  /* 0x03e01f0013027f89 */ /* 0x0004e200000e0000 */
[----:B------:R-:W-:Y:S01]  /*2900*/  BSSY.RECONVERGENT B0, `(.L_x_18) ;  /* 0x000005e000007945 */ /* 0x000fe20003800200 */
[----:B------:R-:W-:Y:S02]  /*2910*/  HFMA2 R17, -RZ, RZ, 0, 0 ;  /* 0x00000000ff117431 */ /* 0x000fe400000001ff */
[----:B------:R2:W4:Y:S01]  /*2920*/  SHFL.IDX PT, R3, R20, 0x1f, 0x1f ;  /* 0x03e01f0014037f89 */ /* 0x00052200000e0000 */
[----:B-1----:R-:W-:-:S05]  /*2930*/  @!P0 IMAD.WIDE.U32 R22, R14, 0xc, R22 ;  /* 0x0000000c0e168825 */ /* 0x002fca00078e0016 */
[----:B------:R2:W5:Y:S04]  /*2940*/  @!P0 LDG.E R5, desc[UR50][R22.64+0x180] ;  /* 0x0001803216058981 */ /* 0x000568000c1e1900 */
[----:B------:R2:W5:Y:S01]  /*2950*/  @!P0 LDG.E R6, desc[UR50][R22.64+0x184] ;  /* 0x0001843216068981 */ /* 0x000562000c1e1900 */
[----:B------:R-:W-:Y:S02]  /*2960*/  ISETP.GE.AND P0, PT, R14, UR45, PT ;  /* 0x0000002d0e007c0c */ /* 0x000fe4000bf06270 */
[----:B------:R-:W-:-:S11]  /*2970*/  MOV R16, 0x7fffffff ;  /* 0x7fffffff00107802 */ /* 0x000fd60000000f00 */
[----:B---34-:R-:W-:Y:S05]  /*2980*/  @P0 BRA `(.L_x_19) ;  /* 0x0000000400540947 */ /* 0x018fea0003800000 */
[----:B------:R-:W-:-:S04]  /*2990*/  IADD3 R13, P0, PT, R18, UR12, RZ ;  /* 0x0000000c120d7c10 */ /* 0x000fc8000ff1e0ff */
[----:B------:R-:W-:Y:S02]  /*29a0*/  LEA.HI.X.SX32 R12, R18, UR13, 0x1, P0 ;  /* 0x0000000d120c7c11 */ /* 0x000fe400080f0eff */
[----:B------:R-:W-:-:S04]  /*29b0*/  IADD3 R18, P0, PT, R15, UR19, RZ ;  /* 0x000000130f127c10 */ /* 0x000fc8000ff1e0ff */
[----:B------:R-:W-:Y:S02]  /*29c0*/  LEA.HI.X.SX32 R17, R15, UR40, 0x1, P0 ;  /* 0x000000280f117c11 */ /* 0x000fe400080f0eff */
[----:B------:R-:W-:-:S05]  /*29d0*/  IADD3 R16, P0, PT, R13, UR9, RZ ;  /* 0x000000090d107c10 */ /* 0x000fca000ff1e0ff */
[----:B------:R-:W-:Y:S01]  /*29e0*/  IMAD.X R15, RZ, RZ, R12, P0 ;  /* 0x000000ffff0f7224 */ /* 0x000fe200000e060c */
[----:B--2---:R-:W-:Y:S01]  /*29f0*/  IADD3 R20, P0, PT, R18, UR7, RZ ;  /* 0x0000000712147c10 */ /* 0x004fe2000ff1e0ff */
[----:B------:R-:W-:-:S04]  /*2a00*/  IMAD.WIDE.U32 R28, R16, UR10, RZ ;  /* 0x0000000a101c7c25 */ /* 0x000fc8000f8e00ff */
[----:B------:R-:W-:-:S04]  /*2a10*/  IMAD.WIDE.U32 R26, R15, UR10, RZ ;  /* 0x0000000a0f1a7c25 */ /* 0x000fc8000f8e00ff */
[----:B------:R-:W-:Y:S02]  /*2a20*/  IMAD.X R19, RZ, RZ, R17, P0 ;  /* 0x000000ffff137224 */ /* 0x000fe400000e0611 */
[----:B------:R-:W-:-:S04]  /*2a30*/  IMAD.WIDE.U32 R26, P0, R16, UR11, R26 ;  /* 0x0000000b101a7c25 */ /* 0x000fc8000f80001a */
[----:B------:R-:W-:-:S04]  /*2a40*/  IMAD.WIDE.U32 R22, R19, UR4, RZ ;  /* 0x0000000413167c25 */ /* 0x000fc8000f8e00ff */
[----:B------:R-:W-:Y:S02]  /*2a50*/  IMAD.X R25, RZ, RZ, RZ, P0 ;  /* 0x000000ffff197224 */ /* 0x000fe400000e06ff */
[----:B------:R-:W-:-:S04]  /*2a60*/  IMAD.WIDE.U32 R22, P0, R20, UR5, R22 ;  /* 0x0000000514167c25 */ /* 0x000fc8000f800016 */
[----:B------:R-:W-:Y:S01]  /*2a70*/  IMAD.X R21, RZ, RZ, RZ, P0 ;  /* 0x000000ffff157224 */ /* 0x000fe200000e06ff */
[----:B------:R-:W-:Y:S01]  /*2a80*/  IADD3 RZ, P0, PT, R29, R26, RZ ;  /* 0x0000001a1dff7210 */ /* 0x000fe20007f1e0ff */
[----:B------:R-:W-:Y:S02]  /*2a90*/  IMAD.MOV.U32 R24, RZ, RZ, R27 ;  /* 0x000000ffff187224 */ /* 0x000fe400078e001b */
[----:B------:R-:W-:-:S04]  /*2aa0*/  IMAD.WIDE.U32 R26, R20, UR4, RZ ;  /* 0x00000004141a7c25 */ /* 0x000fc8000f8e00ff */
[----:B------:R-:W-:Y:S01]  /*2ab0*/  IMAD.WIDE.U32.X R24, R15, UR11, R24, P0 ;  /* 0x0000000b0f187c25 */ /* 0x000fe200080e0418 */
[----:B------:R-:W-:-:S03]  /*2ac0*/  IADD3 RZ, P0, PT, R27, R22, RZ ;  /* 0x000000161bff7210 */ /* 0x000fc60007f1e0ff */
[----:B------:R-:W-:-:S04]  /*2ad0*/  IMAD.MOV.U32 R20, RZ, RZ, R23 ;  /* 0x000000ffff147224 */ /* 0x000fc800078e0017 */
[----:B------:R-:W-:Y:S01]  /*2ae0*/  IMAD.WIDE.U32.X R20, R19, UR5, R20, P0 ;  /* 0x0000000513147c25 */ /* 0x000fe200080e0414 */
[----:B------:R-:W-:-:S04]  /*2af0*/  ISETP.NE.U32.AND P0, PT, RZ, UR10, PT ;  /* 0x0000000aff007c0c */ /* 0x000fc8000bf05070 */
[----:B------:R-:W-:-:S04]  /*2b00*/  ISETP.NE.AND.EX P0, PT, RZ, UR11, PT, P0 ;  /* 0x0000000bff007c0c */ /* 0x000fc8000bf05300 */
[----:B------:R-:W-:Y:S02]  /*2b10*/  SEL R15, R13, R24, !P0 ;  /* 0x000000180d0f7207 */ /* 0x000fe40004000000 */
[----:B------:R-:W-:Y:S02]  /*2b20*/  SEL R12, R12, R25, !P0 ;  /* 0x000000190c0c7207 */ /* 0x000fe40004000000 */
[----:B------:R-:W-:Y:S02]  /*2b30*/  ISETP.NE.U32.AND P0, PT, RZ, UR4, PT ;  /* 0x00000004ff007c0c */ /* 0x000fe4000bf05070 */
[----:B------:R-:W-:Y:S02]  /*2b40*/  SHF.R.U64 R15, R15, UR8, R12 ;  /* 0x000000080f0f7c19 */ /* 0x000fe4000800120c */
[----:B------:R-:W-:Y:S02]  /*2b50*/  ISETP.NE.AND.EX P0, PT, RZ, UR5, PT, P0 ;  /* 0x00000005ff007c0c */ /* 0x000fe4000bf05300 */
[----:B------:R-:W-:-:S02]  /*2b60*/  IADD3 R19, PT, PT, R4, -0x1, R15 ;  /* 0xffffffff04137810 */ /* 0x000fc40007ffe00f */
[----:B------:R-:W-:Y:S02]  /*2b70*/  SEL R13, R17, R21, !P0 ;  /* 0x00000015110d7207 */ /* 0x000fe40004000000 */
[----:B------:R-:W-:Y:S02]  /*2b80*/  IABS R17, R4 ;  /* 0x0000000400117213 */ /* 0x000fe40000000000 */
[----:B------:R-:W-:Y:S02]  /*2b90*/  SEL R18, R18, R20, !P0 ;  /* 0x0000001412127207 */ /* 0x000fe40004000000 */
[----:B------:R-:W1:Y:S01]  /*2ba0*/  I2F.RP R22, R17 ;  /* 0x0000001100167306 */ /* 0x000e620000209400 */
[----:B------:R-:W-:Y:S02]  /*2bb0*/  IABS R15, R19 ;  /* 0x00000013000f7213 */ /* 0x000fe40000000000 */
[----:B------:R-:W-:Y:S02]  /*2bc0*/  IABS R12, R4 ;  /* 0x00000004000c7213 */ /* 0x000fe40000000000 */
[----:B------:R-:W-:-:S03]  /*2bd0*/  SHF.R.U64 R13, R18, UR6, R13 ;  /* 0x00000006120d7c19 */ /* 0x000fc6000800120d */
[----:B------:R-:W-:Y:S01]  /*2be0*/  IMAD.MOV R12, RZ, RZ, -R12 ;  /* 0x000000ffff0c7224 */ /* 0x000fe200078e0a0c */
[----:B------:R-:W-:-:S04]  /*2bf0*/  IADD3 R18, PT, PT, R0, -0x1, R13 ;  /* 0xffffffff00127810 */ /* 0x000fc80007ffe00d */
[----:B------:R-:W-:Y:S01]  /*2c00*/  IABS R13, R18 ;  /* 0x00000012000d7213 */ /* 0x000fe20000000000 */
[----:B-1----:R-:W1:Y:S02]  /*2c10*/  MUFU.RCP R20, R22 ;  /* 0x0000001600147308 */ /* 0x002e640000001000 */
[----:B-1----:R-:W-:-:S06]  /*2c20*/  VIADD R20, R20, 0xffffffe ;  /* 0x0ffffffe14147836 */ /* 0x002fcc0000000000 */
[----:B------:R-:W1:Y:S02]  /*2c30*/  F2I.FTZ.U32.TRUNC.NTZ R21, R20 ;  /* 0x0000001400157305 */ /* 0x000e64000021f000 */
[----:B-1----:R-:W-:Y:S02]  /*2c40*/  IMAD.MOV R16, RZ, RZ, -R21 ;  /* 0x000000ffff107224 */ /* 0x002fe400078e0a15 */
[----:B------:R-:W-:Y:S02]  /*2c50*/  IMAD.MOV.U32 R20, RZ, RZ, RZ ;  /* 0x000000ffff147224 */ /* 0x000fe400078e00ff */
[----:B------:R-:W-:Y:S01]  /*2c60*/  IMAD R23, R16, R17, RZ ;  /* 0x0000001110177224 */ /* 0x000fe200078e02ff */
[----:B------:R-:W-:-:S03]  /*2c70*/  IABS R16, R0 ;  /* 0x0000000000107213 */ /* 0x000fc60000000000 */
[----:B------:R-:W-:Y:S02]  /*2c80*/  IMAD.HI.U32 R23, R21, R23, R20 ;  /* 0x0000001715177227 */ /* 0x000fe400078e0014 */
[----:B------:R-:W1:Y:S04]  /*2c90*/  I2F.RP R21, R16 ;  /* 0x0000001000157306 */ /* 0x000e680000209400 */
[----:B------:R-:W-:-:S04]  /*2ca0*/  IMAD.HI.U32 R23, R23, R15, RZ ;  /* 0x0000000f17177227 */ /* 0x000fc800078e00ff */
[----:B------:R-:W-:-:S05]  /*2cb0*/  IMAD R20, R23, R12, R15 ;  /* 0x0000000c17147224 */ /* 0x000fca00078e020f */
[----:B------:R-:W-:Y:S01]  /*2cc0*/  ISETP.GT.U32.AND P0, PT, R17, R20, PT ;  /* 0x000000141100720c */ /* 0x000fe20003f04070 */
[----:B-1----:R-:W1:-:S12]  /*2cd0*/  MUFU.RCP R22, R21 ;  /* 0x0000001500167308 */ /* 0x002e580000001000 */
[----:B------:R-:W-:Y:S02]  /*2ce0*/  @!P0 IMAD.IADD R20, R20, 0x1, -R17 ;  /* 0x0000000114148824 */ /* 0x000fe400078e0a11 */
[----:B-1----:R-:W-:-:S04]  /*2cf0*/  VIADD R22, R22, 0xffffffe ;  /* 0x0ffffffe16167836 */ /* 0x002fc80000000000 */
[----:B------:R-:W1:Y:S02]  /*2d00*/  F2I.FTZ.U32.TRUNC.NTZ R23, R22 ;  /* 0x0000001600177305 */ /* 0x000e64000021f000 */
[----:B-1----:R-:W-:Y:S02]  /*2d10*/  IMAD.MOV R12, RZ, RZ, -R23 ;  /* 0x000000ffff0c7224 */ /* 0x002fe400078e0a17 */
[----:B------:R-:W-:Y:S02]  /*2d20*/  IMAD.MOV.U32 R22, RZ, RZ, RZ ;  /* 0x000000ffff167224 */ /* 0x000fe400078e00ff */
[----:B------:R-:W-:Y:S01]  /*2d30*/  IMAD R15, R12, R16, RZ ;  /* 0x000000100c0f7224 */ /* 0x000fe200078e02ff */
[----:B------:R-:W-:-:S03]  /*2d40*/  IABS R12, R0 ;  /* 0x00000000000c7213 */ /* 0x000fc60000000000 */
[----:B------:R-:W-:-:S04]  /*2d50*/  IMAD.HI.U32 R15, R23, R15, R22 ;  /* 0x0000000f170f7227 */ /* 0x000fc800078e0016 */
[----:B------:R-:W-:Y:S02]  /*2d60*/  IMAD.MOV R12, RZ, RZ, -R12 ;  /* 0x000000ffff0c7224 */ /* 0x000fe400078e0a0c */
[----:B------:R-:W-:-:S04]  /*2d70*/  IMAD.HI.U32 R15, R15, R13, RZ ;  /* 0x0000000d0f0f7227 */ /* 0x000fc800078e00ff */
[----:B------:R-:W-:-:S05]  /*2d80*/  IMAD R13, R15, R12, R13 ;  /* 0x0000000c0f0d7224 */ /* 0x000fca00078e020d */
[----:B------:R-:W-:-:S13]  /*2d90*/  ISETP.GT.U32.AND P0, PT, R16, R13, PT ;  /* 0x0000000d1000720c */ /* 0x000fda0003f04070 */
[----:B------:R-:W-:Y:S01]  /*2da0*/  @!P0 IMAD.IADD R13, R13, 0x1, -R16 ;  /* 0x000000010d0d8824 */ /* 0x000fe200078e0a10 */
[----:B------:R-:W-:-:S13]  /*2db0*/  ISETP.GT.U32.AND P0, PT, R17, R20, PT ;  /* 0x000000141100720c */ /* 0x000fda0003f04070 */
[----:B------:R-:W-:Y:S01]  /*2dc0*/  @!P0 IMAD.IADD R20, R20, 0x1, -R17 ;  /* 0x0000000114148824 */ /* 0x000fe200078e0a11 */
[----:B------:R-:W-:-:S13]  /*2dd0*/  ISETP.GT.U32.AND P0, PT, R16, R13, PT ;  /* 0x0000000d1000720c */ /* 0x000fda0003f04070 */
[----:B------:R-:W-:Y:S01]  /*2de0*/  @!P0 IMAD.IADD R13, R13, 0x1, -R16 ;  /* 0x000000010d0d8824 */ /* 0x000fe200078e0a10 */
[----:B------:R-:W-:-:S13]  /*2df0*/  ISETP.GE.AND P0, PT, R19, RZ, PT ;  /* 0x000000ff1300720c */ /* 0x000fda0003f06270 */
[----:B------:R-:W-:Y:S01]  /*2e00*/  @!P0 IMAD.MOV R20, RZ, RZ, -R20 ;  /* 0x000000ffff148224 */ /* 0x000fe200078e0a14 */
[----:B------:R-:W-:-:S13]  /*2e10*/  ISETP.GE.AND P0, PT, R18, RZ, PT ;  /* 0x000000ff1200720c */ /* 0x000fda0003f06270 */
[----:B------:R-:W-:Y:S01]  /*2e20*/  @!P0 IMAD.MOV R13, RZ, RZ, -R13 ;  /* 0x000000ffff0d8224 */ /* 0x000fe200078e0a0d */
[----:B------:R-:W-:-:S13]  /*2e30*/  ISETP.NE.AND P0, PT, RZ, UR33, PT ;  /* 0x00000021ff007c0c */ /* 0x000fda000bf05270 */
[----:B------:R-:W-:Y:S02]  /*2e40*/  @!P0 LOP3.LUT R20, RZ, UR33, RZ, 0x33, !PT ;  /* 0x00000021ff148c12 */ /* 0x000fe4000f8e33ff */
[----:B------:R-:W-:-:S03]  /*2e50*/  ISETP.NE.AND P0, PT, RZ, UR32, PT ;  /* 0x00000020ff007c0c */ /* 0x000fc6000bf05270 */
[----:B------:R-:W-:-:S10]  /*2e60*/  IMAD.IADD R16, R19, 0x1, -R20 ;  /* 0x0000000113107824 */ /* 0x000fd400078e0a14 */
[----:B------:R-:W-:Y:S02]  /*2e70*/  @!P0 LOP3.LUT R13, RZ, UR32, RZ, 0x33, !PT ;  /* 0x00000020ff0d8c12 */ /* 0x000fe4000f8e33ff */
[----:B------:R-:W-:-:S03]  /*2e80*/  ISETP.NE.AND P0, PT, R11, 0x1, PT ;  /* 0x000000010b00780c */ /* 0x000fc60003f05270 */
[----:B------:R-:W-:-:S05]  /*2e90*/  IMAD.IADD R13, R18, 0x1, -R13 ;  /* 0x00000001120d7824 */ /* 0x000fca00078e0a0d */
[CC--:B------:R-:W-:Y:S01]  /*2ea0*/  SEL R12, R13.reuse, R16.reuse, !P0 ;  /* 0x000000100d0c7207 */ /* 0x0c0fe20004000000 */
[----:B------:R-:W-:-:S03]  /*2eb0*/  IMAD R16, R13, R16, RZ ;  /* 0x000000100d107224 */ /* 0x000fc600078e02ff */
[----:B------:R-:W-:Y:S02]  /*2ec0*/  SHF.R.S32.HI R13, RZ, 0x1f, R12 ;  /* 0x0000001fff0d7819 */ /* 0x000fe4000001140c */
[----:B------:R-:W-:Y:S02]  /*2ed0*/  SHF.R.S32.HI R17, RZ, 0x1f, R16 ;  /* 0x0000001fff117819 */ /* 0x000fe40000011410 */
.L_x_19:
[----:B------:R-:W-:Y:S05]  /*2ee0*/  BSYNC.RECONVERGENT B0 ;  /* 0x0000000000007941 */ /* 0x000fea0003800200 */
.L_x_18:
[----:B------:R-:W1:Y:S04]  /*2ef0*/  SHFL.UP PT, R15, R16, 0x1, RZ ;  /* 0x04200000100f7989 */ /* 0x000e6800000e00ff */
[----:B--2---:R-:W2:Y:S01]  /*2f00*/  SHFL.UP PT, R20, R17, 0x1, RZ ;  /* 0x0420000011147989 */ /* 0x004ea200000e00ff */
[----:B-1----:R-:W-:Y:S02]  /*2f10*/  SEL R15, R15, RZ, P6 ;  /* 0x000000ff0f0f7207 */ /* 0x002fe40003000000 */
[----:B--2---:R-:W-:Y:S02]  /*2f20*/  SEL R20, R20, RZ, P6 ;  /* 0x000000ff14147207 */ /* 0x004fe40003000000 */
[----:B------:R-:W-:-:S05]  /*2f30*/  IADD3 R18, P0, PT, R15, R16, RZ ;  /* 0x000000100f127210 */ /* 0x000fca0007f1e0ff */
[----:B------:R-:W-:Y:S01]  /*2f40*/  IMAD.X R15, R20, 0x1, R17, P0 ;  /* 0x00000001140f7824 */ /* 0x000fe200000e0611 */
[----:B------:R-:W1:Y:S04]  /*2f50*/  SHFL.UP PT, R19, R18, 0x2, RZ ;  /* 0x0440000012137989 */ /* 0x000e6800000e00ff */
[----:B------:R-:W2:Y:S01]  /*2f60*/  SHFL.UP PT, R20, R15, 0x2, RZ ;  /* 0x044000000f147989 */ /* 0x000ea200000e00ff */
        /* <DEDUP_REMOVED lines=14> */
[----:B------:R-:W-:Y:S01]  /*3050*/  IADD3 R23, P0, PT, R15, R22, RZ ;  /* 0x000000160f177210 */ /* 0x000fe20007f1e0ff */
[----:B------:R-:W-:-:S04]  /*3060*/  IMAD.U32 R22, RZ, RZ, UR25 ;  /* 0x00000019ff167e24 */ /* 0x000fc8000f8e00ff */
[----:B------:R-:W-:Y:S02]  /*3070*/  IMAD.X R24, R18, 0x1, R21, P0 ;  /* 0x0000000112187824 */ /* 0x000fe400000e0615 */
[----:B------:R-:W1:Y:S04]  /*3080*/  SHFL.UP PT, R18, R23, 0x10, RZ ;  /* 0x0600000017127989 */ /* 0x000e6800000e00ff */
[----:B------:R-:W2:Y:S01]  /*3090*/  SHFL.UP PT, R15, R24, 0x10, RZ ;  /* 0x06000000180f7989 */ /* 0x000ea200000e00ff */
[----:B-1----:R-:W-:Y:S02]  /*30a0*/  SEL R18, R18, RZ, P5 ;  /* 0x000000ff12127207 */ /* 0x002fe40002800000 */
[----:B--2---:R-:W-:Y:S02]  /*30b0*/  SEL R15, R15, RZ, P5 ;  /* 0x000000ff0f0f7207 */ /* 0x004fe40002800000 */
[----:B------:R-:W-:-:S05]  /*30c0*/  IADD3 R18, P0, PT, R18, R23, RZ ;  /* 0x0000001712127210 */ /* 0x000fca0007f1e0ff */
[----:B------:R-:W-:Y:S01]  /*30d0*/  IMAD.X R15, R15, 0x1, R24, P0 ;  /* 0x000000010f0f7824 */ /* 0x000fe200000e0618 */
[----:B------:R-:W-:-:S05]  /*30e0*/  IADD3 R20, P0, PT, R18, R3, RZ ;  /* 0x0000000312147210 */ /* 0x000fca0007f1e0ff */
[----:B------:R-:W-:Y:S01]  /*30f0*/  IMAD.X R19, R15, 0x1, R2, P0 ;  /* 0x000000010f137824 */ /* 0x000fe200000e0602 */
[----:B------:R-:W-:-:S04]  /*3100*/  ISETP.LE.U32.AND P0, PT, R20, UR30, PT ;  /* 0x0000001e14007c0c */ /* 0x000fc8000bf03070 */
[----:B------:R-:W-:-:S13]  /*3110*/  ISETP.GE.U32.AND.EX P0, PT, R22, R19, PT, P0 ;  /* 0x000000131600720c */ /* 0x000fda0003f06100 */
[----:B------:R-:W-:-:S04]  /*3120*/  VOTE.ANY R21, PT, !P0 ;  /* 0x0000000000157806 */ /* 0x000fc800040e0100 */
[----:B------:R-:W-:-:S13]  /*3130*/  ISETP.NE.AND P0, PT, R21, RZ, PT ;  /* 0x000000ff1500720c */ /* 0x000fda0003f05270 */
[----:B------:R-:W-:Y:S05]  /*3140*/  @!P0 BRA `(.L_x_20) ;  /* 0xfffffff400d08947 */ /* 0x000fea000383ffff */
.L_x_17:
[----:B------:R-:W1:Y:S08]  /*3150*/  BREV R11, R21 ;  /* 0x00000015000b7301 */ /* 0x000e700000000000 */
[----:B-1----:R-:W1:Y:S02]  /*3160*/  FLO.U32.SH R11, R11 ;  /* 0x0000000b000b7300 */ /* 0x002e6400000e0400 */
[----:B-1----:R-:W1:Y:S02]  /*3170*/  SHFL.IDX PT, R14, R14, R11, 0x1f ;  /* 0x00001f0b0e0e7589 */ /* 0x002e6400000e0000 */
[----:B-1----:R-:W-:-:S05]  /*3180*/  IMAD.IADD R19, R7, 0x1, R14 ;  /* 0x0000000107137824 */ /* 0x002fca00078e020e */
[----:B------:R-:W-:-:S13]  /*3190*/  ISETP.GE.AND P0, PT, R19, UR45, PT ;  /* 0x0000002d13007c0c */ /* 0x000fda000bf06270 */
[----:B------:R-:W1:Y:S02]  /*31a0*/  @!P0 LDC.64 R22, c[0x0][0xbf0] ;  /* 0x0002fc00ff168b82 */ /* 0x000e640000000a00 */
[----:B-1----:R-:W-:-:S05]  /*31b0*/  @!P0 IMAD.WIDE R22, R19, 0xc, R22 ;  /* 0x0000000c13168825 */ /* 0x002fca00078e0216 */
[----:B-----5:R1:W5:Y:S04]  /*31c0*/  @!P0 LDG.E R5, desc[UR50][R22.64] ;  /* 0x0000003216058981 */ /* 0x020368000c1e1900 */
[----:B------:R1:W5:Y:S01]  /*31d0*/  @!P0 LDG.E R6, desc[UR50][R22.64+0x4] ;  /* 0x0000043216068981 */ /* 0x000362000c1e1900 */
[----:B------:R-:W-:-:S03]  /*31e0*/  IADD3 R18, P1, P0, R3, R18, -R16 ;  /* 0x0000001203127210 */ /* 0x000fc6000783e810 */
[----:B------:R-:W-:Y:S01]  /*31f0*/  SHFL.IDX PT, R16, R16, R11, 0x1f ;  /* 0x00001f0b10107589 */ /* 0x000fe200000e0000 */
[----:B------:R-:W-:-:S03]  /*3200*/  IADD3.X R2, PT, PT, R2, R15, ~R17, P1, P0 ;  /* 0x0000000f02027210 */ /* 0x000fc60000fe0c11 */
[----:B------:R-:W2:Y:S04]  /*3210*/  SHFL.IDX PT, R18, R18, R11, 0x1f ;  /* 0x00001f0b12127589 */ /* 0x000ea800000e0000 */
[----:B------:R-:W3:Y:S04]  /*3220*/  SHFL.IDX PT, R2, R2, R11, 0x1f ;  /* 0x00001f0b02027589 */ /* 0x000ee800000e0000 */
[----:B------:R1:W4:Y:S04]  /*3230*/  SHFL.IDX PT, R19, R17, R11, 0x1f ;  /* 0x00001f0b11137589 */ /* 0x00032800000e0000 */
[----:B------:R1:W1:Y:S04]  /*3240*/  SHFL.IDX PT, R13, R13, R11, 0x1f ;  /* 0x00001f0b0d0d7589 */ /* 0x00026800000e0000 */
[----:B------:R1:W1:Y:S01]  /*3250*/  SHFL.IDX PT, R12, R12, R11, 0x1f ;  /* 0x00001f0b0c0c7589 */ /* 0x00026200000e0000 */
[----:B--2---:R-:W-:Y:S01]  /*3260*/  R2UR UR41, R18 ;  /* 0x00000000122972ca */ /* 0x004fe200000e0000 */
[----:B------:R-:W-:Y:S01]  /*3270*/  IMAD.MOV.U32 R18, RZ, RZ, R16 ;  /* 0x000000ffff127224 */ /* 0x000fe200078e0010 */
[----:B---3--:R-:W-:-:S15]  /*3280*/  R2UR UR40, R2 ;  /* 0x00000000022872ca */ /* 0x008fde00000e0000 */
.L_x_14:
[----:B------:R-:W-:Y:S01]  /*3290*/  ISETP.GE.AND P0, PT, R14, UR45, PT ;  /* 0x0000002d0e007c0c */ /* 0x000fe2000bf06270 */
[----:B------:R-:W-:Y:S01]  /*32a0*/  UMOV UR19, 0xffffffff ;  /* 0xffffffff00137882 */ /* 0x000fe20000000000 */
[----:B------:R-:W-:-:S11]  /*32b0*/  MOV R16, 0xffffffff ;  /* 0xffffffff00107802 */ /* 0x000fd60000000f00 */
[----:B------:R-:W-:Y:S05]  /*32c0*/  @P0 BRA `(.L_x_13) ;  /* 0x0000000400100947 */ /* 0x000fea0003800000 */
[----:B------:R-:W2:Y:S01]  /*32d0*/  LDCU UR8, c[0x0][0xb98] ;  /* 0x00017300ff0877ac */ /* 0x000ea20008000800 */
[----:B-1----:R-:W-:Y:S02]  /*32e0*/  R2UR UR4, R12 ;  /* 0x000000000c0472ca */ /* 0x002fe400000e0000 */
[----:B------:R-:W-:Y:S01]  /*32f0*/  R2UR UR5, R13 ;  /* 0x000000000d0572ca */ /* 0x000fe200000e0000 */
[----:B------:R-:W1:Y:S01]  /*3300*/  LDCU UR7, c[0x0][0xb88] ;  /* 0x00017100ff0777ac */ /* 0x000e620008000800 */
[----:B------:R-:W3:Y:S01]  /*3310*/  LDCU UR6, c[0x0][0xbdc] ;  /* 0x00017b80ff0677ac */ /* 0x000ee20008000800 */
[----:B------:R-:W-:-:S04]  /*3320*/  UIADD3 UR10, UP0, UPT, -UR41, UR30, URZ ;  /* 0x0000001e290a7290 */ /* 0x000fc8000ff1e1ff */
[----:B------:R-:W-:-:S04]  /*3330*/  UIADD3.X UR9, UPT, UPT, ~UR40, UR25, URZ, UP0, !UPT ;  /* 0x0000001928097290 */ /* 0x000fc800087fe5ff */
[----:B--2---:R-:W-:Y:S02]  /*3340*/  USHF.R.U32.HI UR4, URZ, UR8, UR9 ;  /* 0x00000008ff047299 */ /* 0x004fe40008011609 */
[----:B------:R-:W-:Y:S01]  /*3350*/  USHF.R.U64 UR8, UR10, UR8, UR9 ;  /* 0x000000080a087299 */ /* 0x000fe20008001209 */
[----:B-1----:R-:W-:Y:S01]  /*3360*/  SHF.R.U64 R2, R12, UR7, R13 ;  /* 0x000000070c027c19 */ /* 0x002fe2000800120d */
[----:B------:R-:W-:Y:S02]  /*3370*/  USHF.R.U32.HI UR11, URZ, UR7, UR4 ;  /* 0x00000007ff0b7299 */ /* 0x000fe40008011604 */
[----:B------:R-:W-:Y:S02]  /*3380*/  USHF.R.U32.HI UR5, URZ, UR7, UR5 ;  /* 0x00000007ff057299 */ /* 0x000fe40008011605 */
[----:B---3--:R-:W-:Y:S02]  /*3390*/  USHF.R.U32.HI UR9, URZ, UR6, UR11 ;  /* 0x00000006ff097299 */ /* 0x008fe4000801160b */
[----:B------:R-:W-:Y:S01]  /*33a0*/  USHF.R.U64 UR7, UR8, UR7, UR4 ;  /* 0x0000000708077299 */ /* 0x000fe20008001204 */
[----:B------:R-:W-:Y:S01]  /*33b0*/  R2UR UR4, R2 ;  /* 0x00000000020472ca */ /* 0x000fe200000e0000 */
[----:B------:R-:W-:-:S02]  /*33c0*/  ULOP3.LUT UR10, UR9, UR5, URZ, 0xfc, !UPT ;  /* 0x00000005090a7292 */ /* 0x000fc4000f8efcff */
[----:B------:R-:W-:Y:S02]  /*33d0*/  USHF.R.U64 UR6, UR7, UR6, UR11 ;  /* 0x0000000607067299 */ /* 0x000fe4000800120b */
[----:B------:R-:W-:-:S09]  /*33e0*/  UISETP.NE.U32.AND UP0, UPT, UR10, URZ, UPT ;  /* 0x000000ff0a00728c */ /* 0x000fd2000bf05070 */
[----:B------:R-:W-:Y:S05]  /*33f0*/  BRA.U UP0, `(.L_x_21) ;  /* 0x0000000100607547 */ /* 0x000fea000b800000 */
[----:B------:R-:W1:Y:S01]  /*3400*/  I2F.U32.RP R3, UR4 ;  /* 0x0000000400037d06 */ /* 0x000e620008209000 */
[----:B------:R-:W-:Y:S01]  /*3410*/  UMOV UR10, URZ ;  /* 0x000000ff000a7c82 */ /* 0x000fe20008000000 */
[----:B------:R-:W-:-:S06]  /*3420*/  UISETP.NE.U32.AND UP0, UPT, UR4, URZ, UPT ;  /* 0x000000ff0400728c */ /* 0x000fcc000bf05070 */
[----:B-1----:R-:W1:Y:S02]  /*3430*/  MUFU.RCP R2, R3 ;  /* 0x0000000300027308 */ /* 0x002e640000001000 */
[----:B-1----:R-:W-:-:S06]  /*3440*/  IADD3 R2, PT, PT, R2, 0xffffffe, RZ ;  /* 0x0ffffffe02027810 */ /* 0x002fcc0007ffe0ff */
[----:B------:R-:W1:Y:S02]  /*3450*/  F2I.FTZ.U32.TRUNC.NTZ R2, R2 ;  /* 0x0000000200027305 */ /* 0x000e64000021f000 */
[----:B-1----:R-:W-:-:S13]  /*3460*/  R2UR UR11, R2 ;  /* 0x00000000020b72ca */ /* 0x002fda00000e0000 */
[----:B------:R-:W-:-:S04]  /*3470*/  UIADD3 UR5, UPT, UPT, URZ, -UR11, URZ ;  /* 0x8000000bff057290 */ /* 0x000fc8000fffe0ff */
[----:B------:R-:W-:-:S04]  /*3480*/  UIMAD UR5, UR5, UR4, URZ ;  /* 0x00000004050572a4 */ /* 0x000fc8000f8e02ff */
[----:B------:R-:W-:-:S07]  /*3490*/  UIMAD.WIDE.U32 UR10, UR11, UR5, UR10 ;  /* 0x000000050b0a72a5 */ /* 0x000fce000f8e000a */
[----:B------:R-:W-:Y:S02]  /*34a0*/  UMOV UR5, UR11 ;  /* 0x0000000b00057c82 */ /* 0x000fe40008000000 */
[----:B------:R-:W-:-:S07]  /*34b0*/  UIMAD.WIDE.U32 UR12, UR5, UR6, URZ ;  /* 0x00000006050c72a5 */ /* 0x000fce000f8e00ff */
[----:B------:R-:W-:Y:S02]  /*34c0*/  UMOV UR12, UR13 ;  /* 0x0000000d000c7c82 */ /* 0x000fe40008000000 */
[----:B------:R-:W-:-:S04]  /*34d0*/  UIADD3 UR5, UPT, UPT, -UR12, URZ, URZ ;  /* 0x000000ff0c057290 */ /* 0x000fc8000fffe1ff */
[----:B------:R-:W-:-:S04]  /*34e0*/  UIMAD UR5, UR4, UR5, UR6 ;  /* 0x00000005040572a4 */ /* 0x000fc8000f8e0206 */
[----:B------:R-:W-:-:S11]  /*34f0*/  UISETP.GE.U32.AND UP2, UPT, UR5, UR4, UPT ;  /* 0x000000040500728c */ /* 0x000fd6000bf46070 */
[----:B------:R-:W-:Y:S02]  /*3500*/  @UP2 UIADD3 UR5, UPT, UPT, UR5, -UR4, URZ ;  /* 0x8000000405052290 */ /* 0x000fe4000fffe0ff */
[----:B------:R-:W-:Y:S02]  /*3510*/  @UP2 UIADD3 UR12, UPT, UPT, UR12, 0x1, URZ ;  /* 0x000000010c0c2890 */ /* 0x000fe4000fffe0ff */
[----:B------:R-:W-:-:S11]  /*3520*/  UISETP.GE.U32.AND UP1, UPT, UR5, UR4, UPT ;  /* 0x000000040500728c */ /* 0x000fd6000bf26070 */
[----:B------:R-:W-:Y:S02]  /*3530*/  @UP1 UIADD3 UR12, UPT, UPT, UR12, 0x1, URZ ;  /* 0x000000010c0c1890 */ /* 0x000fe4000fffe0ff */
[----:B------:R-:W-:-:S04]  /*3540*/  @!UP0 ULOP3.LUT UR12, URZ, UR4, URZ, 0x33, !UPT ;  /* 0x00000004ff0c8292 */ /* 0x000fc8000f8e33ff */
[----:B------:R-:W-:-:S04]  /*3550*/  UIADD3 UR11, UPT, UPT, -UR12, URZ, URZ ;  /* 0x000000ff0c0b7290 */ /* 0x000fc8000fffe1ff */
[----:B------:R-:W-:Y:S01]  /*3560*/  UIMAD UR11, UR4, UR11, UR6 ;  /* 0x0000000b040b72a4 */ /* 0x000fe2000f8e0206 */
[----:B------:R-:W-:Y:S11]  /*3570*/  BRA `(.L_x_22) ;  /* 0x0000000000107947 */ /* 0x000ff60003800000 */
.L_x_21:
[----:B------:R-:W-:Y:S02]  /*3580*/  MOV R2, 0x35a0 ;  /* 0x000035a000027802 */ /* 0x000fe40000000f00 */
[----:B----45:R-:W-:Y:S05]  /*3590*/  CALL.REL.NOINC `($__internal_3_$__cuda_sm20_div_u64) ;  /* 0x0000011000947944 */ /* 0x030fea0003c00000 */
[----:B------:R-:W-:-:S04]  /*35a0*/  UIADD3 UR11, UPT, UPT, -UR12, URZ, URZ ;  /* 0x000000ff0c0b7290 */ /* 0x000fc8000fffe1ff */
[----:B------:R-:W-:-:S12]  /*35b0*/  UIMAD UR11, UR4, UR11, UR6 ;  /* 0x0000000b040b72a4 */ /* 0x000fd8000f8e0206 */
.L_x_22:
[----:B------:R-:W1:Y:S01]  /*35c0*/  LDCU UR4, c[0x0][0xbdc] ;  /* 0x00017b80ff0477ac */ /* 0x000e620008000800 */
[----:B------:R-:W-:Y:S01]  /*35d0*/  PLOP3.LUT P0, PT, PT, PT, PT, 0x8, 0x80 ;  /* 0x000000000080781c */ /* 0x000fe20003f0e170 */
[----:B------:R-:W-:Y:S01]  /*35e0*/  IMAD.MOV.U32 R16, RZ, RZ, R14 ;  /* 0x000000ffff107224 */ /* 0x000fe200078e000e */
[----:B------:R-:W-:Y:S01]  /*35f0*/  LOP3.LUT R10, R10, 0xfffffffd, RZ, 0xc0, !PT ;  /* 0xfffffffd0a0a7812 */ /* 0x000fe200078ec0ff */
[----:B------:R-:W2:Y:S01]  /*3600*/  LDCU UR6, c[0x0][0xb80] ;  /* 0x00017000ff0677ac */ /* 0x000ea20008000800 */
[----:B------:R-:W3:Y:S01]  /*3610*/  LDCU UR5, c[0x0][0xbe0] ;  /* 0x00017c00ff0577ac */ /* 0x000ee20008000800 */
[----:B------:R-:W-:Y:S01]  /*3620*/  UMOV UR10, 0xffffffff ;  /* 0xffffffff000a7882 */ /* 0x000fe20000000000 */
[----:B------:R-:W4:Y:S07]  /*3630*/  LDCU UR9, c[0x0][0xb90] ;  /* 0x00017200ff0977ac */ /* 0x000f2e0008000800 */
[----:B------:R-:W-:Y:S01]  /*3640*/  @P0 LOP3.LUT R10, R10, 0x2, RZ, 0xfc, !PT ;  /* 0x000000020a0a0812 */ /* 0x000fe200078efcff */
[----:B-1----:R-:W-:-:S02]  /*3650*/  USHF.L.U32 UR10, UR10, UR4, URZ ;  /* 0x000000040a0a7299 */ /* 0x002fc400080006ff */
[----:B------:R-:W-:Y:S02]  /*3660*/  USHF.L.U32 UR12, UR12, UR4, URZ ;  /* 0x000000040c0c7299 */ /* 0x000fe400080006ff */
[----:B------:R-:W-:Y:S02]  /*3670*/  ULOP3.LUT UR10, URZ, UR10, URZ, 0x33, !UPT ;  /* 0x0000000aff0a7292 */ /* 0x000fe4000f8e33ff */
[----:B--2---:R-:W-:Y:S02]  /*3680*/  UIADD3 UR4, UPT, UPT, UR6, -0x1, URZ ;  /* 0xffffffff06047890 */ /* 0x004fe4000fffe0ff */
[----:B------:R-:W-:Y:S02]  /*3690*/  ULOP3.LUT UR10, UR7, UR10, URZ, 0xc0, !UPT ;  /* 0x0000000a070a7292 */ /* 0x000fe4000f8ec0ff */
[----:B------:R-:W-:Y:S02]  /*36a0*/  ULOP3.LUT UR4, UR4, UR8, URZ, 0xc0, !UPT ;  /* 0x0000000804047292 */ /* 0x000fe4000f8ec0ff */
[----:B------:R-:W-:-:S02]  /*36b0*/  UIADD3 UR10, UPT, UPT, UR10, UR12, URZ ;  /* 0x0000000c0a0a7290 */ /* 0x000fc4000fffe0ff */
[----:B---3--:R-:W-:Y:S02]  /*36c0*/  UISETP.NE.AND UP0, UPT, UR5, 0x1, UPT ;  /* 0x000000010500788c */ /* 0x008fe4000bf05270 */
[----:B------:R-:W-:Y:S02]  /*36d0*/  UIMAD UR4, UR11, UR6, UR4 ;  /* 0x000000060b0472a4 */ /* 0x000fe4000f8e0204 */
[----:B----4-:R-:W-:-:S04]  /*36e0*/  UIMAD UR9, UR10, UR9, UR38 ;  /* 0x000000090a0972a4 */ /* 0x010fc8000f8e0226 */
[----:B------:R-:W-:Y:S02]  /*36f0*/  USEL UR18, UR9, UR4, !UP0 ;  /* 0x0000000409127287 */ /* 0x000fe4000c000000 */
[----:B------:R-:W-:-:S12]  /*3700*/  USEL UR19, UR4, UR9, !UP0 ;  /* 0x0000000904137287 */ /* 0x000fd8000c000000 */
.L_x_13:
[----:B------:R-:W2:Y:S02]  /*3710*/  LDCU UR4, c[0x0][0x36c] ;  /* 0x00006d80ff0477ac */ /* 0x000ea40008000800 */
[----:B--2---:R-:W-:-:S09]  /*3720*/  UISETP.EQ.U32.AND UP0, UPT, UR4, 0x1, UPT ;  /* 0x000000010400788c */ /* 0x004fd2000bf02070 */
[----:B------:R-:W-:Y:S05]  /*3730*/  BRA.U !UP0, `(.L_x_23) ;  /* 0x00000001080c7547 */ /* 0x000fea000b800000 */
[----:B------:R-:W-:Y:S01]  /*3740*/  UCGABAR_WAIT ;  /* 0x0000000000007dc7 */ /* 0x000fe20008000000 */
[----:B------:R-:W-:Y:S01]  /*3750*/  CCTL.IVALL ;  /* 0x00000000ff00798f */ /* 0x000fe20002000000 */
[----:B------:R-:W-:Y:S05]  /*3760*/  BRA `(.L_x_24) ;  /* 0x0000000000047947 */ /* 0x000fea0003800000 */
.L_x_23:
[----:B------:R-:W-:Y:S06]  /*3770*/  BAR.SYNC.DEFER_BLOCKING 0x0 ;  /* 0x0000000000007b1d */ /* 0x000fec0000010000 */
.L_x_24:
[----:B------:R-:W-:-:S13]  /*3780*/  LOP3.LUT P0, RZ, R10, 0x2, RZ, 0xc0, !PT ;  /* 0x000000020aff7812 */ /* 0x000fda000780c0ff */
[----:B------:R-:W-:Y:S05]  /*3790*/  @P0 EXIT ;  /* 0x000000000000094d */ /* 0x000fea0003800000 */
[----:B------:R-:W2:Y:S01]  /*37a0*/  S2UR UR5, SR_CgaCtaId ;  /* 0x00000000000579c3 */ /* 0x000ea20000008800 */
[----:B------:R-:W-:-:S09]  /*37b0*/  UISETP.NE.AND UP0, UPT, UR37, 0x2, UPT ;  /* 0x000000022500788c */ /* 0x000fd2000bf05270 */
[----:B------:R-:W-:Y:S05]  /*37c0*/  BRA.U UP0, `(.L_x_25) ;  /* 0x00000015002c7547 */ /* 0x000fea000b800000 */
[----:B------:R-:W-:-:S04]  /*37d0*/  USHF.L.U32 UR25, UR42, 0x7, URZ ;  /* 0x000000072a197899 */ /* 0x000fc800080006ff */
[----:B------:R-:W-:-:S04]  /*37e0*/  ULOP3.LUT UR25, UR25, 0x80, URZ, 0xc0, !UPT ;  /* 0x0000008019197892 */ /* 0x000fc8000f8ec0ff */
[----:B-1--45:R-:W1:-:S00]  /*37f0*/  USETMAXREG.DEALLOC.CTAPOOL 0x88 ;  /* 0x00000088000079c8 */ /* 0x032e4000080e0500 */
[----:B-1----:R-:W-:Y:S01]  /*3800*/  ISETP.NE.AND P1, PT, R7, RZ, P2 ;  /* 0x000000ff0700720c */ /* 0x002fe20001725270 */
[----:B------:R-:W-:Y:S01]  /*3810*/  IMAD.MOV.U32 R17, RZ, RZ, 0x1 ;  /* 0x00000001ff117424 */ /* 0x000fe200078e00ff */
[----:B------:R-:W-:Y:S01]  /*3820*/  PLOP3.LUT P4, PT, PT, PT, PT, 0x8, 0x80 ;  /* 0x000000000080781c */ /* 0x000fe20003f8e170 */
[----:B------:R-:W-:Y:S01]  /*3830*/  IMAD.MOV.U32 R14, RZ, RZ, RZ ;  /* 0x000000ffff0e7224 */ /* 0x000fe200078e00ff */
[----:B------:R-:W-:Y:S01]  /*3840*/  PRMT R15, RZ, 0x7610, R15 ;  /* 0x00007610ff0f7816 */ /* 0x000fe2000000000f */
[----:B------:R-:W-:Y:S01]  /*3850*/  UMOV UR23, URZ ;  /* 0x000000ff00177c82 */ /* 0x000fe20008000000 */
[----:B------:R-:W-:-:S09]  /*3860*/  UMOV UR22, URZ ;  /* 0x000000ff00167c82 */ /* 0x000fd20008000000 */
.L_x_49:
[----:B------:R-:W1:Y:S02]  /*3870*/  LDC.64 R22, c[0x0][0x390] ;  /* 0x0000e400ff167b82 */ /* 0x000e640000000a00 */
[----:B-1--4-:R-:W-:-:S05]  /*3880*/  IMAD.WIDE R22, R16, 0xc, R22 ;  /* 0x0000000c10167825 */ /* 0x012fca00078e0216 */
[----:B------:R-:W3:Y:S02]  /*3890*/  LDG.E R0, desc[UR50][R22.64+0x8] ;  /* 0x0000083216007981 */ /* 0x000ee4000c1e1900 */
[----:B---3--:R-:W-:Y:S01]  /*38a0*/  R2UR UR4, R0 ;  /* 0x00000000000472ca */ /* 0x008fe200000e0000 */
[----:B------:R-:W-:-:S14]  /*38b0*/  @P4 BRA `(.L_x_26) ;  /* 0x0000000400cc4947 */ /* 0x000fdc0003800000 */
[----:B------:R-:W1:Y:S01]  /*38c0*/  S2R R12, SR_LANEID ;  /* 0x00000000000c7919 */ /* 0x000e620000000000 */
[----:B------:R-:W-:Y:S02]  /*38d0*/  ELECT P0, URZ, PT ;  /* 0x0000000000ff782f */ /* 0x000fe40003800000 */
[----:B------:R-:W-:Y:S01]  /*38e0*/  MOV R0, 0x400 ;  /* 0x0000040000007802 */ /* 0x000fe20000000f00 */
[----:B------:R-:W-:Y:S01]  /*38f0*/  BSSY.RECONVERGENT B0, `(.L_x_27) ;  /* 0x0000055000007945 */ /* 0x000fe20003800200 */
[----:B------:R-:W3:Y:S01]  /*3900*/  S2R R3, SR_CgaCtaId ;  /* 0x0000000000037919 */ /* 0x000ee20000008800 */
[----:B------:R-:W-:Y:S01]  /*3910*/  LOP3.LUT R13, R15, 0xffff, RZ, 0xc0, !PT ;  /* 0x0000ffff0f0d7812 */ /* 0x000fe200078ec0ff */
[----:B-1----:R-:W-:Y:S01]  /*3920*/  IMAD.SHL.U32 R12, R12, 0x4, RZ ;  /* 0x000000040c0c7824 */ /* 0x002fe200078e00ff */
[----:B---3--:R-:W-:-:S04]  /*3930*/  LEA R3, R3, R0, 0x18 ;  /* 0x0000000003037211 */ /* 0x008fc800078ec0ff */
[----:B------:R-:W-:Y:S02]  /*3940*/  IADD3 R0, PT, PT, R12, 0x400, R3 ;  /* 0x000004000c007810 */ /* 0x000fe40007ffe003 */
[----:B------:R-:W-:Y:S05]  /*3950*/  @!P0 BRA `(.L_x_28) ;  /* 0x0000000400388947 */ /* 0x000fea0003800000 */
[----:B------:R-:W1:Y:S01]  /*3960*/  LDC.64 R10, c[0x0][0x830] ;  /* 0x00020c00ff0a7b82 */ /* 0x000e620000000a00 */
[----:B------:R-:W3:Y:S04]  /*3970*/  LDG.E R9, desc[UR50][R22.64] ;  /* 0x0000003216097981 */ /* 0x000ee8000c1e1900 */
[----:B------:R4:W5:Y:S03]  /*3980*/  LDG.E R18, desc[UR50][R22.64+0x4] ;  /* 0x0000043216127981 */ /* 0x000966000c1e1900 */
[----:B------:R-:W2:Y:S08]  /*3990*/  LDC.64 R6, c[0x0][0x840] ;  /* 0x00021000ff067b82 */ /* 0x000eb00000000a00 */
[----:B------:R-:W4:Y:S01]  /*39a0*/  LDC.64 R4, c[0x0][0x828] ;  /* 0x00020a00ff047b82 */ /* 0x000f220000000a00 */
[----:B-1----:R-:W-:-:S07]  /*39b0*/  IMAD.WIDE R10, R16, 0x8, R10 ;  /* 0x00000008100a7825 */ /* 0x002fce00078e020a */
[----:B------:R-:W1:Y:S01]  /*39c0*/  LDC.64 R2, c[0x0][0x838] ;  /* 0x00020e00ff027b82 */ /* 0x000e620000000a00 */
[----:B------:R-:W3:Y:S01]  /*39d0*/  LDG.E.64 R10, desc[UR50][R10.64] ;  /* 0x000000320a0a7981 */ /* 0x000ee2000c1e1b00 */
[----:B--2---:R-:W-:-:S06]  /*39e0*/  IMAD.WIDE R6, R16, 0x8, R6 ;  /* 0x0000000810067825 */ /* 0x004fcc00078e0206 */
[----:B------:R-:W2:Y:S01]  /*39f0*/  LDG.E.64 R6, desc[UR50][R6.64] ;  /* 0x0000003206067981 */ /* 0x000ea2000c1e1b00 */
[----:B----4-:R-:W-:-:S06]  /*3a00*/  IMAD.WIDE R24, R16, 0x8, R4 ;  /* 0x0000000810187825 */ /* 0x010fcc00078e0204 */
[----:B------:R-:W4:Y:S01]  /*3a10*/  LDG.E.64 R24, desc[UR50][R24.64] ;  /* 0x0000003218187981 */ /* 0x000f22000c1e1b00 */
[----:B-1----:R-:W-:-:S06]  /*3a20*/  IMAD.WIDE R20, R16, 0x8, R2 ;  /* 0x0000000810147825 */ /* 0x002fcc00078e0202 */
[----:B------:R-:W4:Y:S01]  /*3a30*/  LDG.E.64 R20, desc[UR50][R20.64] ;  /* 0x0000003214147981 */ /* 0x000f22000c1e1b00 */
[----:B------:R-:W1:Y:S01]  /*3a40*/  S2UR UR5, SR_CgaCtaId ;  /* 0x00000000000579c3 */ /* 0x000e620000008800 */
[----:B------:R-:W-:Y:S02]  /*3a50*/  UMOV UR6, 0x400 ;  /* 0x0000040000067882 */ /* 0x000fe40000000000 */
[----:B-1----:R-:W-:-:S09]  /*3a60*/  ULEA UR5, UR5, UR6, 0x18 ;  /* 0x0000000605057291 */ /* 0x002fd2000f8ec0ff */
[----:B------:R-:W1:Y:S04]  /*3a70*/  LDS R5, [UR5+0x41c] ;  /* 0x00041c05ff057984 */ /* 0x000e680008000800 */
[----:B------:R-:W1:Y:S01]  /*3a80*/  LDS R4, [UR5+0x49c] ;  /* 0x00049c05ff047984 */ /* 0x000e620008000800 */
[----:B------:R-:W-:Y:S02]  /*3a90*/  UIADD3 UR7, UPT, UPT, UR5, 0x400, URZ ;  /* 0x0000040005077890 */ /* 0x000fe4000fffe0ff */
[----:B------:R-:W-:Y:S01]  /*3aa0*/  UIADD3 UR6, UPT, UPT, UR5, 0x480, URZ ;  /* 0x0000048005067890 */ /* 0x000fe2000fffe0ff */
[----:B------:R-:W-:Y:S04]  /*3ab0*/  STS [UR5+0x430], RZ ;  /* 0x000430ffff007988 */ /* 0x000fe80008000805 */
[----:B------:R-:W-:Y:S01]  /*3ac0*/  STS [UR5+0x4b0], RZ ;  /* 0x0004b0ffff007988 */ /* 0x000fe20008000805 */
[----:B---3--:R-:W-:-:S04]  /*3ad0*/  SHF.L.U64.HI R26, R10, 0x1, R11 ;  /* 0x000000010a1a7819 */ /* 0x008fc8000001020b */
[----:B------:R-:W-:Y:S02]  /*3ae0*/  LOP3.LUT R26, R26, 0x1fffffff, RZ, 0xc0, !PT ;  /* 0x1fffffff1a1a7812 */ /* 0x000fe400078ec0ff */
[----:B--2---:R-:W-:-:S04]  /*3af0*/  SHF.L.U64.HI R16, R6, 0x1, R7 ;  /* 0x0000000106107819 */ /* 0x004fc80000010207 */
[----:B------:R-:W-:Y:S02]  /*3b00*/  LOP3.LUT R16, R16, 0x1fffffff, RZ, 0xc0, !PT ;  /* 0x1fffffff10107812 */ /* 0x000fe400078ec0ff */
[----:B------:R-:W-:Y:S02]  /*3b10*/  SHF.R.U32.HI R2, RZ, 0x4, R26 ;  /* 0x00000004ff027819 */ /* 0x000fe4000001161a */
[----:B------:R-:W-:Y:S02]  /*3b20*/  SHF.R.U32.HI R3, RZ, 0x4, R16 ;  /* 0x00000004ff037819 */ /* 0x000fe40000011610 */
[----:B-1----:R-:W-:Y:S02]  /*3b30*/  LOP3.LUT R2, R5, 0xf, R2, 0xb8, !PT ;  /* 0x0000000f05027812 */ /* 0x002fe400078eb802 */
[----:B------:R-:W-:-:S03]  /*3b40*/  LOP3.LUT R11, R4, 0xf, R3, 0xb8, !PT ;  /* 0x0000000f040b7812 */ /* 0x000fc600078eb803 */
[----:B------:R-:W-:Y:S04]  /*3b50*/  STS [UR5+0x41c], R2 ;  /* 0x00041c02ff007988 */ /* 0x000fe80008000805 */
[----:B------:R-:W-:Y:S04]  /*3b60*/  STS [UR5+0x49c], R11 ;  /* 0x00049c0bff007988 */ /* 0x000fe80008000805 */
[----:B------:R-:W1:Y:S04]  /*3b70*/  LDS R4, [UR5+0x41c] ;  /* 0x00041c05ff047984 */ /* 0x000e680008000800 */
[----:B------:R-:W2:Y:S01]  /*3b80*/  LDS R3, [UR5+0x49c] ;  /* 0x00049c05ff037984 */ /* 0x000ea20008000800 */
[----:B-1----:R-:W-:-:S02]  /*3b90*/  LOP3.LUT R7, R4, 0xf0, RZ, 0xb8, !PT ;  /* 0x000000f004077812 */ /* 0x002fc400078eb8ff */
[----:B--2---:R-:W-:-:S03]  /*3ba0*/  LOP3.LUT R8, R3, 0xf0, RZ, 0xb8, !PT ;  /* 0x000000f003087812 */ /* 0x004fc600078eb8ff */
[----:B------:R-:W-:Y:S04]  /*3bb0*/  STS [UR5+0x41c], R7 ;  /* 0x00041c07ff007988 */ /* 0x000fe80008000805 */
[----:B------:R-:W-:Y:S04]  /*3bc0*/  STS [UR5+0x49c], R8 ;  /* 0x00049c08ff007988 */ /* 0x000fe80008000805 */
[----:B------:R-:W1:Y:S04]  /*3bd0*/  LDS R5, [UR5+0x41c] ;  /* 0x00041c05ff057984 */ /* 0x000e680008000800 */
[----:B------:R-:W2:Y:S01]  /*3be0*/  LDS R3, [UR5+0x49c] ;  /* 0x00049c05ff037984 */ /* 0x000ea20008000800 */
[----:B------:R-:W-:-:S02]  /*3bf0*/  IMAD.U32 R4, RZ, RZ, UR7 ;  /* 0x00000007ff047e24 */ /* 0x000fc4000f8e00ff */
[----:B------:R-:W-:-:S03]  /*3c00*/  IMAD.U32 R2, RZ, RZ, UR6 ;  /* 0x00000006ff027e24 */ /* 0x000fc6000f8e00ff */
[----:B------:R-:W-:Y:S02]  /*3c10*/  SHF.R.U64 R4, R4, 0x4, RZ ;  /* 0x0000000404047819 */ /* 0x000fe400000012ff */
[----:B------:R-:W-:Y:S02]  /*3c20*/  SHF.R.U64 R2, R2, 0x4, RZ ;  /* 0x0000000402027819 */ /* 0x000fe400000012ff */
[----:B-1----:R-:W-:Y:S02]  /*3c30*/  LOP3.LUT R5, R5, 0xf00, RZ, 0xb8, !PT ;  /* 0x00000f0005057812 */ /* 0x002fe400078eb8ff */
[----:B--2---:R-:W-:-:S03]  /*3c40*/  LOP3.LUT R3, R3, 0xf00, RZ, 0xb8, !PT ;  /* 0x00000f0003037812 */ /* 0x004fc600078eb8ff */
[----:B------:R5:W-:Y:S04]  /*3c50*/  STS.64 [UR5+0x418], R4 ;  /* 0x00041804ff007988 */ /* 0x000be80008000a05 */
[----:B------:R-:W-:Y:S04]  /*3c60*/  STS.64 [UR5+0x498], R2 ;  /* 0x00049802ff007988 */ /* 0x000fe80008000a05 */
[----:B------:R-:W1:Y:S04]  /*3c70*/  LDS R22, [UR5+0x41c] ;  /* 0x00041c05ff167984 */ /* 0x000e680008000800 */
[----:B------:R-:W2:Y:S01]  /*3c80*/  LDS R19, [UR5+0x49c] ;  /* 0x00049c05ff137984 */ /* 0x000ea20008000800 */
[----:B------:R-:W-:Y:S01]  /*3c90*/  IMAD.SHL.U32 R10, R10, 0x2, RZ ;  /* 0x000000020a0a7824 */ /* 0x000fe200078e00ff */
[----:B------:R-:W-:Y:S01]  /*3ca0*/  UIADD3 UR6, UPT, UPT, UR4, -0x1, URZ ;  /* 0xffffffff04067890 */ /* 0x000fe2000fffe0ff */
[----:B------:R-:W-:-:S03]  /*3cb0*/  IMAD.SHL.U32 R23, R6, 0x2, RZ ;  /* 0x0000000206177824 */ /* 0x000fc600078e00ff */
[----:B------:R-:W-:Y:S02]  /*3cc0*/  LOP3.LUT R7, R10, 0xfffffffe, RZ, 0xc0, !PT ;  /* 0xfffffffe0a077812 */ /* 0x000fe400078ec0ff */
[----:B------:R-:W-:Y:S01]  /*3cd0*/  IMAD.U32 R8, RZ, RZ, UR6 ;  /* 0x00000006ff087e24 */ /* 0x000fe2000f8e00ff */
[----:B------:R-:W-:Y:S01]  /*3ce0*/  LOP3.LUT R23, R23, 0xfffffffe, RZ, 0xc0, !PT ;  /* 0xfffffffe17177812 */ /* 0x000fe200078ec0ff */
[----:B------:R-:W-:Y:S01]  /*3cf0*/  STS [UR5+0x410], R4 ;  /* 0x00041004ff007988 */ /* 0x000fe20008000805 */
[----:B------:R-:W-:Y:S02]  /*3d00*/  SHF.R.U64 R26, R7, 0x4, R26 ;  /* 0x00000004071a7819 */ /* 0x000fe4000000121a */
[----:B------:R-:W-:Y:S02]  /*3d10*/  CS2R R10, SRZ ;  /* 0x00000000000a7805 */ /* 0x000fe4000001ff00 */
[----:B------:R-:W-:Y:S01]  /*3d20*/  CS2R R6, SRZ ;  /* 0x0000000000067805 */ /* 0x000fe2000001ff00 */
[----:B------:R3:W-:Y:S01]  /*3d30*/  STS [UR5+0x414], R4 ;  /* 0x00041404ff007988 */ /* 0x0007e20008000805 */
[----:B------:R-:W-:Y:S01]  /*3d40*/  VIADD R9, R9, 0xffffffff ;  /* 0xffffffff09097836 */ /* 0x000fe20000000000 */
[----:B------:R-:W-:Y:S01]  /*3d50*/  SHF.R.U64 R23, R23, 0x4, R16 ;  /* 0x0000000417177819 */ /* 0x000fe20000001210 */
[----:B-----5:R-:W-:Y:S01]  /*3d60*/  VIADD R5, R18, 0xffffffff ;  /* 0xffffffff12057836 */ /* 0x020fe20000000000 */
[----:B------:R4:W-:Y:S04]  /*3d70*/  STS [UR5+0x490], R2 ;  /* 0x00049002ff007988 */ /* 0x0009e80008000805 */
[----:B------:R4:W-:Y:S04]  /*3d80*/  STS [UR5+0x494], R2 ;  /* 0x00049402ff007988 */ /* 0x0009e80008000805 */
[----:B------:R4:W-:Y:S04]  /*3d90*/  STS.128 [UR5+0x420], R8 ;  /* 0x00042008ff007988 */ /* 0x0009e80008000c05 */
[----:B------:R4:W-:Y:S01]  /*3da0*/  STS [UR5+0x40c], R26 ;  /* 0x00040c1aff007988 */ /* 0x0009e20008000805 */
[----:B-1----:R-:W-:Y:S01]  /*3db0*/  LOP3.LUT R22, R22, 0xf000, RZ, 0xb8, !PT ;  /* 0x0000f00016167812 */ /* 0x002fe200078eb8ff */
[----:B---3--:R-:W-:Y:S01]  /*3dc0*/  IMAD.MOV.U32 R4, RZ, RZ, R8 ;  /* 0x000000ffff047224 */ /* 0x008fe200078e0008 */
[----:B--2---:R-:W-:Y:S01]  /*3dd0*/  LOP3.LUT R19, R19, 0xf000, RZ, 0xb8, !PT ;  /* 0x0000f00013137812 */ /* 0x004fe200078eb8ff */
[----:B----4-:R1:W-:Y:S04]  /*3de0*/  STS.64 [UR5+0x400], R24 ;  /* 0x00040018ff007988 */ /* 0x0103e80008000a05 */
[----:B------:R1:W-:Y:S04]  /*3df0*/  STS.128 [UR5+0x4a0], R4 ;  /* 0x0004a004ff007988 */ /* 0x0003e80008000c05 */
[----:B------:R1:W-:Y:S04]  /*3e00*/  STS.64 [UR5+0x480], R20 ;  /* 0x00048014ff007988 */ /* 0x0003e80008000a05 */
[----:B------:R1:W-:Y:S04]  /*3e10*/  STS [UR5+0x48c], R23 ;  /* 0x00048c17ff007988 */ /* 0x0003e80008000805 */
[----:B------:R1:W-:Y:S04]  /*3e20*/  STS [UR5+0x41c], R22 ;  /* 0x00041c16ff007988 */ /* 0x0003e80008000805 */
[----:B------:R1:W-:Y:S02]  /*3e30*/  STS [UR5+0x49c], R19 ;  /* 0x00049c13ff007988 */ /* 0x0003e40008000805 */
.L_x_28:
[----:B--2---:R-:W-:Y:S05]  /*3e40*/  BSYNC.RECONVERGENT B0 ;  /* 0x0000000000007941 */ /* 0x004fea0003800200 */
.L_x_27:
[----:B------:R-:W-:Y:S01]  /*3e50*/  NOP ;  /* 0x0000000000007918 */ /* 0x000fe20000000000 */
[----:B------:R2:W3:Y:S01]  /*3e60*/  LDS R2, [R0] ;  /* 0x0000000000027984 */ /* 0x0004e20000000800 */
[----:B------:R-:W-:Y:S01]  /*3e70*/  IMAD R13, R13, 0xaaab, RZ ;  /* 0x0000aaab0d0d7824 */ /* 0x000fe200078e02ff */
[----:B------:R-:W-:Y:S01]  /*3e80*/  ELECT P0, URZ, PT ;  /* 0x0000000000ff782f */ /* 0x000fe20003800000 */
[----:B------:R-:W-:Y:S01]  /*3e90*/  BSSY.RECONVERGENT B0, `(.L_x_29) ;  /* 0x000000b000007945 */ /* 0x000fe20003800200 */
[----:B------:R2:W4:Y:S02]  /*3ea0*/  LDS R3, [R0+0x80] ;  /* 0x0000800000037984 */ /* 0x0005240000000800 */
[----:B-1----:R-:W-:-:S04]  /*3eb0*/  SHF.R.U32.HI R4, RZ, 0x13, R13 ;  /* 0x00000013ff047819 */ /* 0x002fc8000001160d */
[----:B------:R-:W-:-:S05]  /*3ec0*/  PRMT R4, R4, 0x9910, RZ ;  /* 0x0000991004047816 */ /* 0x000fca00000000ff */
[----:B------:R-:W-:-:S04]  /*3ed0*/  IMAD R4, R4, 0xc, RZ ;  /* 0x0000000c04047824 */ /* 0x000fc800078e02ff */
[----:B------:R-:W-:-:S05]  /*3ee0*/  IMAD.MOV R4, RZ, RZ, -R4 ;  /* 0x000000ffff047224 */ /* 0x000fca00078e0a04 */
[----:B------:R-:W-:-:S05]  /*3ef0*/  PRMT R4, R4, 0x7710, RZ ;  /* 0x0000771004047816 */ /* 0x000fca00000000ff */
[----:B------:R-:W-:Y:S01]  /*3f00*/  IMAD.IADD R4, R4, 0x1, R15 ;  /* 0x0000000104047824 */ /* 0x000fe200078e020f */
[----:B--2---:R-:W-:Y:S05]  /*3f10*/  @!P0 BRA `(.L_x_30) ;  /* 0x0000000000088947 */ /* 0x004fea0003800000 */
[----:B------:R0:W-:Y:S01]  /*3f20*/  UTMACMDFLUSH ;  /* 0x00000000000079b7 */ /* 0x0001e20000000000 */
[----:B------:R-:W-:-:S04]  /*3f30*/  DEPBAR.LE SB0, 0x0 ;  /* 0x000080000000791a */ /* 0x000fc80000000000 */
.L_x_30:
[----:B------:R-:W-:Y:S05]  /*3f40*/  BSYNC.RECONVERGENT B0 ;  /* 0x0000000000007941 */ /* 0x000fea0003800200 */
.L_x_29:
[----:B------:R-:W-:-:S13]  /*3f50*/  R2UR UR5, R4 ;  /* 0x00000000040572ca */ /* 0x000fda00000e0000 */
[----:B------:R-:W-:-:S04]  /*3f60*/  ULOP3.LUT UR5, UR5, 0xffff, URZ, 0xc0, !UPT ;  /* 0x0000ffff05057892 */ /* 0x000fc8000f8ec0ff */
[----:B------:R-:W-:Y:S02]  /*3f70*/  UIMAD.WIDE.U32 UR6, UR5, 0x80, UR28 ;  /* 0x00000080050678a5 */ /* 0x000fe4000f8e001c */
[----:B------:R-:W-:-:S04]  /*3f80*/  UIMAD.WIDE.U32 UR8, UR5, 0x80, UR26 ;  /* 0x00000080050878a5 */ /* 0x000fc8000f8e001a */
[C---:B------:R-:W-:Y:S02]  /*3f90*/  IADD3 R4, P3, PT, R12.reuse, UR6, RZ ;  /* 0x000000060c047c10 */ /* 0x040fe4000ff7e0ff */
[----:B------:R-:W-:-:S03]  /*3fa0*/  IADD3 R12, P0, PT, R12, UR8, RZ ;  /* 0x000000080c0c7c10 */ /* 0x000fc6000ff1e0ff */
[----:B------:R-:W-:Y:S02]  /*3fb0*/  IMAD.X R5, RZ, RZ, UR7, P3 ;  /* 0x00000007ff057e24 */ /* 0x000fe400098e06ff */
[----:B------:R-:W-:-:S03]  /*3fc0*/  IMAD.X R13, RZ, RZ, UR9, P0 ;  /* 0x00000009ff0d7e24 */ /* 0x000fc600080e06ff */
[----:B---3--:R1:W5:Y:S04]  /*3fd0*/  ATOMG.E.EXCH.STRONG.GPU PT, RZ, [R4], R2 ;  /* 0x0000000204ff73a8 */ /* 0x00836800041ee100 */
[----:B----4-:R1:W5:Y:S02]  /*3fe0*/  ATOMG.E.EXCH.STRONG.GPU PT, RZ, [R12], R3 ;  /* 0x000000030cff73a8 */ /* 0x01036400041ee100 */
.L_x_26:
[----:B------:R-:W-:Y:S01]  /*3ff0*/  LOP3.LUT R0, R15, 0xffff, RZ, 0xc0, !PT ;  /* 0x0000ffff0f007812 */ /* 0x000fe200078ec0ff */
[----:B------:R-:W3:Y:S01]  /*4000*/  S2UR UR21, SR_CgaCtaId ;  /* 0x00000000001579c3 */ /* 0x000ee20000008800 */
[----:B------:R-:W-:-:S03]  /*4010*/  UMOV UR20, 0x400 ;  /* 0x0000040000147882 */ /* 0x000fc60000000000 */
[----:B------:R-:W-:-:S05]  /*4020*/  IMAD R0, R0, 0xaaab, RZ ;  /* 0x0000aaab00007824 */ /* 0x000fca00078e02ff */
[----:B------:R-:W-:-:S04]  /*4030*/  SHF.R.U32.HI R0, RZ, 0x13, R0 ;  /* 0x00000013ff007819 */ /* 0x000fc80000011600 */
[----:B------:R-:W-:-:S05]  /*4040*/  PRMT R0, R0, 0x9910, RZ ;  /* 0x0000991000007816 */ /* 0x000fca00000000ff */
[----:B------:R-:W-:-:S04]  /*4050*/  IMAD R0, R0, 0xc, RZ ;  /* 0x0000000c00007824 */ /* 0x000fc800078e02ff */
[----:B------:R-:W-:Y:S01]  /*4060*/  IMAD.MOV R0, RZ, RZ, -R0 ;  /* 0x000000ffff007224 */ /* 0x000fe200078e0a00 */
[----:B---3--:R-:W-:-:S04]  /*4070*/  ULEA UR20, UR21, UR20, 0x18 ;  /* 0x0000001415147291 */ /* 0x008fc8000f8ec0ff */
[----:B------:R-:W-:Y:S01]  /*4080*/  PRMT R0, R0, 0x7710, RZ ;  /* 0x0000771000007816 */ /* 0x000fe200000000ff */
[----:B--2---:R-:W-:-:S04]  /*4090*/  ULEA UR5, UR22, UR20, 0x3 ;  /* 0x0000001416057291 */ /* 0x004fc8000f8e18ff */
[----:B------:R-:W-:-:S05]  /*40a0*/  IMAD.IADD R0, R0, 0x1, R15 ;  /* 0x0000000100007824 */ /* 0x000fca00078e020f */
[----:B------:R-:W-:Y:S02]  /*40b0*/  R2UR UR30, R0 ;  /* 0x00000000001e72ca */ /* 0x000fe400000e0000 */
[----:B------:R-:W-:-:S11]  /*40c0*/  SHF.L.U32 R0, R17, 0x1f, RZ ;  /* 0x0000001f11007819 */ /* 0x000fd600000006ff */
[----:B------:R-:W-:-:S04]  /*40d0*/  ULOP3.LUT UR30, UR30, 0xffff, URZ, 0xc0, !UPT ;  /* 0x0000ffff1e1e7892 */ /* 0x000fc8000f8ec0ff */
[----:B------:R-:W-:Y:S02]  /*40e0*/  UIMAD.WIDE.U32 UR32, UR30, 0x80, UR28 ;  /* 0x000000801e2078a5 */ /* 0x000fe4000f8e001c */
[----:B------:R-:W-:Y:S01]  /*40f0*/  UIMAD.WIDE.U32 UR30, UR30, 0x80, UR26 ;  /* 0x000000801e1e78a5 */ /* 0x000fe2000f8e001a */
[----:B------:R-:W-:Y:S11]  /*4100*/  @P4 BRA `(.L_x_31) ;  /* 0x00000000001c4947 */ /* 0x000ff60003800000 */
[----:B------:R-:W-:-:S04]  /*4110*/  DEPBAR {5,4,3,2,1,0} ;  /* 0x0000003f0000791a */ /* 0x000fc80000000000 */
[----:B------:R-:W2:Y:S02]  /*4120*/  CCTL.E.C.LDCU.IV.DEEP [UR32] ;  /* 0x0000000020007540 */ /* 0x000ea40009c08000 */
[----:B--2---:R2:W-:Y:S01]  /*4130*/  UTMACCTL.IV [UR32] ;  /* 0x00000000200079b9 */ /* 0x0045e20008000000 */
[----:B------:R-:W-:-:S04]  /*4140*/  DEPBAR {5,4,3,2,1,0} ;  /* 0x0000003f0000791a */ /* 0x000fc80000000000 */
[----:B------:R-:W3:Y:S02]  /*4150*/  CCTL.E.C.LDCU.IV.DEEP [UR30] ;  /* 0x000000001e007540 */ /* 0x000ee40009c08000 */
[----:B---3--:R2:W-:Y:S01]  /*4160*/  UTMACCTL.IV [UR30] ;  /* 0x000000001e0079b9 */ /* 0x0085e20008000000 */
[----:B------:R-:W-:Y:S01]  /*4170*/  NOP ;  /* 0x0000000000007918 */ /* 0x000fe20000000000 */
.L_x_31:
[----:B-----5:R3:W4:Y:S01]  /*4180*/  SYNCS.PHASECHK.TRANS64.TRYWAIT P0, [UR5+0x10], R0 ;  /* 0x00001000ff0075a7 */ /* 0x0207220008001105 */
[----:B------:R-:W-:Y:S02]  /*4190*/  UIADD3 UR5, UPT, UPT, UR4, 0x7f, URZ ;  /* 0x0000007f04057890 */ /* 0x000fe4000fffe0ff */
[----:B------:R-:W-:Y:S02]  /*41a0*/  UIADD3 UR4, UPT, UPT, UR4, 0xfe, URZ ;  /* 0x000000fe04047890 */ /* 0x000fe4000fffe0ff */
[----:B------:R-:W-:Y:S02]  /*41b0*/  USHF.R.S32.HI UR35, URZ, 0x1f, UR5 ;  /* 0x0000001fff237899 */ /* 0x000fe40008011405 */
[----:B------:R-:W-:Y:S02]  /*41c0*/  ULEA UR7, UR19, UR25, 0x8 ;  /* 0x0000001913077291 */ /* 0x000fe4000f8e40ff */
[----:B------:R-:W-:Y:S02]  /*41d0*/  ULEA.HI UR35, UR35, UR5, URZ, 0x7 ;  /* 0x0000000523237291 */ /* 0x000fe4000f8f38ff */
[----:B------:R-:W-:-:S02]  /*41e0*/  ULEA.HI UR5, UR18, UR18, URZ, 0x1 ;  /* 0x0000001212057291 */ /* 0x000fc4000f8f08ff */
[----:B------:R-:W-:Y:S02]  /*41f0*/  USHF.R.S32.HI UR35, URZ, 0x7, UR35 ;  /* 0x00000007ff237899 */ /* 0x000fe40008011423 */
[----:B------:R-:W-:Y:S02]  /*4200*/  USHF.L.U32 UR5, UR5, 0x7, URZ ;  /* 0x0000000705057899 */ /* 0x000fe400080006ff */
[----:B------:R-:W-:Y:S02]  /*4210*/  UISETP.LT.U32.AND UP0, UPT, UR35, 0x2, UPT ;  /* 0x000000022300788c */ /* 0x000fe4000bf01070 */
[----:B------:R-:W-:Y:S02]  /*4220*/  ULOP3.LUT UR19, UR25, 0xffffff00, UR5, 0xf8, !UPT ;  /* 0xffffff0019137892 */ /* 0x000fe4000f8ef805 */
[----:B------:R-:W-:Y:S02]  /*4230*/  USEL UR38, UR35, 0x2, UP0 ;  /* 0x0000000223267887 */ /* 0x000fe40008000000 */
[----:B------:R-:W-:Y:S01]  /*4240*/  UISETP.GE.U32.AND UP0, UPT, UR4, 0xff, UPT ;  /* 0x000000ff0400788c */ /* 0x000fe2000bf06070 */
[----:B------:R-:W-:-:S08]  /*4250*/  UMOV UR34, URZ ;  /* 0x000000ff00227c82 */ /* 0x000fd00008000000 */
[----:B---3--:R-:W-:Y:S05]  /*4260*/  BRA.U !UP0, `(.L_x_32) ;  /* 0x0000000108d07547 */ /* 0x008fea000b800000 */
[----:B------:R-:W-:Y:S01]  /*4270*/  UIADD3 UR39, UPT, UPT, -UR38, URZ, URZ ;  /* 0x000000ff26277290 */ /* 0x000fe2000fffe1ff */
[----:B------:R-:W-:Y:S01]  /*4280*/  UMOV UR42, UR22 ;  /* 0x00000016002a7c82 */ /* 0x000fe20008000000 */
[----:B------:R-:W-:-:S10]  /*4290*/  UMOV UR10, 0x40 ;  /* 0x00000040000a7882 */ /* 0x000fd40000000000 */
.L_x_38:
[----:B------:R-:W-:Y:S01]  /*42a0*/  UIADD3 UR39, UPT, UPT, UR39, 0x1, URZ ;  /* 0x0000000127277890 */ /* 0x000fe2000fffe0ff */
[----:B-1-3--:R-:W-:Y:S01]  /*42b0*/  @P2 MOV R2, 0x20000 ;  /* 0x0002000000022802 */ /* 0x00afe20000000f00 */
[----:B------:R-:W-:Y:S02]  /*42c0*/  ULEA UR17, UR42, UR20, 0x3 ;  /* 0x000000142a117291 */ /* 0x000fe4000f8e18ff */
[----:B------:R-:W-:Y:S01]  /*42d0*/  UISETP.NE.AND UP0, UPT, UR39, URZ, UPT ;  /* 0x000000ff2700728c */ /* 0x000fe2000bf05270 */
[----:B--2-4-:R-:W-:Y:S10]  /*42e0*/  @P0 BRA `(.L_x_33) ;  /* 0x00000000000c0947 */ /* 0x014ff40003800000 */
[----:B------:R-:W-:-:S04]  /*42f0*/  SHF.L.U32 R3, R17, 0x1f, RZ ;  /* 0x0000001f11037819 */ /* 0x000fc800000006ff */
[----:B------:R-:W1:Y:S02]  /*4300*/  SYNCS.PHASECHK.TRANS64.TRYWAIT P0, [UR17+0x10], R3 ;  /* 0x00001003ff0075a7 */ /* 0x000e640008001111 */
[----:B-1----:R-:W-:Y:S05]  /*4310*/  @!P0 BRA `(.L_x_34) ;  /* 0x000000f800108947 */ /* 0x002fea0003800000 */
.L_x_33:
[----:B------:R3:W-:Y:S01]  /*4320*/  @P2 SYNCS.ARRIVE.TRANS64 RZ, [UR17], R2 ;  /* 0x00000002ffff29a7 */ /* 0x0007e20008000011 */
[----:B------:R-:W-:-:S04]  /*4330*/  ULOP3.LUT UR4, UR24, 0x2, URZ, 0xfc, !UPT ;  /* 0x0000000218047892 */ /* 0x000fc8000f8efcff */
[----:B------:R-:W-:-:S09]  /*4340*/  UISETP.NE.AND UP1, UPT, UR4, 0x2, UPT ;  /* 0x000000020400788c */ /* 0x000fd2000bf25270 */
[----:B------:R-:W-:Y:S05]  /*4350*/  BRA.U UP1, `(.L_x_35) ;  /* 0x0000000101047547 */ /* 0x000fea000b800000 */
[----:B--2---:R-:W-:Y:S05]  /*4360*/  BPT.TRAP 0x1 ;  /* 0x000000040000795c */ /* 0x004fea0000300000 */
.L_x_35:
[----:B------:R-:W-:Y:S04]  /*4370*/  BSSY.RECONVERGENT B0, `(.L_x_36) ;  /* 0x0000003000007945 */ /* 0x000fe80003800200 */
[----:B------:R-:W-:Y:S05]  /*4380*/  @!P1 BRA `(.L_x_37) ;  /* 0x0000000000049947 */ /* 0x000fea0003800000 */
[----:B--2---:R-:W-:Y:S05]  /*4390*/  BPT.TRAP 0x1 ;  /* 0x000000040000795c */ /* 0x004fea0000300000 */
.L_x_37:
[----:B--2---:R-:W-:Y:S05]  /*43a0*/  BSYNC.RECONVERGENT B0 ;  /* 0x0000000000007941 */ /* 0x004fea0003800200 */
.L_x_36:
[----:B------:R-:W-:Y:S02]  /*43b0*/  UIADD3 UR22, UPT, UPT, UR42, 0x1, URZ ;  /* 0x000000012a167890 */ /* 0x000fe4000fffe0ff */
[----:B------:R-:W-:Y:S02]  /*43c0*/  ULEA UR12, UR42, UR20, 0xf ;  /* 0x000000142a0c7291 */ /* 0x000fe4000f8e78ff */
[----:B------:R-:W-:Y:S02]  /*43d0*/  UISETP.NE.AND UP1, UPT, UR22, 0x2, UPT ;  /* 0x000000021600788c */ /* 0x000fe4000bf25270 */
[----:B------:R-:W-:Y:S02]  /*43e0*/  UIADD3 UR18, UPT, UPT, UR10, -0x40, URZ ;  /* 0xffffffc00a127890 */ /* 0x000fe4000fffe0ff */
[----:B------:R-:W-:Y:S02]  /*43f0*/  USEL UR5, URZ, 0x1, UP1 ;  /* 0x00000001ff057887 */ /* 0x000fe40008800000 */
[----:B------:R-:W-:-:S02]  /*4400*/  USEL UR22, UR22, URZ, UP1 ;  /* 0x000000ff16167287 */ /* 0x000fc40008800000 */
[----:B------:R-:W-:Y:S02]  /*4410*/  ULOP3.LUT UR17, UR17, 0xfefffff8, URZ, 0xc0, !UPT ;  /* 0xfefffff811117892 */ /* 0x000fe4000f8ec0ff */
[----:B------:R-:W-:Y:S01]  /*4420*/  ULEA UR4, UR22, UR20, 0x3 ;  /* 0x0000001416047291 */ /* 0x000fe2000f8e18ff */
[----:B------:R-:W-:Y:S01]  /*4430*/  LOP3.LUT R17, R17, UR5, RZ, 0x3c, !PT ;  /* 0x0000000511117c12 */ /* 0x000fe2000f8e3cff */
[----:B------:R-:W-:Y:S02]  /*4440*/  UIADD3 UR16, UPT, UPT, UR12, 0x11400, URZ ;  /* 0x000114000c107890 */ /* 0x000fe4000fffe0ff */
[----:B------:R-:W-:Y:S01]  /*4450*/  UIADD3 UR8, UPT, UPT, UR12, 0x15400, URZ ;  /* 0x000154000c087890 */ /* 0x000fe2000fffe0ff */
[----:B-1----:R-:W-:Y:S01]  /*4460*/  SHF.L.U32 R0, R17, 0x1f, RZ ;  /* 0x0000001f11007819 */ /* 0x002fe200000006ff */
[----:B------:R-:W-:Y:S01]  /*4470*/  UMOV UR40, 0x0 ;  /* 0x0000000000287882 */ /* 0x000fe20000000000 */
[----:B------:R-:W-:Y:S01]  /*4480*/  UMOV UR41, 0x10000000 ;  /* 0x1000000000297882 */ /* 0x000fe20000000000 */
[----:B------:R-:W-:Y:S01]  /*4490*/  UMOV UR11, UR19 ;  /* 0x00000013000b7c82 */ /* 0x000fe20008000000 */
[----:B------:R1:W2:Y:S01]  /*44a0*/  SYNCS.PHASECHK.TRANS64.TRYWAIT P0, [UR4+0x10], R0 ;  /* 0x00001000ff0075a7 */ /* 0x0002a20008001104 */
[----:B------:R-:W-:Y:S01]  /*44b0*/  UIADD3 UR4, UPT, UPT, UR12, 0x21400, URZ ;  /* 0x000214000c047890 */ /* 0x000fe2000fffe0ff */
[----:B------:R-:W-:Y:S01]  /*44c0*/  UTMALDG.2D.2CTA [UR16], [UR32], desc[UR40] ;  /* 0x00002810200075b4 */ /* 0x000fe20008209000 */
[----:B------:R-:W-:Y:S01]  /*44d0*/  UIADD3 UR12, UPT, UPT, UR12, 0x25400, URZ ;  /* 0x000254000c0c7890 */ /* 0x000fe2000fffe0ff */
[----:B------:R-:W-:Y:S01]  /*44e0*/  UMOV UR9, UR17 ;  /* 0x0000001100097c82 */ /* 0x000fe20008000000 */
[----:B------:R-:W-:Y:S01]  /*44f0*/  UMOV UR5, UR17 ;  /* 0x0000001100057c82 */ /* 0x000fe20008000000 */
[----:B------:R-:W-:Y:S01]  /*4500*/  UMOV UR6, UR18 ;  /* 0x0000001200067c82 */ /* 0x000fe20008000000 */
[----:B------:R-:W-:Y:S01]  /*4510*/  UMOV UR14, UR10 ;  /* 0x0000000a000e7c82 */ /* 0x000fe20008000000 */
[----:B------:R-:W-:Y:S01]  /*4520*/  UMOV UR15, UR7 ;  /* 0x00000007000f7c82 */ /* 0x000fe20008000000 */
[----:B------:R-:W-:Y:S01]  /*4530*/  UMOV UR13, UR17 ;  /* 0x00000011000d7c82 */ /* 0x000fe20008000000 */
[----:B------:R4:W-:Y:S01]  /*4540*/  UTMALDG.2D.2CTA [UR8], [UR32], desc[UR40] ;  /* 0x00002808200075b4 */ /* 0x0009e20008209000 */
[----:B------:R-:W-:Y:S01]  /*4550*/  UMOV UR34, UR38 ;  /* 0x0000002600227c82 */ /* 0x000fe20008000000 */
[----:B------:R-:W-:Y:S01]  /*4560*/  UMOV UR42, UR22 ;  /* 0x00000016002a7c82 */ /* 0x000fe20008000000 */
[----:B------:R1:W-:Y:S01]  /*4570*/  UTMALDG.2D.2CTA [UR4], [UR30], desc[UR40] ;  /* 0x000028041e0075b4 */ /* 0x0003e20008209000 */
[----:B------:R1:W-:Y:S01]  /*4580*/  UTMALDG.2D.2CTA [UR12], [UR30], desc[UR40] ;  /* 0x0000280c1e0075b4 */ /* 0x0003e20008209000 */
[----:B----4-:R-:W-:Y:S01]  /*4590*/  UIADD3 UR10, UPT, UPT, UR10, 0x80, URZ ;  /* 0x000000800a0a7890 */ /* 0x010fe2000fffe0ff */
[----:B------:R-:W-:Y:S11]  /*45a0*/  BRA.U UP0, `(.L_x_38) ;  /* 0xfffffffd003c7547 */ /* 0x000ff6000b83ffff */
.L_x_32:
[----:B-1----:R-:W-:Y:S01]  /*45b0*/  ULEA UR4, UR22, UR20, 0x3 ;  /* 0x0000001416047291 */ /* 0x002fe2000f8e18ff */
[----:B------:R-:W-:Y:S01]  /*45c0*/  SHF.L.U32 R0, R17, 0x1f, RZ ;  /* 0x0000001f11007819 */ /* 0x000fe200000006ff */
[----:B------:R-:W-:Y:S01]  /*45d0*/  @!P4 SYNCS.ARRIVE.TRANS64.A1T0 RZ, [UR20+0x68], RZ ;  /* 0x000068ffffffc9a7 */ /* 0x000fe20008100014 */
[----:B------:R-:W-:-:S06]  /*45e0*/  UISETP.GT.AND UP0, UPT, UR35, UR38, UPT ;  /* 0x000000262300728c */ /* 0x000fcc000bf04270 */
[----:B--2-4-:R1:W2:Y:S03]  /*45f0*/  SYNCS.PHASECHK.TRANS64.TRYWAIT P0, [UR4+0x10], R0 ;  /* 0x00001000ff0075a7 */ /* 0x0142a60008001104 */
[----:B------:R-:W-:Y:S05]  /*4600*/  BRA.U !UP0, `(.L_x_39) ;  /* 0x0000000108c87547 */ /* 0x000fea000b800000 */
[----:B------:R-:W-:Y:S01]  /*4610*/  UIADD3 UR35, UPT, UPT, -UR38, UR34, UR35 ;  /* 0x0000002226237290 */ /* 0x000fe2000fffe123 */
[----:B------:R-:W-:-:S11]  /*4620*/  UMOV UR40, UR22 ;  /* 0x0000001600287c82 */ /* 0x000fd60008000000 */
.L_x_45:
[----:B------:R-:W-:Y:S01]  /*4630*/  ULEA UR9, UR40, UR20, 0x3 ;  /* 0x0000001428097291 */ /* 0x000fe2000f8e18ff */
[----:B--23--:R-:W-:Y:S01]  /*4640*/  @P2 MOV R2, 0x20000 ;  /* 0x0002000000022802 */ /* 0x00cfe20000000f00 */
[----:B-12---:R-:W-:Y:S10]  /*4650*/  @P0 BRA `(.L_x_40) ;  /* 0x00000000000c0947 */ /* 0x006ff40003800000 */
[----:B------:R-:W-:-:S04]  /*4660*/  SHF.L.U32 R3, R17, 0x1f, RZ ;  /* 0x0000001f11037819 */ /* 0x000fc800000006ff */
[----:B------:R-:W2:Y:S02]  /*4670*/  SYNCS.PHASECHK.TRANS64.TRYWAIT P0, [UR9+0x10], R3 ;  /* 0x00001003ff0075a7 */ /* 0x000ea40008001109 */
[----:B--2---:R-:W-:Y:S05]  /*4680*/  @!P0 BRA `(.L_x_41) ;  /* 0x000000f4004c8947 */ /* 0x004fea0003800000 */
.L_x_40:
[----:B------:R2:W-:Y:S01]  /*4690*/  @P2 SYNCS.ARRIVE.TRANS64 RZ, [UR9], R2 ;  /* 0x00000002ffff29a7 */ /* 0x0005e20008000009 */
[----:B------:R-:W-:-:S04]  /*46a0*/  ULOP3.LUT UR4, UR24, 0x2, URZ, 0xfc, !UPT ;  /* 0x0000000218047892 */ /* 0x000fc8000f8efcff */
[----:B------:R-:W-:-:S09]  /*46b0*/  UISETP.NE.AND UP0, UPT, UR4, 0x2, UPT ;  /* 0x000000020400788c */ /* 0x000fd2000bf05270 */
[----:B------:R-:W-:Y:S05]  /*46c0*/  BRA.U UP0, `(.L_x_42) ;  /* 0x0000000100047547 */ /* 0x000fea000b800000 */
[----:B------:R-:W-:Y:S05]  /*46d0*/  BPT.TRAP 0x1 ;  /* 0x000000040000795c */ /* 0x000fea0000300000 */
.L_x_42:
[----:B------:R-:W-:Y:S04]  /*46e0*/  BSSY.RECONVERGENT B0, `(.L_x_43) ;  /* 0x0000003000007945 */ /* 0x000fe80003800200 */
[----:B------:R-:W-:Y:S05]  /*46f0*/  @!P1 BRA `(.L_x_44) ;  /* 0x0000000000049947 */ /* 0x000fea0003800000 */
[----:B------:R-:W-:Y:S05]  /*4700*/  BPT.TRAP 0x1 ;  /* 0x000000040000795c */ /* 0x000fea0000300000 */
.L_x_44:
[----:B------:R-:W-:Y:S05]  /*4710*/  BSYNC.RECONVERGENT B0 ;  /* 0x0000000000007941 */ /* 0x000fea0003800200 */
.L_x_43:
[----:B------:R-:W-:Y:S02]  /*4720*/  UIADD3 UR22, UPT, UPT, UR40, 0x1, URZ ;  /* 0x0000000128167890 */ /* 0x000fe4000fffe0ff */
[----:B------:R-:W-:Y:S02]  /*4730*/  ULEA UR12, UR40, UR20, 0xf ;  /* 0x00000014280c7291 */ /* 0x000fe4000f8e78ff */
[----:B------:R-:W-:Y:S02]  /*4740*/  UISETP.NE.AND UP0, UPT, UR22, 0x2, UPT ;  /* 0x000000021600788c */ /* 0x000fe4000bf05270 */
[----:B------:R-:W-:Y:S02]  /*4750*/  USHF.L.U32 UR10, UR34, 0x7, URZ ;  /* 0x00000007220a7899 */ /* 0x000fe400080006ff */
        /* <DEDUP_REMOVED lines=8> */
[----:B------:R-:W-:Y:S01]  /*47e0*/  UIADD3 UR16, UPT, UPT, UR12, 0x15400, URZ ;  /* 0x000154000c107890 */ /* 0x000fe2000fffe0ff */
[----:B------:R-:W-:Y:S02]  /*47f0*/  UMOV UR38, 0x0 ;  /* 0x0000000000267882 */ /* 0x000fe40000000000 */
[----:B------:R4:W1:Y:S01]  /*4800*/  SYNCS.PHASECHK.TRANS64.TRYWAIT P0, [UR4+0x10], R0 ;  /* 0x00001000ff0075a7 */ /* 0x0008620008001104 */
[----:B------:R-:W-:-:S02]  /*4810*/  UIADD3 UR4, UPT, UPT, UR12, 0x21400, URZ ;  /* 0x000214000c047890 */ /* 0x000fc4000fffe0ff */
[----:B------:R-:W-:Y:S01]  /*4820*/  UIADD3 UR12, UPT, UPT, UR12, 0x25400, URZ ;  /* 0x000254000c0c7890 */ /* 0x000fe2000fffe0ff */
[----:B------:R-:W-:Y:S01]  /*4830*/  UMOV UR39, 0x10000000 ;  /* 0x1000000000277882 */ /* 0x000fe20000000000 */
[----:B------:R-:W-:Y:S01]  /*4840*/  UMOV UR11, UR19 ;  /* 0x00000013000b7c82 */ /* 0x000fe20008000000 */
[----:B------:R-:W-:Y:S01]  /*4850*/  UMOV UR17, UR9 ;  /* 0x0000000900117c82 */ /* 0x000fe20008000000 */
[----:B------:R-:W-:Y:S01]  /*4860*/  UMOV UR5, UR9 ;  /* 0x0000000900057c82 */ /* 0x000fe20008000000 */
[----:B------:R-:W-:Y:S01]  /*4870*/  UMOV UR6, UR10 ;  /* 0x0000000a00067c82 */ /* 0x000fe20008000000 */
[----:B------:R4:W-:Y:S01]  /*4880*/  UTMALDG.2D.2CTA [UR8], [UR32], desc[UR38] ;  /* 0x00002608200075b4 */ /* 0x0009e20008209000 */
[----:B------:R-:W-:Y:S01]  /*4890*/  UMOV UR15, UR7 ;  /* 0x00000007000f7c82 */ /* 0x000fe20008000000 */
[----:B------:R-:W-:Y:S01]  /*48a0*/  UMOV UR13, UR9 ;  /* 0x00000009000d7c82 */ /* 0x000fe20008000000 */
[----:B------:R-:W-:Y:S01]  /*48b0*/  UMOV UR14, UR18 ;  /* 0x00000012000e7c82 */ /* 0x000fe20008000000 */
[----:B------:R-:W-:Y:S01]  /*48c0*/  UIADD3 UR34, UPT, UPT, UR34, 0x1, URZ ;  /* 0x0000000122227890 */ /* 0x000fe2000fffe0ff */
[----:B------:R-:W-:Y:S01]  /*48d0*/  UMOV UR40, UR22 ;  /* 0x0000001600287c82 */ /* 0x000fe20008000000 */
[----:B------:R4:W-:Y:S02]  /*48e0*/  UTMALDG.2D.2CTA [UR16], [UR32], desc[UR38] ;  /* 0x00002610200075b4 */ /* 0x0009e40008209000 */
[----:B------:R-:W-:Y:S01]  /*48f0*/  UISETP.NE.AND UP0, UPT, UR34, UR35, UPT ;  /* 0x000000232200728c */ /* 0x000fe2000bf05270 */
[----:B------:R4:W-:Y:S01]  /*4900*/  UTMALDG.2D.2CTA [UR4], [UR30], desc[UR38] ;  /* 0x000026041e0075b4 */ /* 0x0009e20008209000 */
[----:B------:R4:W-:Y:S07]  /*4910*/  UTMALDG.2D.2CTA [UR12], [UR30], desc[UR38] ;  /* 0x0000260c1e0075b4 */ /* 0x0009ee0008209000 */
[----:B----4-:R-:W-:Y:S05]  /*4920*/  BRA.U UP0, `(.L_x_45) ;  /* 0xfffffffd00407547 */ /* 0x010fea000b83ffff */
.L_x_39:
[----:B------:R-:W-:Y:S01]  /*4930*/  UISETP.NE.AND UP0, UPT, UR37, 0x8, UPT ;  /* 0x000000082500788c */ /* 0x000fe2000bf05270 */
[----:B------:R-:W-:-:S08]  /*4940*/  NOP ;  /* 0x0000000000007918 */ /* 0x000fd00000000000 */
[----:B------:R-:W-:Y:S05]  /*4950*/  BRA.U UP0, `(.L_x_46) ;  /* 0x0000000100047547 */ /* 0x000fea000b800000 */
[----:B------:R-:W-:Y:S05]  /*4960*/  BPT.TRAP 0x1 ;  /* 0x000000040000795c */ /* 0x000fea0000300000 */
.L_x_46:
[----:B------:R-:W-:Y:S01]  /*4970*/  ULEA UR4, UR23, UR20, 0x3 ;  /* 0x0000001417047291 */ /* 0x000fe2000f8e18ff */
[----:B------:R-:W-:-:S08]  /*4980*/  SHF.L.U32 R3, R14, 0x1f, RZ ;  /* 0x0000001f0e037819 */ /* 0x000fd000000006ff */
[----:B-12---:R-:W1:Y:S02]  /*4990*/  SYNCS.PHASECHK.TRANS64.TRYWAIT P0, [UR4+0x130], R3 ;  /* 0x00013003ff0075a7 */ /* 0x006e640008001104 */
[----:B-1----:R-:W-:Y:S05]  /*49a0*/  @!P0 BRA `(.L_x_47) ;  /* 0x000000f0009c8947 */ /* 0x002fea0003800000 */
.L_x_236:
[----:B------:R-:W-:-:S09]  /*49b0*/  UIMAD UR5, UR23, 0x14, UR36 ;  /* 0x00000014170578a4 */ /* 0x000fd2000f8e0224 */
[----:B-1----:R-:W1:Y:S04]  /*49c0*/  LDS R3, [UR5] ;  /* 0x00000005ff037984 */ /* 0x002e680008000800 */
[----:B---3--:R-:W2:Y:S04]  /*49d0*/  LDS R2, [UR5+0x4] ;  /* 0x00000405ff027984 */ /* 0x008ea80008000800 */
[----:B------:R-:W3:Y:S04]  /*49e0*/  LDS.U16 R15, [UR5+0x12] ;  /* 0x00001205ff0f7984 */ /* 0x000ee80008000400 */
[----:B------:R-:W4:Y:S04]  /*49f0*/  LDS R16, [UR5+0x8] ;  /* 0x00000805ff107984 */ /* 0x000f280008000800 */
[----:B------:R-:W3:Y:S01]  /*4a00*/  LDS R0, [UR5+0xc] ;  /* 0x00000c05ff007984 */ /* 0x000ee20008000800 */
[----:B------:R-:W-:Y:S01]  /*4a10*/  @!PT LDS RZ, [RZ] ;  /* 0x00000000fffff984 */ /* 0x000fe20000000800 */
[----:B------:R-:W-:Y:S01]  /*4a20*/  @!PT LDS RZ, [RZ] ;  /* 0x00000000fffff984 */ /* 0x000fe20000000800 */
[----:B------:R-:W-:Y:S01]  /*4a30*/  @!PT LDS RZ, [RZ] ;  /* 0x00000000fffff984 */ /* 0x000fe20000000800 */
[----:B------:R-:W-:Y:S01]  /*4a40*/  @!PT LDS RZ, [RZ] ;  /* 0x00000000fffff984 */ /* 0x000fe20000000800 */
[----:B------:R5:W-:Y:S06]  /*4a50*/  MEMBAR.ALL.CTA ;  /* 0x0000000000007992 */ /* 0x000bec0000008000 */
[----:B-----5:R-:W3:Y:S01]  /*4a60*/  FENCE.VIEW.ASYNC.S ;  /* 0x00000000000073c6 */ /* 0x020ee20000000000 */
[----:B-1----:R-:W-:-:S02]  /*4a70*/  R2UR UR18, R3 ;  /* 0x00000000031272ca */ /* 0x002fc400000e0000 */
[----:B--2---:R-:W-:Y:S01]  /*4a80*/  R2UR UR19, R2 ;  /* 0x00000000021372ca */ /* 0x004fe200000e0000 */
[----:B------:R-:W-:-:S14]  /*4a90*/  BRA.U UP0, `(.L_x_48) ;  /* 0x0000000100047547 */ /* 0x000fdc000b800000 */
[----:B------:R-:W-:Y:S05]  /*4aa0*/  BPT.TRAP 0x1 ;  /* 0x000000040000795c */ /* 0x000fea0000300000 */
.L_x_48:
[----:B------:R-:W-:Y:S01]  /*4ab0*/  UIADD3 UR4, UPT, UPT, UR4, 0x170, URZ ;  /* 0x0000017004047890 */ /* 0x000fe2000fffe0ff */
[----:B---3--:R-:W-:Y:S01]  /*4ac0*/  ISETP.NE.AND P0, PT, R0, RZ, PT ;  /* 0x000000ff0000720c */ /* 0x008fe20003f05270 */
[----:B------:R-:W-:Y:S01]  /*4ad0*/  UIADD3 UR23, UPT, UPT, UR23, 0x1, URZ ;  /* 0x0000000117177890 */ /* 0x000fe2000fffe0ff */
[----:B------:R-:W-:Y:S01]  /*4ae0*/  PLOP3.LUT P4, PT, PT, PT, PT, 0x80, 0x8 ;  /* 0x000000000008781c */ /* 0x000fe20003f8f070 */
[----:B------:R-:W-:Y:S02]  /*4af0*/  UPRMT UR4, UR21, 0x654, UR4 ;  /* 0x0000065415047896 */ /* 0x000fe40008000004 */
[----:B------:R-:W-:-:S04]  /*4b00*/  UISETP.NE.AND UP0, UPT, UR23, 0x8, UPT ;  /* 0x000000081700788c */ /* 0x000fc8000bf05270 */
[----:B------:R-:W-:-:S03]  /*4b10*/  USEL UR23, UR23, URZ, UP0 ;  /* 0x000000ff17177287 */ /* 0x000fc60008000000 */
[----:B------:R-:W-:Y:S01]  /*4b20*/  SYNCS.ARRIVE.TRANS64.RED.A1T0 RZ, [UR4], RZ ;  /* 0x000000ffffff79a7 */ /* 0x000fe20008100404 */
[----:B------:R-:W-:-:S06]  /*4b30*/  USEL UR4, URZ, 0x1, UP0 ;  /* 0x00000001ff047887 */ /* 0x000fcc0008000000 */
[----:B------:R-:W-:Y:S01]  /*4b40*/  LOP3.LUT R14, R14, UR4, RZ, 0x3c, !PT ;  /* 0x000000040e0e7c12 */ /* 0x000fe2000f8e3cff */
[----:B------:R-:W-:Y:S06]  /*4b50*/  @P0 BRA `(.L_x_49) ;  /* 0xffffffec00440947 */ /* 0x000fec000383ffff */
[----:B------:R-:W-:Y:S01]  /*4b60*/  UIADD3 UR20, UPT, UPT, UR20, 0x10, URZ ;  /* 0x0000001014147890 */ /* 0x000fe2000fffe0ff */
[----:B------:R-:W-:-:S03]  /*4b70*/  SHF.L.U32 R3, R17, 0x1f, RZ ;  /* 0x0000001f11037819 */ /* 0x000fc600000006ff */
[----:B------:R-:W-:-:S09]  /*4b80*/  ULEA UR4, UR22, UR20, 0x3 ;  /* 0x0000001416047291 */ /* 0x000fd2000f8e18ff */
[----:B------:R-:W1:Y:S02]  /*4b90*/  SYNCS.PHASECHK.TRANS64.TRYWAIT P0, [UR4], R3 ;  /* 0x00000003ff0075a7 */ /* 0x000e640008001104 */
[----:B-1----:R-:W-:Y:S05]  /*4ba0*/  @!P0 BRA `(.L_x_50) ;  /* 0x000000f000348947 */ /* 0x002fea0003800000 */
.L_x_238:
[----:B------:R-:W-:-:S04]  /*4bb0*/  UIADD3 UR5, UPT, UPT, UR22, 0x1, URZ ;  /* 0x0000000116057890 */ /* 0x000fc8000fffe0ff */
[----:B------:R-:W-:-:S04]  /*4bc0*/  UISETP.NE.AND UP0, UPT, UR5, 0x2, UPT ;  /* 0x000000020500788c */ /* 0x000fc8000bf05270 */
[----:B------:R-:W-:Y:S02]  /*4bd0*/  USEL UR4, URZ, 0x1, UP0 ;  /* 0x00000001ff047887 */ /* 0x000fe40008000000 */
[----:B------:R-:W-:-:S04]  /*4be0*/  USEL UR5, UR5, URZ, UP0 ;  /* 0x000000ff05057287 */ /* 0x000fc80008000000 */
[----:B------:R-:W-:Y:S01]  /*4bf0*/  LOP3.LUT R17, R17, UR4, RZ, 0x3c, !PT ;  /* 0x0000000411117c12 */ /* 0x000fe2000f8e3cff */
[----:B------:R-:W-:-:S12]  /*4c00*/  ULEA UR5, UR5, UR20, 0x3 ;  /* 0x0000001405057291 */ /* 0x000fd8000f8e18ff */
.L_x_51:
[----:B-1----:R-:W-:Y:S02]  /*4c10*/  SHF.L.U32 R3, R17, 0x1f, RZ ;  /* 0x0000001f11037819 */ /* 0x002fe400000006ff */
[----:B------:R-:W-:-:S04]  /*4c20*/  MOV R0, UR5 ;  /* 0x0000000500007c02 */ /* 0x000fc80008000f00 */
[----:B------:R1:W2:Y:S03]  /*4c30*/  SYNCS.PHASECHK.TRANS64.TRYWAIT P0, [R0+URZ], R3 ;  /* 0x00000003000075a7 */ /* 0x0002a600080011ff */
[----:B--2---:R-:W-:Y:S05]  /*4c40*/  @!P0 NANOSLEEP.SYNCS 0x989680 ;  /* 0x009896800000895d */ /* 0x004fea0003900000 */
[----:B------:R-:W2:Y:S02]  /*4c50*/  @!P0 SYNCS.PHASECHK.TRANS64 P0, [R0+URZ], R3 ;  /* 0x00000003000085a7 */ /* 0x000ea400080010ff */
[----:B--2---:R-:W-:Y:S05]  /*4c60*/  @P0 EXIT ;  /* 0x000000000000094d */ /* 0x004fea0003800000 */
[----:B------:R-:W-:Y:S05]  /*4c70*/  BRA `(.L_x_51) ;  /* 0xfffffffc00e47947 */ /* 0x000fea000383ffff */
.L_x_25:
[----:B------:R-:W-:-:S04]  /*4c80*/  UISETP.LT.U32.AND UP0, UPT, UR37, 0x9, UPT ;  /* 0x000000092500788c */ /* 0x000fc8000bf01070 */
[----:B------:R-:W-:-:S04]  /*4c90*/  USEL UR4, UR37, 0x9, UP0 ;  /* 0x0000000925047887 */ /* 0x000fc80008000000 */
[----:B------:R-:W-:-:S12]  /*4ca0*/  USHF.L.U32 UR4, UR4, 0x2, URZ ;  /* 0x0000000204047899 */ /* 0x000fd800080006ff */
[----:B------:R-:W3:Y:S02]  /*4cb0*/  LDCU UR6, c[0x2][UR4] ;  /* 0x00800000040677ac */ /* 0x000ee40008000800 */
[----:B---3--:R-:W-:-:S10]  /*4cc0*/  USHF.R.S32.HI UR7, URZ, 0x1f, UR6 ;  /* 0x0000001fff077899 */ /* 0x008fd40008011406 */
.L_x_280:
[----:B--2---:R-:W-:Y:S05]  /*4cd0*/  BRXU UR6 -0x4ce0                                                                                                                                                                                                                                                                                                                                                                                                                                                                                                                                                                                                                                                                                                                                                                                                                                                                                                                                                                                                                                                                                                                                                                                                                                                                                                                                                  (*"BRANCH_TARGETS .L_x_281,.L_x_282,.L_x_289"*) ;  /* 0xffffffb006c87958 */ /* 0x004fea000b83ffff */
.L_x_282:
[----:B------:R-:W-:-:S09]  /*4ce0*/  UISETP.NE.AND UP0, UPT, UR37, 0x1, UPT ;  /* 0x000000012500788c */ /* 0x000fd2000bf05270 */
[----:B------:R-:W-:Y:S05]  /*4cf0*/  BRA.U UP0, `(.L_x_52) ;  /* 0x0000003900447547 */ /* 0x000fea000b800000 */
[----:B------:R-:W-:-:S08]  /*4d00*/  NOP ;  /* 0x0000000000007918 */ /* 0x000fd00000000000 */
[----:B-1--45:R-:W1:-:S00]  /*4d10*/  USETMAXREG.DEALLOC.CTAPOOL 0x88 ;  /* 0x00000088000079c8 */ /* 0x032e4000080e0500 */
[----:B------:R-:W2:Y:S01]  /*4d20*/  LDCU.64 UR14, c[0x0][0xba0] ;  /* 0x00017400ff0e77ac */ /* 0x000ea20008000a00 */
[----:B-1----:R-:W-:Y:S01]  /*4d30*/  HFMA2 R8, -RZ, RZ, 0, 5.9604644775390625e-08 ;  /* 0x00000001ff087431 */ /* 0x002fe200000001ff */
[----:B------:R-:W-:Y:S01]  /*4d40*/  PRMT R10, RZ, 0x7610, R10 ;  /* 0x00007610ff0a7816 */ /* 0x000fe2000000000a */
[----:B------:R-:W1:Y:S01]  /*4d50*/  LDCU.64 UR12, c[0x0][0xbb8] ;  /* 0x00017700ff0c77ac */ /* 0x000e620008000a00 */
[----:B------:R-:W3:Y:S01]  /*4d60*/  LDCU UR4, c[0x0][0xbdc] ;  /* 0x00017b80ff0477ac */ /* 0x000ee20008000800 */
[----:B------:R-:W4:Y:S01]  /*4d70*/  LDCU UR18, c[0x0][0xb80] ;  /* 0x00017000ff1277ac */ /* 0x000f220008000800 */
[----:B------:R-:W-:Y:S01]  /*4d80*/  UMOV UR5, 0xffffffff ;  /* 0xffffffff00057882 */ /* 0x000fe20000000000 */
[----:B------:R-:W-:Y:S01]  /*4d90*/  UMOV UR19, URZ ;  /* 0x000000ff00137c82 */ /* 0x000fe20008000000 */
[----:B--2---:R-:W-:-:S04]  /*4da0*/  UIADD3 UR16, UP0, UPT, UR14, -0x1, URZ ;  /* 0xffffffff0e107890 */ /* 0x004fc8000ff1e0ff */
[----:B------:R-:W-:Y:S02]  /*4db0*/  UIADD3.X UR15, UPT, UPT, UR15, -0x1, URZ, UP0, !UPT ;  /* 0xffffffff0f0f7890 */ /* 0x000fe400087fe4ff */
[----:B-1----:R-:W-:Y:S02]  /*4dc0*/  UIADD3 UR14, UP0, UPT, UR12, -0x1, URZ ;  /* 0xffffffff0c0e7890 */ /* 0x002fe4000ff1e0ff */
[----:B---3--:R-:W-:Y:S02]  /*4dd0*/  USHF.L.U32 UR4, UR5, UR4, URZ ;  /* 0x0000000405047299 */ /* 0x008fe400080006ff */
[----:B------:R-:W-:Y:S02]  /*4de0*/  UIADD3.X UR13, UPT, UPT, UR13, -0x1, URZ, UP0, !UPT ;  /* 0xffffffff0d0d7890 */ /* 0x000fe400087fe4ff */
[----:B----4-:R-:W-:Y:S02]  /*4df0*/  UIADD3 UR18, UPT, UPT, UR18, -0x1, URZ ;  /* 0xffffffff12127890 */ /* 0x010fe4000fffe0ff */
[----:B------:R-:W-:-:S12]  /*4e00*/  ULOP3.LUT UR12, URZ, UR4, URZ, 0x33, !UPT ;  /* 0x00000004ff0c7292 */ /* 0x000fd8000f8e33ff */
.L_x_69:
[----:B------:R-:W1:Y:S01]  /*4e10*/  LDC.64 R2, c[0x0][0xbd0] ;  /* 0x0002f400ff027b82 */ /* 0x000e620000000a00 */
[----:B------:R-:W-:Y:S01]  /*4e20*/  UIADD3 UR30, UP0, UPT, UR30, UR34, URZ ;  /* 0x000000221e1e7290 */ /* 0x000fe2000ff1e0ff */
[----:B------:R-:W-:Y:S01]  /*4e30*/  ISETP.NE.AND P1, PT, RZ, UR17, PT ;  /* 0x00000011ff007c0c */ /* 0x000fe2000bf25270 */
[----:B------:R-:W-:Y:S01]  /*4e40*/  IMAD.MOV.U32 R17, RZ, RZ, -0x1 ;  /* 0xffffffffff117424 */ /* 0x000fe200078e00ff */
[----:B------:R-:W-:Y:S01]  /*4e50*/  PLOP3.LUT P2, PT, PT, PT, PT, 0x80, 0x8 ;  /* 0x000000000008781c */ /* 0x000fe20003f4f070 */
[----:B------:R-:W-:Y:S01]  /*4e60*/  UIADD3.X UR25, UPT, UPT, UR25, UR31, URZ, UP0, !UPT ;  /* 0x0000001f19197290 */ /* 0x000fe200087fe4ff */
[----:B------:R-:W-:Y:S02]  /*4e70*/  IMAD.MOV.U32 R9, RZ, RZ, -0x1 ;  /* 0xffffffffff097424 */ /* 0x000fe400078e00ff */
[----:B------:R-:W-:Y:S02]  /*4e80*/  P2R R11, PR, RZ, 0x4 ;  /* 0x00000004ff0b7803 */ /* 0x000fe40000000000 */
[----:B-1----:R-:W-:Y:S01]  /*4e90*/  ISETP.LE.U32.AND P0, PT, R2, UR30, PT ;  /* 0x0000001e02007c0c */ /* 0x002fe2000bf03070 */
[----:B------:R-:W-:-:S05]  /*4ea0*/  IMAD.U32 R2, RZ, RZ, UR25 ;  /* 0x00000019ff027e24 */ /* 0x000fca000f8e00ff */
[----:B------:R-:W-:Y:S01]  /*4eb0*/  ISETP.GE.U32.AND.EX P0, PT, R2, R3, PT, P0 ;  /* 0x000000030200720c */ /* 0x000fe20003f06100 */
[----:B------:R-:W-:Y:S02]  /*4ec0*/  IMAD.MOV.U32 R3, RZ, RZ, RZ ;  /* 0x000000ffff037224 */ /* 0x000fe400078e00ff */
[----:B------:R-:W-:-:S10]  /*4ed0*/  IMAD.MOV.U32 R2, RZ, RZ, -0x1 ;  /* 0xffffffffff027424 */ /* 0x000fd400078e00ff */
[----:B----45:R-:W-:Y:S05]  /*4ee0*/  @P0 BRA P1, `(.L_x_53) ;  /* 0x0000001800080947 */ /* 0x030fea0000800000 */
[----:B------:R-:W-:Y:S01]  /*4ef0*/  IADD3 R15, P1, PT, R18, UR41, RZ ;  /* 0x00000029120f7c10 */ /* 0x000fe2000ff3e0ff */
[----:B------:R-:W-:-:S03]  /*4f00*/  IMAD.U32 R9, RZ, RZ, UR25 ;  /* 0x00000019ff097e24 */ /* 0x000fc6000f8e00ff */
[----:B------:R-:W-:Y:S02]  /*4f10*/  ISETP.LE.U32.AND P0, PT, R15, UR30, PT ;  /* 0x0000001e0f007c0c */ /* 0x000fe4000bf03070 */
[----:B------:R-:W-:-:S04]  /*4f20*/  IADD3.X R20, PT, PT, R19, UR40, RZ, P1, !PT ;  /* 0x0000002813147c10 */ /* 0x000fc80008ffe4ff */
[----:B------:R-:W-:-:S13]  /*4f30*/  ISETP.GE.U32.AND.EX P0, PT, R9, R20, PT, P0 ;  /* 0x000000140900720c */ /* 0x000fda0003f06100 */
[----:B------:R-:W-:Y:S05]  /*4f40*/  @!P0 BRA `(.L_x_54) ;  /* 0x0000001000ec8947 */ /* 0x000fea0003800000 */
[----:B------:R-:W1:Y:S01]  /*4f50*/  LDCU UR20, c[0x0][0xbe8] ;  /* 0x00017d00ff1477ac */ /* 0x000e620008000800 */
[----:B------:R-:W-:Y:S01]  /*4f60*/  IMAD.IADD R23, R7, 0x1, R14 ;  /* 0x0000000107177824 */ /* 0x000fe200078e020e */
[----:B------:R-:W-:Y:S01]  /*4f70*/  MOV R14, R5 ;  /* 0x00000005000e7202 */ /* 0x000fe20000000f00 */
[----:B------:R-:W-:Y:S02]  /*4f80*/  IMAD.MOV.U32 R17, RZ, RZ, R6 ;  /* 0x000000ffff117224 */ /* 0x000fe400078e0006 */
[----:B------:R-:W-:-:S05]  /*4f90*/  VIADD R9, R23, 0x20 ;  /* 0x0000002017097836 */ /* 0x000fca0000000000 */
[----:B-1----:R-:W-:-:S13]  /*4fa0*/  ISETP.GE.AND P0, PT, R9, UR20, PT ;  /* 0x0000001409007c0c */ /* 0x002fda000bf06270 */
[----:B------:R-:W1:Y:S01]  /*4fb0*/  @!P0 LDC.64 R20, c[0x0][0xbf0] ;  /* 0x0002fc00ff148b82 */ /* 0x000e620000000a00 */
[----:B------:R-:W-:Y:S01]  /*4fc0*/  BSSY.RECONVERGENT B0, `(.L_x_55) ;  /* 0x0000062000007945 */ /* 0x000fe20003800200 */
[----:B------:R-:W-:Y:S01]  /*4fd0*/  HFMA2 R15, -RZ, RZ, 0, 0 ;  /* 0x00000000ff0f7431 */ /* 0x000fe200000001ff */
[----:B------:R-:W-:Y:S01]  /*4fe0*/  MOV R18, 0x7fffffff ;  /* 0x7fffffff00127802 */ /* 0x000fe20000000f00 */
[----:B-1----:R-:W-:-:S05]  /*4ff0*/  @!P0 IMAD.WIDE R20, R23, 0xc, R20 ;  /* 0x0000000c17148825 */ /* 0x002fca00078e0214 */
[----:B------:R1:W5:Y:S04]  /*5000*/  @!P0 LDG.E R5, desc[UR50][R20.64+0x180] ;  /* 0x0001803214058981 */ /* 0x000368000c1e1900 */
[----:B------:R1:W5:Y:S01]  /*5010*/  @!P0 LDG.E R6, desc[UR50][R20.64+0x184] ;  /* 0x0001843214068981 */ /* 0x000362000c1e1900 */
[----:B------:R-:W-:-:S13]  /*5020*/  ISETP.GE.AND P0, PT, R23, UR20, PT ;  /* 0x0000001417007c0c */ /* 0x000fda000bf06270 */
[----:B------:R-:W-:Y:S05]  /*5030*/  @P0 BRA `(.L_x_56) ;  /* 0x0000000400680947 */ /* 0x000fea0003800000 */
[----:B------:R-:W-:Y:S01]  /*5040*/  IABS R13, R4 ;  /* 0x00000004000d7213 */ /* 0x000fe20000000000 */
[----:B------:R-:W2:Y:S01]  /*5050*/  LDCU.128 UR4, c[0x0][0xbc0] ;  /* 0x00017800ff0477ac */ /* 0x000ea20008000c00 */
[----:B------:R-:W-:Y:S02]  /*5060*/  IABS R12, R0 ;  /* 0x00000000000c7213 */ /* 0x000fe40000000000 */
[----:B------:R-:W3:Y:S01]  /*5070*/  I2F.RP R24, R13 ;  /* 0x0000000d00187306 */ /* 0x000ee20000209400 */
[----:B------:R-:W4:Y:S01]  /*5080*/  LDCU.64 UR8, c[0x0][0xbb0] ;  /* 0x00017600ff0877ac */ /* 0x000f220008000a00 */
[C---:B-1----:R-:W-:Y:S02]  /*5090*/  IADD3 R20, P2, PT, R17.reuse, UR14, RZ ;  /* 0x0000000e11147c10 */ /* 0x042fe4000ff5e0ff */
[----:B------:R-:W-:Y:S01]  /*50a0*/  IADD3 R15, P0, PT, R14, UR16, RZ ;  /* 0x000000100e0f7c10 */ /* 0x000fe2000ff1e0ff */
[----:B------:R-:W1:Y:S01]  /*50b0*/  LDCU.64 UR10, c[0x0][0xba8] ;  /* 0x00017500ff0a77ac */ /* 0x000e620008000a00 */
[----:B------:R-:W-:-:S02]  /*50c0*/  LEA.HI.X.SX32 R19, R17, UR13, 0x1, P2 ;  /* 0x0000000d11137c11 */ /* 0x000fc400090f0eff */
[----:B------:R-:W1:Y:S01]  /*50d0*/  I2F.RP R9, R12 ;  /* 0x0000000c00097306 */ /* 0x000e620000209400 */
[----:B------:R-:W-:Y:S02]  /*50e0*/  LEA.HI.X.SX32 R14, R14, UR15, 0x1, P0 ;  /* 0x0000000f0e0e7c11 */ /* 0x000fe400080f0eff */
[----:B--2---:R-:W-:-:S05]  /*50f0*/  IADD3 R22, P1, PT, R20, UR7, RZ ;  /* 0x0000000714167c10 */ /* 0x004fca000ff3e0ff */
[----:B---3--:R-:W2:Y:S01]  /*5100*/  MUFU.RCP R24, R24 ;  /* 0x0000001800187308 */ /* 0x008ea20000001000 */
[----:B----4-:R-:W-:Y:S01]  /*5110*/  IADD3 R18, P0, PT, R15, UR9, RZ ;  /* 0x000000090f127c10 */ /* 0x010fe2000ff1e0ff */
[----:B------:R-:W-:Y:S02]  /*5120*/  IMAD.X R21, RZ, RZ, R19, P1 ;  /* 0x000000ffff157224 */ /* 0x000fe400008e0613 */
[----:B------:R-:W-:-:S04]  /*5130*/  IMAD.WIDE.U32 R36, R22, UR4, RZ ;  /* 0x0000000416247c25 */ /* 0x000fc8000f8e00ff */
[----:B-1----:R-:W1:Y:S01]  /*5140*/  MUFU.RCP R9, R9 ;  /* 0x0000000900097308 */ /* 0x002e620000001000 */
[----:B------:R-:W-:Y:S02]  /*5150*/  IMAD.X R17, RZ, RZ, R14, P0 ;  /* 0x000000ffff117224 */ /* 0x000fe400000e060e */
[----:B------:R-:W-:-:S04]  /*5160*/  IMAD.WIDE.U32 R26, R21, UR4, RZ ;  /* 0x00000004151a7c25 */ /* 0x000fc8000f8e00ff */
[----:B------:R-:W-:-:S04]  /*5170*/  IMAD.WIDE.U32 R28, R17, UR10, RZ ;  /* 0x0000000a111c7c25 */ /* 0x000fc8000f8e00ff */
[----:B--2---:R-:W-:Y:S02]  /*5180*/  VIADD R24, R24, 0xffffffe ;  /* 0x0ffffffe18187836 */ /* 0x004fe40000000000 */
[----:B------:R-:W-:Y:S02]  /*5190*/  IMAD.WIDE.U32 R26, P0, R22, UR5, R26 ;  /* 0x00000005161a7c25 */ /* 0x000fe4000f80001a */
[----:B------:R-:W2:Y:S02]  /*51a0*/  F2I.FTZ.U32.TRUNC.NTZ R25, R24 ;  /* 0x0000001800197305 */ /* 0x000ea4000021f000 */
[----:B------:R-:W-:Y:S01]  /*51b0*/  IMAD.WIDE.U32 R28, P1, R18, UR11, R28 ;  /* 0x0000000b121c7c25 */ /* 0x000fe2000f82001c */
[----:B------:R-:W-:-:S03]  /*51c0*/  IADD3 RZ, P2, PT, R37, R26, RZ ;  /* 0x0000001a25ff7210 */ /* 0x000fc60007f5e0ff */
[----:B------:R-:W-:-:S04]  /*51d0*/  IMAD.WIDE.U32 R34, R18, UR10, RZ ;  /* 0x0000000a12227c25 */ /* 0x000fc8000f8e00ff */
[----:B-1----:R-:W-:Y:S02]  /*51e0*/  VIADD R9, R9, 0xffffffe ;  /* 0x0ffffffe09097836 */ /* 0x002fe40000000000 */
[----:B------:R-:W-:Y:S01]  /*51f0*/  IMAD.X R33, RZ, RZ, RZ, P1 ;  /* 0x000000ffff217224 */ /* 0x000fe200008e06ff */
[----:B------:R-:W-:Y:S01]  /*5200*/  IADD3 RZ, P1, PT, R35, R28, RZ ;  /* 0x0000001c23ff7210 */ /* 0x000fe20007f3e0ff */
[----:B------:R-:W-:Y:S02]  /*5210*/  IMAD.MOV.U32 R30, RZ, RZ, R27 ;  /* 0x000000ffff1e7224 */ /* 0x000fe400078e001b */
[----:B------:R-:W1:Y:S01]  /*5220*/  F2I.FTZ.U32.TRUNC.NTZ R27, R9 ;  /* 0x00000009001b7305 */ /* 0x000e62000021f000 */
[----:B------:R-:W-:Y:S02]  /*5230*/  IMAD.MOV.U32 R32, RZ, RZ, R29 ;  /* 0x000000ffff207224 */ /* 0x000fe400078e001d */
[----:B------:R-:W-:Y:S01]  /*5240*/  IMAD.X R31, RZ, RZ, RZ, P0 ;  /* 0x000000ffff1f7224 */ /* 0x000fe200000e06ff */
[----:B------:R-:W-:Y:S01]  /*5250*/  ISETP.NE.U32.AND P0, PT, RZ, UR10, PT ;  /* 0x0000000aff007c0c */ /* 0x000fe2000bf05070 */
[----:B------:R-:W-:Y:S01]  /*5260*/  IMAD.WIDE.U32.X R32, R17, UR11, R32, P1 ;  /* 0x0000000b11207c25 */ /* 0x000fe200088e0420 */
[----:B------:R-:W-:-:S02]  /*5270*/  ISETP.NE.U32.AND P1, PT, RZ, UR4, PT ;  /* 0x00000004ff007c0c */ /* 0x000fc4000bf25070 */
[----:B------:R-:W-:Y:S01]  /*5280*/  ISETP.NE.AND.EX P0, PT, RZ, UR11, PT, P0 ;  /* 0x0000000bff007c0c */ /* 0x000fe2000bf05300 */
[----:B--2---:R-:W-:Y:S01]  /*5290*/  IMAD.MOV R18, RZ, RZ, -R25 ;  /* 0x000000ffff127224 */ /* 0x004fe200078e0a19 */
[----:B------:R-:W-:Y:S01]  /*52a0*/  ISETP.NE.AND.EX P1, PT, RZ, UR5, PT, P1 ;  /* 0x00000005ff007c0c */ /* 0x000fe2000bf25310 */
[----:B------:R-:W-:Y:S01]  /*52b0*/  IMAD.WIDE.U32.X R30, R21, UR5, R30, P2 ;  /* 0x00000005151e7c25 */ /* 0x000fe200090e041e */
[----:B------:R-:W-:Y:S02]  /*52c0*/  SEL R15, R15, R32, !P0 ;  /* 0x000000200f0f7207 */ /* 0x000fe40004000000 */
[----:B------:R-:W-:Y:S01]  /*52d0*/  SEL R14, R14, R33, !P0 ;  /* 0x000000210e0e7207 */ /* 0x000fe20004000000 */
[----:B------:R-:W-:Y:S01]  /*52e0*/  IMAD R17, R18, R13, RZ ;  /* 0x0000000d12117224 */ /* 0x000fe200078e02ff */
[----:B------:R-:W-:Y:S01]  /*52f0*/  SEL R20, R20, R30, !P1 ;  /* 0x0000001e14147207 */ /* 0x000fe20004800000 */
[----:B------:R-:W-:Y:S01]  /*5300*/  IMAD.MOV.U32 R24, RZ, RZ, RZ ;  /* 0x000000ffff187224 */ /* 0x000fe200078e00ff */
[----:B------:R-:W-:Y:S01]  /*5310*/  SEL R19, R19, R31, !P1 ;  /* 0x0000001f13137207 */ /* 0x000fe20004800000 */
[----:B-1----:R-:W-:Y:S01]  /*5320*/  IMAD.MOV R9, RZ, RZ, -R27 ;  /* 0x000000ffff097224 */ /* 0x002fe200078e0a1b */
[----:B------:R-:W-:Y:S01]  /*5330*/  SHF.R.U64 R21, R15, UR8, R14 ;  /* 0x000000080f157c19 */ /* 0x000fe2000800120e */
[----:B------:R-:W-:Y:S01]  /*5340*/  IMAD.HI.U32 R17, R25, R17, R24 ;  /* 0x0000001119117227 */ /* 0x000fe200078e0018 */
[----:B------:R-:W-:-:S02]  /*5350*/  SHF.R.U64 R25, R20, UR6, R19 ;  /* 0x0000000614197c19 */ /* 0x000fc40008001213 */
[----:B------:R-:W-:Y:S01]  /*5360*/  IADD3 R21, PT, PT, R4, -0x1, R21 ;  /* 0xffffffff04157810 */ /* 0x000fe20007ffe015 */
[----:B------:R-:W-:Y:S01]  /*5370*/  IMAD.MOV.U32 R19, RZ, RZ, R9 ;  /* 0x000000ffff137224 */ /* 0x000fe200078e0009 */
[----:B------:R-:W-:Y:S01]  /*5380*/  IABS R15, R4 ;  /* 0x00000004000f7213 */ /* 0x000fe20000000000 */
[----:B------:R-:W-:Y:S01]  /*5390*/  IMAD.MOV.U32 R26, RZ, RZ, RZ ;  /* 0x000000ffff1a7224 */ /* 0x000fe200078e00ff */
[----:B------:R-:W-:Y:S01]  /*53a0*/  IADD3 R20, PT, PT, R0, -0x1, R25 ;  /* 0xffffffff00147810 */ /* 0x000fe20007ffe019 */
[----:B------:R-:W-:Y:S01]  /*53b0*/  IMAD R19, R19, R12, RZ ;  /* 0x0000000c13137224 */ /* 0x000fe200078e02ff */
[----:B------:R-:W-:Y:S01]  /*53c0*/  IABS R18, R21 ;  /* 0x0000001500127213 */ /* 0x000fe20000000000 */
[----:B------:R-:W-:Y:S01]  /*53d0*/  IMAD.MOV R15, RZ, RZ, -R15 ;  /* 0x000000ffff0f7224 */ /* 0x000fe200078e0a0f */
[----:B------:R-:W-:Y:S01]  /*53e0*/  IABS R9, R0 ;  /* 0x0000000000097213 */ /* 0x000fe20000000000 */
[----:B------:R-:W-:Y:S01]  /*53f0*/  IMAD.HI.U32 R19, R27, R19, R26 ;  /* 0x000000131b137227 */ /* 0x000fe200078e001a */
[----:B------:R-:W-:-:S02]  /*5400*/  IABS R14, R20 ;  /* 0x00000014000e7213 */ /* 0x000fc40000000000 */
[----:B------:R-:W-:Y:S01]  /*5410*/  ISETP.GE.AND P4, PT, R21, RZ, PT ;  /* 0x000000ff1500720c */ /* 0x000fe20003f86270 */
[----:B------:R-:W-:Y:S01]  /*5420*/  IMAD.HI.U32 R17, R17, R18, RZ ;  /* 0x0000001211117227 */ /* 0x000fe200078e00ff */
[----:B------:R-:W-:-:S03]  /*5430*/  ISETP.GE.AND P2, PT, R20, RZ, PT ;  /* 0x000000ff1400720c */ /* 0x000fc60003f46270 */
[----:B------:R-:W-:Y:S02]  /*5440*/  IMAD.MOV R9, RZ, RZ, -R9 ;  /* 0x000000ffff097224 */ /* 0x000fe400078e0a09 */
[----:B------:R-:W-:-:S04]  /*5450*/  IMAD.HI.U32 R19, R19, R14, RZ ;  /* 0x0000000e13137227 */ /* 0x000fc800078e00ff */
[----:B------:R-:W-:Y:S02]  /*5460*/  IMAD R18, R17, R15, R18 ;  /* 0x0000000f11127224 */ /* 0x000fe400078e0212 */
[----:B------:R-:W-:Y:S02]  /*5470*/  IMAD R19, R19, R9, R14 ;  /* 0x0000000913137224 */ /* 0x000fe400078e020e */
[----:B------:R-:W1:Y:S01]  /*5480*/  LDC R9, c[0x0][0xbe0] ;  /* 0x0002f800ff097b82 */ /* 0x000e620000000800 */
[----:B------:R-:W-:Y:S02]  /*5490*/  ISETP.GT.U32.AND P1, PT, R13, R18, PT ;  /* 0x000000120d00720c */ /* 0x000fe40003f24070 */
[----:B------:R-:W-:-:S11]  /*54a0*/  ISETP.GT.U32.AND P0, PT, R12, R19, PT ;  /* 0x000000130c00720c */ /* 0x000fd60003f04070 */
[----:B------:R-:W-:Y:S01]  /*54b0*/  @!P1 IMAD.IADD R18, R18, 0x1, -R13 ;  /* 0x0000000112129824 */ /* 0x000fe200078e0a0d */
[----:B------:R-:W-:Y:S01]  /*54c0*/  ISETP.NE.AND P1, PT, RZ, UR33, PT ;  /* 0x00000021ff007c0c */ /* 0x000fe2000bf25270 */
[----:B------:R-:W-:-:S03]  /*54d0*/  @!P0 IMAD.IADD R19, R19, 0x1, -R12 ;  /* 0x0000000113138824 */ /* 0x000fc600078e0a0c */
[----:B------:R-:W-:Y:S02]  /*54e0*/  ISETP.GT.U32.AND P0, PT, R13, R18, PT ;  /* 0x000000120d00720c */ /* 0x000fe40003f04070 */
[----:B------:R-:W-:-:S11]  /*54f0*/  ISETP.GT.U32.AND P3, PT, R12, R19, PT ;  /* 0x000000130c00720c */ /* 0x000fd60003f64070 */
[----:B------:R-:W-:Y:S01]  /*5500*/  @!P0 IMAD.IADD R18, R18, 0x1, -R13 ;  /* 0x0000000112128824 */ /* 0x000fe200078e0a0d */
[----:B------:R-:W-:Y:S01]  /*5510*/  ISETP.NE.AND P0, PT, RZ, UR32, PT ;  /* 0x00000020ff007c0c */ /* 0x000fe2000bf05270 */
[----:B------:R-:W-:Y:S02]  /*5520*/  @!P3 IMAD.IADD R19, R19, 0x1, -R12 ;  /* 0x000000011313b824 */ /* 0x000fe400078e0a0c */
[----:B------:R-:W-:Y:S01]  /*5530*/  @!P4 IMAD.MOV R18, RZ, RZ, -R18 ;  /* 0x000000ffff12c224 */ /* 0x000fe200078e0a12 */
[----:B------:R-:W-:Y:S01]  /*5540*/  @!P1 LOP3.LUT R18, RZ, UR33, RZ, 0x33, !PT ;  /* 0x00000021ff129c12 */ /* 0x000fe2000f8e33ff */
[----:B------:R-:W-:-:S04]  /*5550*/  @!P2 IMAD.MOV R19, RZ, RZ, -R19 ;  /* 0x000000ffff13a224 */ /* 0x000fc800078e0a13 */
[----:B------:R-:W-:-:S04]  /*5560*/  IMAD.IADD R21, R21, 0x1, -R18 ;  /* 0x0000000115157824 */ /* 0x000fc800078e0a12 */
[----:B------:R-:W-:Y:S02]  /*5570*/  @!P0 LOP3.LUT R19, RZ, UR32, RZ, 0x33, !PT ;  /* 0x00000020ff138c12 */ /* 0x000fe4000f8e33ff */
[----:B-1----:R-:W-:-:S03]  /*5580*/  ISETP.NE.AND P0, PT, R9, 0x1, PT ;  /* 0x000000010900780c */ /* 0x002fc60003f05270 */
[----:B------:R-:W-:-:S04]  /*5590*/  IMAD.IADD R12, R20, 0x1, -R19 ;  /* 0x00000001140c7824 */ /* 0x000fc800078e0a13 */
[----:B------:R-:W-:Y:S01]  /*55a0*/  IMAD R18, R21, R12, RZ ;  /* 0x0000000c15127224 */ /* 0x000fe200078e02ff */
[----:B------:R-:W-:-:S04]  /*55b0*/  SEL R12, R12, R21, !P0 ;  /* 0x000000150c0c7207 */ /* 0x000fc80004000000 */
[----:B------:R-:W-:Y:S02]  /*55c0*/  SHF.R.S32.HI R15, RZ, 0x1f, R18 ;  /* 0x0000001fff0f7819 */ /* 0x000fe40000011412 */
[----:B------:R-:W-:Y:S02]  /*55d0*/  SHF.R.S32.HI R13, RZ, 0x1f, R12 ;  /* 0x0000001fff0d7819 */ /* 0x000fe4000001140c */
.L_x_56:
[----:B------:R-:W-:Y:S05]  /*55e0*/  BSYNC.RECONVERGENT B0 ;  /* 0x0000000000007941 */ /* 0x000fea0003800200 */
.L_x_55:
[----:B------:R-:W2:Y:S01]  /*55f0*/  SHFL.UP PT, R9, R18, 0x1, RZ ;  /* 0x0420000012097989 */ /* 0x000ea200000e00ff */
[C---:B------:R-:W-:Y:S02]  /*5600*/  ISETP.NE.AND P5, PT, R7.reuse, RZ, PT ;  /* 0x000000ff0700720c */ /* 0x040fe40003fa5270 */
[C---:B------:R-:W-:Y:S01]  /*5610*/  ISETP.GE.U32.AND P4, PT, R7.reuse, 0x2, PT ;  /* 0x000000020700780c */ /* 0x040fe20003f86070 */
[----:B-1----:R-:W1:Y:S01]  /*5620*/  SHFL.UP PT, R20, R15, 0x1, RZ ;  /* 0x042000000f147989 */ /* 0x002e6200000e00ff */
[C---:B------:R-:W-:Y:S02]  /*5630*/  ISETP.GE.U32.AND P1, PT, R7.reuse, 0x4, PT ;  /* 0x000000040700780c */ /* 0x040fe40003f26070 */
[C---:B------:R-:W-:Y:S02]  /*5640*/  ISETP.GE.U32.AND P2, PT, R7.reuse, 0x8, PT ;  /* 0x000000080700780c */ /* 0x040fe40003f46070 */
[----:B------:R-:W-:Y:S02]  /*5650*/  ISETP.GE.U32.AND P3, PT, R7, 0x10, PT ;  /* 0x000000100700780c */ /* 0x000fe40003f66070 */
[----:B--2---:R-:W-:-:S02]  /*5660*/  SEL R9, R9, RZ, P5 ;  /* 0x000000ff09097207 */ /* 0x004fc40002800000 */
[----:B-1----:R-:W-:Y:S02]  /*5670*/  SEL R20, R20, RZ, P5 ;  /* 0x000000ff14147207 */ /* 0x002fe40002800000 */
[----:B------:R-:W-:-:S05]  /*5680*/  IADD3 R14, P0, PT, R9, R18, RZ ;  /* 0x00000012090e7210 */ /* 0x000fca0007f1e0ff */
[----:B------:R-:W-:Y:S01]  /*5690*/  IMAD.X R9, R20, 0x1, R15, P0 ;  /* 0x0000000114097824 */ /* 0x000fe200000e060f */
[----:B------:R-:W1:Y:S04]  /*56a0*/  SHFL.UP PT, R17, R14, 0x2, RZ ;  /* 0x044000000e117989 */ /* 0x000e6800000e00ff */
[----:B------:R-:W2:Y:S01]  /*56b0*/  SHFL.UP PT, R19, R9, 0x2, RZ ;  /* 0x0440000009137989 */ /* 0x000ea200000e00ff */
[----:B-1----:R-:W-:-:S04]  /*56c0*/  SEL R17, R17, RZ, P4 ;  /* 0x000000ff11117207 */ /* 0x002fc80002000000 */
[----:B------:R-:W-:Y:S02]  /*56d0*/  IADD3 R17, P0, PT, R17, R14, RZ ;  /* 0x0000000e11117210 */ /* 0x000fe40007f1e0ff */
[----:B--2---:R-:W-:-:S05]  /*56e0*/  SEL R20, R19, RZ, P4 ;  /* 0x000000ff13147207 */ /* 0x004fca0002000000 */
[----:B------:R-:W-:Y:S02]  /*56f0*/  IMAD.X R19, R20, 0x1, R9, P0 ;  /* 0x0000000114137824 */ /* 0x000fe400000e0609 */
[----:B------:R-:W1:Y:S04]  /*5700*/  SHFL.UP PT, R20, R17, 0x4, RZ ;  /* 0x0480000011147989 */ /* 0x000e6800000e00ff */
[----:B------:R-:W2:Y:S01]  /*5710*/  SHFL.UP PT, R21, R19, 0x4, RZ ;  /* 0x0480000013157989 */ /* 0x000ea200000e00ff */
[----:B-1----:R-:W-:-:S04]  /*5720*/  SEL R20, R20, RZ, P1 ;  /* 0x000000ff14147207 */ /* 0x002fc80000800000 */
[----:B------:R-:W-:Y:S02]  /*5730*/  IADD3 R20, P0, PT, R20, R17, RZ ;  /* 0x0000001114147210 */ /* 0x000fe40007f1e0ff */
[----:B--2---:R-:W-:-:S03]  /*5740*/  SEL R14, R21, RZ, P1 ;  /* 0x000000ff150e7207 */ /* 0x004fc60000800000 */
[----:B------:R-:W1:Y:S02]  /*5750*/  SHFL.UP PT, R21, R20, 0x8, RZ ;  /* 0x0500000014157989 */ /* 0x000e6400000e00ff */
[----:B------:R-:W-:Y:S02]  /*5760*/  IMAD.X R9, R14, 0x1, R19, P0 ;  /* 0x000000010e097824 */ /* 0x000fe400000e0613 */
[----:B------:R-:W-:-:S03]  /*5770*/  IMAD.U32 R19, RZ, RZ, UR25 ;  /* 0x00000019ff137e24 */ /* 0x000fc6000f8e00ff */
        /* <DEDUP_REMOVED lines=10> */
[----:B------:R-:W-:Y:S01]  /*5820*/  IMAD.X R20, R9, 0x1, R22, P0 ;  /* 0x0000000109147824 */ /* 0x000fe200000e0616 */
[----:B------:R-:W-:-:S04]  /*5830*/  IADD3 R9, P0, PT, R17, UR41, RZ ;  /* 0x0000002911097c10 */ /* 0x000fc8000ff1e0ff */
[----:B------:R-:W-:Y:S02]  /*5840*/  IADD3.X R14, PT, PT, R20, UR40, RZ, P0, !PT ;  /* 0x00000028140e7c10 */ /* 0x000fe400087fe4ff */
[----:B------:R-:W-:-:S04]  /*5850*/  ISETP.LE.U32.AND P0, PT, R9, UR30, PT ;  /* 0x0000001e09007c0c */ /* 0x000fc8000bf03070 */
[----:B------:R-:W-:-:S13]  /*5860*/  ISETP.GE.U32.AND.EX P0, PT, R19, R14, PT, P0 ;  /* 0x0000000e1300720c */ /* 0x000fda0003f06100 */
[----:B------:R-:W-:-:S04]  /*5870*/  VOTE.ANY R19, PT, !P0 ;  /* 0x0000000000137806 */ /* 0x000fc800040e0100 */
[----:B------:R-:W-:-:S13]  /*5880*/  ISETP.NE.AND P0, PT, R19, RZ, PT ;  /* 0x000000ff1300720c */ /* 0x000fda0003f05270 */
[----:B------:R-:W-:Y:S05]  /*5890*/  @P0 BRA `(.L_x_57) ;  /* 0x00000008004c0947 */ /* 0x000fea0003800000 */
[----:B------:R-:W1:Y:S01]  /*58a0*/  LDC R15, c[0x0][0xbe0] ;  /* 0x0002f800ff0f7b82 */ /* 0x000e620000000800 */
[----:B------:R-:W2:Y:S01]  /*58b0*/  LDCU UR20, c[0x0][0xbe8] ;  /* 0x00017d00ff1477ac */ /* 0x000ea20008000800 */
[----:B------:R-:W3:Y:S01]  /*58c0*/  LDCU.64 UR10, c[0x0][0xba8] ;  /* 0x00017500ff0a77ac */ /* 0x000ee20008000a00 */
[----:B------:R-:W4:Y:S01]  /*58d0*/  LDCU.64 UR8, c[0x0][0xbb0] ;  /* 0x00017600ff0877ac */ /* 0x000f220008000a00 */
[----:B------:R-:W1:Y:S02]  /*58e0*/  LDCU.128 UR4, c[0x0][0xbc0] ;  /* 0x00017800ff0477ac */ /* 0x000e640008000c00 */
[----:B-1234-:R-:W-:-:S13]  /*58f0*/  ISETP.NE.AND P6, PT, R15, 0x1, PT ;  /* 0x000000010f00780c */ /* 0x01efda0003fc5270 */
.L_x_60:
[C---:B------:R-:W-:Y:S01]  /*5900*/  VIADD R15, R23.reuse, 0x40 ;  /* 0x00000040170f7836 */ /* 0x040fe20000000000 */
[----:B-----5:R-:W-:Y:S01]  /*5910*/  MOV R19, R5 ;  /* 0x0000000500137202 */ /* 0x020fe20000000f00 */
[----:B------:R-:W-:Y:S02]  /*5920*/  VIADD R23, R23, 0x20 ;  /* 0x0000002017177836 */ /* 0x000fe40000000000 */
[----:B------:R-:W-:Y:S01]  /*5930*/  IMAD.MOV.U32 R17, RZ, RZ, R6 ;  /* 0x000000ffff117224 */ /* 0x000fe200078e0006 */
[----:B------:R-:W-:-:S13]  /*5940*/  ISETP.GE.AND P0, PT, R15, UR20, PT ;  /* 0x000000140f007c0c */ /* 0x000fda000bf06270 */
[----:B------:R-:W1:Y:S01]  /*5950*/  @!P0 LDC.64 R20, c[0x0][0xbf0] ;  /* 0x0002fc00ff148b82 */ /* 0x000e620000000a00 */
[----:B------:R-:W2:Y:S01]  /*5960*/  SHFL.IDX PT, R14, R14, 0x1f, 0x1f ;  /* 0x03e01f000e0e7f89 */ /* 0x000ea200000e0000 */
[----:B------:R-:W-:Y:S01]  /*5970*/  BSSY.RECONVERGENT B0, `(.L_x_58) ;  /* 0x000005d000007945 */ /* 0x000fe20003800200 */
[----:B------:R-:W-:Y:S02]  /*5980*/  HFMA2 R15, -RZ, RZ, 0, 0 ;  /* 0x00000000ff0f7431 */ /* 0x000fe400000001ff */
[----:B------:R-:W3:Y:S01]  /*5990*/  SHFL.IDX PT, R9, R9, 0x1f, 0x1f ;  /* 0x03e01f0009097f89 */ /* 0x000ee200000e0000 */
[----:B-1----:R-:W-:-:S05]  /*59a0*/  @!P0 IMAD.WIDE R20, R23, 0xc, R20 ;  /* 0x0000000c17148825 */ /* 0x002fca00078e0214 */
[----:B------:R1:W5:Y:S04]  /*59b0*/  @!P0 LDG.E R5, desc[UR50][R20.64+0x180] ;  /* 0x0001803214058981 */ /* 0x000368000c1e1900 */
[----:B------:R1:W5:Y:S01]  /*59c0*/  @!P0 LDG.E R6, desc[UR50][R20.64+0x184] ;  /* 0x0001843214068981 */ /* 0x000362000c1e1900 */
[----:B------:R-:W-:Y:S02]  /*59d0*/  ISETP.GE.AND P0, PT, R23, UR20, PT ;  /* 0x0000001417007c0c */ /* 0x000fe4000bf06270 */
[----:B------:R-:W-:-:S11]  /*59e0*/  MOV R18, 0x7fffffff ;  /* 0x7fffffff00127802 */ /* 0x000fd60000000f00 */
[----:B--23--:R-:W-:Y:S05]  /*59f0*/  @P0 BRA `(.L_x_59) ;  /* 0x0000000400500947 */ /* 0x00cfea0003800000 */
[----:B------:R-:W-:-:S04]  /*5a00*/  IADD3 R13, P0, PT, R19, UR16, RZ ;  /* 0x00000010130d7c10 */ /* 0x000fc8000ff1e0ff */
[----:B------:R-:W-:Y:S02]  /*5a10*/  LEA.HI.X.SX32 R12, R19, UR15, 0x1, P0 ;  /* 0x0000000f130c7c11 */ /* 0x000fe400080f0eff */
[----:B------:R-:W-:-:S04]  /*5a20*/  IADD3 R19, P0, PT, R17, UR14, RZ ;  /* 0x0000000e11137c10 */ /* 0x000fc8000ff1e0ff */
[----:B------:R-:W-:Y:S02]  /*5a30*/  LEA.HI.X.SX32 R18, R17, UR13, 0x1, P0 ;  /* 0x0000000d11127c11 */ /* 0x000fe400080f0eff */
[----:B------:R-:W-:-:S05]  /*5a40*/  IADD3 R17, P0, PT, R13, UR9, RZ ;  /* 0x000000090d117c10 */ /* 0x000fca000ff1e0ff */
[----:B------:R-:W-:Y:S01]  /*5a50*/  IMAD.X R15, RZ, RZ, R12, P0 ;  /* 0x000000ffff0f7224 */ /* 0x000fe200000e060c */
[----:B-1----:R-:W-:Y:S01]  /*5a60*/  IADD3 R21, P0, PT, R19, UR7, RZ ;  /* 0x0000000713157c10 */ /* 0x002fe2000ff1e0ff */
        /* <DEDUP_REMOVED lines=22> */
[----:B------:R-:W-:-:S02]  /*5bd0*/  IABS R12, R4 ;  /* 0x00000004000c7213 */ /* 0x000fc40000000000 */
[----:B------:R-:W-:Y:S02]  /*5be0*/  SEL R22, R18, R21, !P0 ;  /* 0x0000001512167207 */ /* 0x000fe40004000000 */
[----:B------:R-:W-:Y:S01]  /*5bf0*/  IABS R18, R4 ;  /* 0x0000000400127213 */ /* 0x000fe20000000000 */
[----:B------:R-:W-:Y:S01]  /*5c00*/  IMAD.MOV R12, RZ, RZ, -R12 ;  /* 0x000000ffff0c7224 */ /* 0x000fe200078e0a0c */
[----:B------:R-:W-:Y:S02]  /*5c10*/  SEL R19, R19, R20, !P0 ;  /* 0x0000001413137207 */ /* 0x000fe40004000000 */
[----:B------:R-:W1:Y:S01]  /*5c20*/  I2F.RP R17, R18 ;  /* 0x0000001200117306 */ /* 0x000e620000209400 */
[----:B------:R-:W-:Y:S02]  /*5c30*/  IADD3 R20, PT, PT, R4, -0x1, R13 ;  /* 0xffffffff04147810 */ /* 0x000fe40007ffe00d */
[----:B------:R-:W-:Y:S02]  /*5c40*/  SHF.R.U64 R19, R19, UR6, R22 ;  /* 0x0000000613137c19 */ /* 0x000fe40008001216 */
[----:B------:R-:W-:-:S02]  /*5c50*/  IABS R13, R20 ;  /* 0x00000014000d7213 */ /* 0x000fc40000000000 */
[----:B------:R-:W-:Y:S01]  /*5c60*/  IADD3 R19, PT, PT, R0, -0x1, R19 ;  /* 0xffffffff00137810 */ /* 0x000fe20007ffe013 */
[----:B-1----:R-:W1:Y:S02]  /*5c70*/  MUFU.RCP R24, R17 ;  /* 0x0000001100187308 */ /* 0x002e640000001000 */
[----:B-1----:R-:W-:Y:S01]  /*5c80*/  VIADD R24, R24, 0xffffffe ;  /* 0x0ffffffe18187836 */ /* 0x002fe20000000000 */
[----:B------:R-:W-:-:S05]  /*5c90*/  IABS R17, R0 ;  /* 0x0000000000117213 */ /* 0x000fca0000000000 */
[----:B------:R-:W1:Y:S08]  /*5ca0*/  F2I.FTZ.U32.TRUNC.NTZ R25, R24 ;  /* 0x0000001800197305 */ /* 0x000e70000021f000 */
[----:B------:R-:W2:Y:S01]  /*5cb0*/  I2F.RP R26, R17 ;  /* 0x00000011001a7306 */ /* 0x000ea20000209400 */
[----:B-1----:R-:W-:Y:S02]  /*5cc0*/  IMAD.MOV R15, RZ, RZ, -R25 ;  /* 0x000000ffff0f7224 */ /* 0x002fe400078e0a19 */
[----:B------:R-:W-:-:S02]  /*5cd0*/  IMAD.MOV.U32 R24, RZ, RZ, RZ ;  /* 0x000000ffff187224 */ /* 0x000fc400078e00ff */
[----:B------:R-:W-:-:S04]  /*5ce0*/  IMAD R15, R15, R18, RZ ;  /* 0x000000120f0f7224 */ /* 0x000fc800078e02ff */
[----:B------:R-:W-:Y:S02]  /*5cf0*/  IMAD.HI.U32 R15, R25, R15, R24 ;  /* 0x0000000f190f7227 */ /* 0x000fe400078e0018 */
[----:B--2---:R-:W1:Y:S04]  /*5d00*/  MUFU.RCP R24, R26 ;  /* 0x0000001a00187308 */ /* 0x004e680000001000 */
[----:B------:R-:W-:-:S04]  /*5d10*/  IMAD.HI.U32 R15, R15, R13, RZ ;  /* 0x0000000d0f0f7227 */ /* 0x000fc800078e00ff */
[----:B------:R-:W-:Y:S01]  /*5d20*/  IMAD R21, R15, R12, R13 ;  /* 0x0000000c0f157224 */ /* 0x000fe200078e020d */
[----:B------:R-:W-:-:S04]  /*5d30*/  IABS R13, R19 ;  /* 0x00000013000d7213 */ /* 0x000fc80000000000 */
[----:B------:R-:W-:Y:S01]  /*5d40*/  ISETP.GT.U32.AND P0, PT, R18, R21, PT ;  /* 0x000000151200720c */ /* 0x000fe20003f04070 */
[----:B-1----:R-:W-:-:S04]  /*5d50*/  VIADD R24, R24, 0xffffffe ;  /* 0x0ffffffe18187836 */ /* 0x002fc80000000000 */
[----:B------:R-:W1:Y:S08]  /*5d60*/  F2I.FTZ.U32.TRUNC.NTZ R25, R24 ;  /* 0x0000001800197305 */ /* 0x000e70000021f000 */
[----:B------:R-:W-:Y:S02]  /*5d70*/  @!P0 IMAD.IADD R21, R21, 0x1, -R18 ;  /* 0x0000000115158824 */ /* 0x000fe400078e0a12 */
[----:B-1----:R-:W-:-:S02]  /*5d80*/  IMAD.MOV R12, RZ, RZ, -R25 ;  /* 0x000000ffff0c7224 */ /* 0x002fc400078e0a19 */
        /* <DEDUP_REMOVED lines=21> */
[----:B------:R-:W-:-:S05]  /*5ee0*/  @!P0 LOP3.LUT R12, RZ, UR32, RZ, 0x33, !PT ;  /* 0x00000020ff0c8c12 */ /* 0x000fca000f8e33ff */
[----:B------:R-:W-:-:S05]  /*5ef0*/  IMAD.IADD R19, R19, 0x1, -R12 ;  /* 0x0000000113137824 */ /* 0x000fca00078e0a0c */
[CC--:B------:R-:W-:Y:S01]  /*5f00*/  SEL R12, R19.reuse, R18.reuse, !P6 ;  /* 0x00000012130c7207 */ /* 0x0c0fe20007000000 */
[----:B------:R-:W-:-:S03]  /*5f10*/  IMAD R18, R19, R18, RZ ;  /* 0x0000001213127224 */ /* 0x000fc600078e02ff */
[----:B------:R-:W-:Y:S02]  /*5f20*/  SHF.R.S32.HI R13, RZ, 0x1f, R12 ;  /* 0x0000001fff0d7819 */ /* 0x000fe4000001140c */
[----:B------:R-:W-:Y:S02]  /*5f30*/  SHF.R.S32.HI R15, RZ, 0x1f, R18 ;  /* 0x0000001fff0f7819 */ /* 0x000fe40000011412 */
.L_x_59:
[----:B------:R-:W-:Y:S05]  /*5f40*/  BSYNC.RECONVERGENT B0 ;  /* 0x0000000000007941 */ /* 0x000fea0003800200 */
.L_x_58:
[----:B------:R-:W2:Y:S01]  /*5f50*/  SHFL.UP PT, R19, R18, 0x1, RZ ;  /* 0x0420000012137989 */ /* 0x000ea200000e00ff */
[----:B------:R-:W-:Y:S02]  /*5f60*/  R2UR UR41, R9 ;  /* 0x00000000092972ca */ /* 0x000fe400000e0000 */
[----:B------:R-:W-:Y:S01]  /*5f70*/  R2UR UR40, R14 ;  /* 0x000000000e2872ca */ /* 0x000fe200000e0000 */
[----:B-1----:R-:W1:Y:S01]  /*5f80*/  SHFL.UP PT, R20, R15, 0x1, RZ ;  /* 0x042000000f147989 */ /* 0x002e6200000e00ff */
[----:B--2---:R-:W-:Y:S02]  /*5f90*/  SEL R19, R19, RZ, P5 ;  /* 0x000000ff13137207 */ /* 0x004fe40002800000 */
[----:B-1----:R-:W-:Y:S02]  /*5fa0*/  SEL R20, R20, RZ, P5 ;  /* 0x000000ff14147207 */ /* 0x002fe40002800000 */
        /* <DEDUP_REMOVED lines=26> */
[----:B------:R-:W-:Y:S01]  /*6150*/  IADD3 R9, P0, PT, R17, UR41, RZ ;  /* 0x0000002911097c10 */ /* 0x000fe2000ff1e0ff */
[----:B------:R-:W-:-:S03]  /*6160*/  IMAD.U32 R19, RZ, RZ, UR25 ;  /* 0x00000019ff137e24 */ /* 0x000fc6000f8e00ff */
[----:B------:R-:W-:Y:S02]  /*6170*/  IADD3.X R14, PT, PT, R20, UR40, RZ, P0, !PT ;  /* 0x00000028140e7c10 */ /* 0x000fe400087fe4ff */
[----:B------:R-:W-:-:S04]  /*6180*/  ISETP.LE.U32.AND P0, PT, R9, UR30, PT ;  /* 0x0000001e09007c0c */ /* 0x000fc8000bf03070 */
[----:B------:R-:W-:-:S13]  /*6190*/  ISETP.GE.U32.AND.EX P0, PT, R19, R14, PT, P0 ;  /* 0x0000000e1300720c */ /* 0x000fda0003f06100 */
[----:B------:R-:W-:-:S04]  /*61a0*/  VOTE.ANY R19, PT, !P0 ;  /* 0x0000000000137806 */ /* 0x000fc800040e0100 */
[----:B------:R-:W-:-:S13]  /*61b0*/  ISETP.NE.AND P0, PT, R19, RZ, PT ;  /* 0x000000ff1300720c */ /* 0x000fda0003f05270 */
[----:B------:R-:W-:Y:S05]  /*61c0*/  @!P0 BRA `(.L_x_60) ;  /* 0xfffffff400cc8947 */ /* 0x000fea000383ffff */
.L_x_57:
        /* <DEDUP_REMOVED lines=9> */
[----:B------:R-:W-:-:S03]  /*6260*/  IADD3 R22, P1, P0, R17, UR41, -R18 ;  /* 0x0000002911167c10 */ /* 0x000fc6000f83e812 */
[----:B------:R-:W-:Y:S01]  /*6270*/  SHFL.IDX PT, R19, R15, R9, 0x1f ;  /* 0x00001f090f137589 */ /* 0x000fe200000e0000 */
[----:B------:R-:W-:-:S03]  /*6280*/  IADD3.X R20, PT, PT, R20, UR40, ~R15, P1, P0 ;  /* 0x0000002814147c10 */ /* 0x000fc60008fe0c0f */
[----:B------:R-:W2:Y:S04]  /*6290*/  SHFL.IDX PT, R22, R22, R9, 0x1f ;  /* 0x00001f0916167589 */ /* 0x000ea800000e0000 */
[----:B------:R-:W3:Y:S04]  /*62a0*/  SHFL.IDX PT, R17, R20, R9, 0x1f ;  /* 0x00001f0914117589 */ /* 0x000ee800000e0000 */
[----:B------:R1:W4:Y:S04]  /*62b0*/  SHFL.IDX PT, R18, R18, R9, 0x1f ;  /* 0x00001f0912127589 */ /* 0x00032800000e0000 */
[----:B------:R1:W1:Y:S04]  /*62c0*/  SHFL.IDX PT, R13, R13, R9, 0x1f ;  /* 0x00001f090d0d7589 */ /* 0x00026800000e0000 */
[----:B------:R1:W1:Y:S01]  /*62d0*/  SHFL.IDX PT, R12, R12, R9, 0x1f ;  /* 0x00001f090c0c7589 */ /* 0x00026200000e0000 */
[----:B--2---:R-:W-:-:S02]  /*62e0*/  R2UR UR41, R22 ;  /* 0x00000000162972ca */ /* 0x004fc400000e0000 */
[----:B---3--:R-:W-:-:S15]  /*62f0*/  R2UR UR40, R17 ;  /* 0x00000000112872ca */ /* 0x008fde00000e0000 */
.L_x_54:
[----:B------:R-:W2:Y:S01]  /*6300*/  LDCU UR4, c[0x0][0xbe8] ;  /* 0x00017d00ff0477ac */ /* 0x000ea20008000800 */
[----:B------:R-:W-:Y:S01]  /*6310*/  IMAD.MOV.U32 R17, RZ, RZ, -0x1 ;  /* 0xffffffffff117424 */ /* 0x000fe200078e00ff */
[----:B-1----:R-:W-:Y:S02]  /*6320*/  MOV R9, 0xffffffff ;  /* 0xffffffff00097802 */ /* 0x002fe40000000f00 */
[----:B--2---:R-:W-:-:S13]  /*6330*/  ISETP.GE.AND P0, PT, R14, UR4, PT ;  /* 0x000000040e007c0c */ /* 0x004fda000bf06270 */
[----:B------:R-:W-:Y:S05]  /*6340*/  @P0 BRA `(.L_x_53) ;  /* 0x0000000000f00947 */ /* 0x000fea0003800000 */
[----:B------:R-:W1:Y:S01]  /*6350*/  LDCU UR9, c[0x0][0xb98] ;  /* 0x00017300ff0977ac */ /* 0x000e620008000800 */
[----:B------:R-:W2:Y:S01]  /*6360*/  LDCU UR7, c[0x0][0xb88] ;  /* 0x00017100ff0777ac */ /* 0x000ea20008000800 */
[----:B------:R-:W3:Y:S01]  /*6370*/  LDCU UR5, c[0x0][0xbdc] ;  /* 0x00017b80ff0577ac */ /* 0x000ee20008000800 */
[----:B------:R-:W-:-:S04]  /*6380*/  UIADD3 UR11, UP0, UPT, -UR41, UR30, URZ ;  /* 0x0000001e290b7290 */ /* 0x000fc8000ff1e1ff */
[----:B------:R-:W-:-:S04]  /*6390*/  UIADD3.X UR10, UPT, UPT, ~UR40, UR25, URZ, UP0, !UPT ;  /* 0x00000019280a7290 */ /* 0x000fc800087fe5ff */
[----:B-1----:R-:W-:Y:S01]  /*63a0*/  USHF.R.U32.HI UR8, URZ, UR9, UR10 ;  /* 0x00000009ff087299 */ /* 0x002fe2000801160a */
[--C-:B--2---:R-:W-:Y:S01]  /*63b0*/  SHF.R.U32.HI R3, RZ, UR7, R13.reuse ;  /* 0x00000007ff037c19 */ /* 0x104fe2000801160d */
[----:B------:R-:W-:Y:S01]  /*63c0*/  USHF.R.U64 UR11, UR11, UR9, UR10 ;  /* 0x000000090b0b7299 */ /* 0x000fe2000800120a */
[----:B------:R-:W-:Y:S01]  /*63d0*/  SHF.R.U64 R20, R12, UR7, R13 ;  /* 0x000000070c147c19 */ /* 0x000fe2000800120d */
[----:B------:R-:W-:Y:S02]  /*63e0*/  USHF.R.U32.HI UR6, URZ, UR7, UR8 ;  /* 0x00000007ff067299 */ /* 0x000fe40008011608 */
[----:B------:R-:W-:Y:S02]  /*63f0*/  USHF.R.U64 UR8, UR11, UR7, UR8 ;  /* 0x000000070b087299 */ /* 0x000fe40008001208 */
[----:B---3--:R-:W-:Y:S02]  /*6400*/  USHF.R.U32.HI UR4, URZ, UR5, UR6 ;  /* 0x00000005ff047299 */ /* 0x008fe40008011606 */
[----:B------:R-:W-:-:S04]  /*6410*/  USHF.R.U64 UR5, UR8, UR5, UR6 ;  /* 0x0000000508057299 */ /* 0x000fc80008001206 */
[----:B------:R-:W-:-:S04]  /*6420*/  LOP3.LUT R2, R3, UR4, RZ, 0xfc, !PT ;  /* 0x0000000403027c12 */ /* 0x000fc8000f8efcff */
[----:B------:R-:W-:-:S13]  /*6430*/  ISETP.NE.U32.AND P0, PT, R2, RZ, PT ;  /* 0x000000ff0200720c */ /* 0x000fda0003f05070 */
[----:B------:R-:W-:Y:S05]  /*6440*/  @P0 BRA `(.L_x_61) ;  /* 0x0000000000540947 */ /* 0x000fea0003800000 */
[----:B------:R-:W1:Y:S01]  /*6450*/  I2F.U32.RP R9, R20 ;  /* 0x0000001400097306 */ /* 0x000e620000209000 */
[----:B------:R-:W-:-:S07]  /*6460*/  ISETP.NE.U32.AND P1, PT, R20, RZ, PT ;  /* 0x000000ff1400720c */ /* 0x000fce0003f25070 */
[----:B-1----:R-:W1:Y:S02]  /*6470*/  MUFU.RCP R22, R9 ;  /* 0x0000000900167308 */ /* 0x002e640000001000 */
[----:B-1----:R-:W-:-:S06]  /*6480*/  IADD3 R22, PT, PT, R22, 0xffffffe, RZ ;  /* 0x0ffffffe16167810 */ /* 0x002fcc0007ffe0ff */
[----:B------:R1:W2:Y:S02]  /*6490*/  F2I.FTZ.U32.TRUNC.NTZ R23, R22 ;  /* 0x0000001600177305 */ /* 0x0002a4000021f000 */
[----:B-1----:R-:W-:Y:S02]  /*64a0*/  HFMA2 R22, -RZ, RZ, 0, 0 ;  /* 0x00000000ff167431 */ /* 0x002fe400000001ff */
[----:B--2---:R-:W-:-:S04]  /*64b0*/  IMAD.MOV R2, RZ, RZ, -R23 ;  /* 0x000000ffff027224 */ /* 0x004fc800078e0a17 */
[----:B------:R-:W-:-:S04]  /*64c0*/  IMAD R2, R2, R20, RZ ;  /* 0x0000001402027224 */ /* 0x000fc800078e02ff */
[----:B------:R-:W-:-:S06]  /*64d0*/  IMAD.HI.U32 R2, R23, R2, R22 ;  /* 0x0000000217027227 */ /* 0x000fcc00078e0016 */
[----:B------:R-:W-:-:S04]  /*64e0*/  IMAD.HI.U32 R15, R2, UR5, RZ ;  /* 0x00000005020f7c27 */ /* 0x000fc8000f8e00ff */
[----:B------:R-:W-:-:S04]  /*64f0*/  IMAD.MOV R3, RZ, RZ, -R15 ;  /* 0x000000ffff037224 */ /* 0x000fc800078e0a0f */
[----:B------:R-:W-:-:S05]  /*6500*/  IMAD R3, R20, R3, UR5 ;  /* 0x0000000514037e24 */ /* 0x000fca000f8e0203 */
[----:B------:R-:W-:-:S13]  /*6510*/  ISETP.GE.U32.AND P0, PT, R3, R20, PT ;  /* 0x000000140300720c */ /* 0x000fda0003f06070 */
[----:B------:R-:W-:Y:S01]  /*6520*/  @P0 IADD3 R3, PT, PT, R3, -R20, RZ ;  /* 0x8000001403030210 */ /* 0x000fe20007ffe0ff */
[----:B------:R-:W-:-:S03]  /*6530*/  @P0 VIADD R15, R15, 0x1 ;  /* 0x000000010f0f0836 */ /* 0x000fc60000000000 */
[----:B------:R-:W-:-:S13]  /*6540*/  ISETP.GE.U32.AND P2, PT, R3, R20, PT ;  /* 0x000000140300720c */ /* 0x000fda0003f46070 */
[----:B------:R-:W-:Y:S02]  /*6550*/  @P2 IADD3 R15, PT, PT, R15, 0x1, RZ ;  /* 0x000000010f0f2810 */ /* 0x000fe40007ffe0ff */
[----:B------:R-:W-:-:S04]  /*6560*/  @!P1 LOP3.LUT R15, RZ, R20, RZ, 0x33, !PT ;  /* 0x00000014ff0f9212 */ /* 0x000fc800078e33ff */
[----:B------:R-:W-:-:S05]  /*6570*/  IADD3 R11, PT, PT, -R15, RZ, RZ ;  /* 0x000000ff0f0b7210 */ /* 0x000fca0007ffe1ff */
[----:B------:R-:W-:Y:S01]  /*6580*/  IMAD R11, R20, R11, UR5 ;  /* 0x00000005140b7e24 */ /* 0x000fe2000f8e020b */
[----:B------:R-:W-:Y:S06]  /*6590*/  BRA `(.L_x_62) ;  /* 0x0000000000187947 */ /* 0x000fec0003800000 */
.L_x_61:
[----:B------:R-:W-:Y:S01]  /*65a0*/  IMAD.U32 R17, RZ, RZ, UR5 ;  /* 0x00000005ff117e24 */ /* 0x000fe2000f8e00ff */
[----:B------:R-:W-:Y:S02]  /*65b0*/  MOV R15, UR4 ;  /* 0x00000004000f7c02 */ /* 0x000fe40008000f00 */
[----:B------:R-:W-:Y:S02]  /*65c0*/  MOV R2, 0x65e0 ;  /* 0x000065e000027802 */ /* 0x000fe40000000f00 */
[----:B----45:R-:W-:Y:S05]  /*65d0*/  CALL.REL.NOINC `(.L_x_63) ;  /* 0x000000e400a07944 */ /* 0x030fea0003c00000 */
[----:B------:R-:W-:-:S05]  /*65e0*/  IADD3 R11, PT, PT, -R15, RZ, RZ ;  /* 0x000000ff0f0b7210 */ /* 0x000fca0007ffe1ff */
[----:B------:R-:W-:-:S07]  /*65f0*/  IMAD R11, R20, R11, UR5 ;  /* 0x00000005140b7e24 */ /* 0x000fce000f8e020b */
.L_x_62:
[----:B------:R-:W1:Y:S01]  /*6600*/  LDC R20, c[0x0][0xbdc] ;  /* 0x0002f700ff147b82 */ /* 0x000e620000000800 */
[----:B------:R-:W-:Y:S01]  /*6610*/  ULOP3.LUT UR8, UR8, UR12, URZ, 0xc0, !UPT ;  /* 0x0000000c08087292 */ /* 0x000fe2000f8ec0ff */
[----:B------:R-:W-:Y:S01]  /*6620*/  PLOP3.LUT P1, PT, PT, PT, PT, 0x8, 0x80 ;  /* 0x000000000080781c */ /* 0x000fe20003f2e170 */
[----:B------:R-:W-:-:S05]  /*6630*/  ULOP3.LUT UR11, UR18, UR11, URZ, 0xc0, !UPT ;  /* 0x0000000b120b7292 */ /* 0x000fca000f8ec0ff */
[----:B------:R-:W2:Y:S08]  /*6640*/  LDC R2, c[0x0][0xb80] ;  /* 0x0002e000ff027b82 */ /* 0x000eb00000000800 */
[----:B------:R-:W3:Y:S08]  /*6650*/  LDC R3, c[0x0][0xb90] ;  /* 0x0002e400ff037b82 */ /* 0x000ef00000000800 */
[----:B------:R-:W4:Y:S01]  /*6660*/  LDC R9, c[0x0][0xbe0] ;  /* 0x0002f800ff097b82 */ /* 0x000f220000000800 */
[----:B-1----:R-:W-:-:S05]  /*6670*/  SHF.L.U32 R15, R15, R20, RZ ;  /* 0x000000140f0f7219 */ /* 0x002fca00000006ff */
[----:B------:R-:W-:Y:S02]  /*6680*/  VIADD R20, R15, UR8 ;  /* 0x000000080f147c36 */ /* 0x000fe40008000000 */
[----:B--2---:R-:W-:Y:S02]  /*6690*/  IMAD R11, R11, R2, UR11 ;  /* 0x0000000b0b0b7e24 */ /* 0x004fe4000f8e0202 */
[----:B---3--:R-:W-:Y:S02]  /*66a0*/  IMAD R20, R20, R3, UR38 ;  /* 0x0000002614147e24 */ /* 0x008fe4000f8e0203 */
[----:B------:R-:W-:Y:S01]  /*66b0*/  IMAD.MOV.U32 R3, RZ, RZ, 0x1 ;  /* 0x00000001ff037424 */ /* 0x000fe200078e00ff */
[----:B----4-:R-:W-:Y:S01]  /*66c0*/  ISETP.NE.AND P0, PT, R9, 0x1, PT ;  /* 0x000000010900780c */ /* 0x010fe20003f05270 */
[----:B------:R-:W-:-:S03]  /*66d0*/  IMAD.MOV.U32 R9, RZ, RZ, R14 ;  /* 0x000000ffff097224 */ /* 0x000fc600078e000e */
[----:B------:R-:W-:Y:S02]  /*66e0*/  SEL R2, R20, R11, !P0 ;  /* 0x0000000b14027207 */ /* 0x000fe40004000000 */
[----:B------:R-:W-:Y:S02]  /*66f0*/  SEL R17, R11, R20, !P0 ;  /* 0x000000140b117207 */ /* 0x000fe40004000000 */
[----:B------:R-:W-:Y:S02]  /*6700*/  P2R R11, PR, RZ, 0x2 ;  /* 0x00000002ff0b7803 */ /* 0x000fe40000000000 */
.L_x_53:
[----:B------:R-:W-:-:S09]  /*6710*/  UISETP.NE.AND UP0, UPT, UR37, 0x1, UPT ;  /* 0x000000012500788c */ /* 0x000fd2000bf05270 */
[----:B------:R-:W-:Y:S05]  /*6720*/  BRA.U !UP0, `(.L_x_64) ;  /* 0x0000000108047547 */ /* 0x000fea000b800000 */
[----:B------:R-:W-:Y:S05]  /*6730*/  BPT.TRAP 0x1 ;  /* 0x000000040000795c */ /* 0x000fea0000300000 */
.L_x_64:
[----:B------:R-:W1:Y:S01]  /*6740*/  S2UR UR4, SR_CgaCtaId ;  /* 0x00000000000479c3 */ /* 0x000e620000008800 */
[----:B------:R-:W-:Y:S01]  /*6750*/  UMOV UR5, 0x400 ;  /* 0x0000040000057882 */ /* 0x000fe20000000000 */
[----:B------:R-:W-:Y:S01]  /*6760*/  SHF.L.U32 R15, R8, 0x1f, RZ ;  /* 0x0000001f080f7819 */ /* 0x000fe200000006ff */
[----:B------:R-:W-:Y:S01]  /*6770*/  VIADD R20, R10, 0x1 ;  /* 0x000000010a147836 */ /* 0x000fe20000000000 */
[----:B------:R-:W-:Y:S01]  /*6780*/  ISETP.NE.AND P1, PT, R16, R9, PT ;  /* 0x000000091000720c */ /* 0x000fe20003f25270 */
[----:B-1----:R-:W-:-:S04]  /*6790*/  ULEA UR4, UR4, UR5, 0x18 ;  /* 0x0000000504047291 */ /* 0x002fc8000f8ec0ff */
[----:B------:R-:W-:-:S09]  /*67a0*/  ULEA UR4, UR19, UR4, 0x3 ;  /* 0x0000000413047291 */ /* 0x000fd2000f8e18ff */
[----:B------:R-:W1:Y:S02]  /*67b0*/  SYNCS.PHASECHK.TRANS64.TRYWAIT P0, [UR4+0xb0], R15 ;  /* 0x0000b00fff0075a7 */ /* 0x000e640008001104 */
[----:B-1----:R-:W-:Y:S05]  /*67c0*/  @!P0 BRA `(.L_x_65) ;  /* 0x000000d400448947 */ /* 0x002fea0003800000 */
.L_x_240:
[----:B------:R-:W-:Y:S01]  /*67d0*/  ELECT P0, URZ, PT ;  /* 0x0000000000ff782f */ /* 0x000fe20003800000 */
[----:B------:R-:W-:Y:S01]  /*67e0*/  @!P1 IMAD.MOV R20, RZ, RZ, R10 ;  /* 0x000000ffff149224 */ /* 0x000fe200078e020a */
[----:B------:R-:W-:Y:S01]  /*67f0*/  BSSY.RECONVERGENT B0, `(.L_x_66) ;  /* 0x0000017000007945 */ /* 0x000fe20003800200 */
[----:B------:R-:W-:-:S03]  /*6800*/  ISETP.NE.AND P2, PT, R11, RZ, PT ;  /* 0x000000ff0b00720c */ /* 0x000fc60003f45270 */
[----:B------:R-:W-:-:S07]  /*6810*/  PRMT R10, R20, 0x7610, R10 ;  /* 0x00007610140a7816 */ /* 0x000fce000000000a */
[----:B------:R-:W-:Y:S05]  /*6820*/  @!P0 BRA `(.L_x_67) ;  /* 0x00000000004c8947 */ /* 0x000fea0003800000 */
[----:B------:R-:W-:Y:S01]  /*6830*/  PLOP3.LUT P0, PT, P1, P2, PT, 0x20, 0x2 ;  /* 0x000000000002781c */ /* 0x000fe20000f04470 */
[----:B------:R-:W-:Y:S01]  /*6840*/  UIMAD UR5, UR19, 0x14, UR36 ;  /* 0x00000014130578a4 */ /* 0x000fe2000f8e0224 */
[----:B------:R-:W-:Y:S02]  /*6850*/  SEL R11, R10, RZ, !P2 ;  /* 0x000000ff0a0b7207 */ /* 0x000fe40005000000 */
[----:B-1----:R-:W-:-:S04]  /*6860*/  SEL R16, RZ, 0x1, !P0 ;  /* 0x00000001ff107807 */ /* 0x002fc80004000000 */
[----:B------:R-:W-:Y:S02]  /*6870*/  PRMT R11, R16, 0x5410, R11 ;  /* 0x00005410100b7816 */ /* 0x000fe4000000000b */
[----:B------:R1:W-:Y:S04]  /*6880*/  STS [UR5], R2 ;  /* 0x00000002ff007988 */ /* 0x0003e80008000805 */
[----:B------:R1:W-:Y:S04]  /*6890*/  STS [UR5+0x4], R17 ;  /* 0x00000411ff007988 */ /* 0x0003e80008000805 */
[----:B------:R1:W-:Y:S04]  /*68a0*/  STS [UR5+0xc], R3 ;  /* 0x00000c03ff007988 */ /* 0x0003e80008000805 */
[----:B------:R1:W-:Y:S04]  /*68b0*/  STS [UR5+0x10], R11 ;  /* 0x0000100bff007988 */ /* 0x0003e80008000805 */
[----:B------:R1:W-:Y:S01]  /*68c0*/  STS [UR5+0x8], R9 ;  /* 0x00000809ff007988 */ /* 0x0003e20008000805 */
[----:B------:R-:W-:Y:S01]  /*68d0*/  @!PT LDS RZ, [RZ] ;  /* 0x00000000fffff984 */ /* 0x000fe20000000800 */
[----:B------:R-:W-:Y:S01]  /*68e0*/  @!PT LDS RZ, [RZ] ;  /* 0x00000000fffff984 */ /* 0x000fe20000000800 */
[----:B------:R-:W-:Y:S01]  /*68f0*/  @!PT LDS RZ, [RZ] ;  /* 0x00000000fffff984 */ /* 0x000fe20000000800 */
[----:B------:R-:W-:Y:S01]  /*6900*/  @!PT LDS RZ, [RZ] ;  /* 0x00000000fffff984 */ /* 0x000fe20000000800 */
[----:B------:R2:W-:Y:S06]  /*6910*/  MEMBAR.ALL.CTA ;  /* 0x0000000000007992 */ /* 0x0005ec0000008000 */
[----:B--2---:R-:W2:Y:S01]  /*6920*/  FENCE.VIEW.ASYNC.S ;  /* 0x00000000000073c6 */ /* 0x004ea20000000000 */
[----:B------:R-:W-:Y:S05]  /*6930*/  BRA.U !UP0, `(.L_x_68) ;  /* 0x0000000108047547 */ /* 0x000fea000b800000 */
[----:B------:R-:W-:Y:S05]  /*6940*/  BPT.TRAP 0x1 ;  /* 0x000000040000795c */ /* 0x000fea0000300000 */
.L_x_68:
[----:B--2---:R-:W-:Y:S01]  /*6950*/  SYNCS.ARRIVE.TRANS64.A1T0 RZ, [UR4+0x70], RZ ;  /* 0x000070ffffff79a7 */ /* 0x004fe20008100004 */
.L_x_67:
[----:B------:R-:W-:Y:S05]  /*6960*/  BSYNC.RECONVERGENT B0 ;  /* 0x0000000000007941 */ /* 0x000fea0003800200 */
.L_x_66:
[----:B------:R-:W-:Y:S01]  /*6970*/  UIADD3 UR19, UPT, UPT, UR19, 0x1, URZ ;  /* 0x0000000113137890 */ /* 0x000fe2000fffe0ff */
[----:B-1----:R-:W-:-:S03]  /*6980*/  MOV R16, R9 ;  /* 0x0000000900107202 */ /* 0x002fc60000000f00 */
[----:B------:R-:W-:-:S04]  /*6990*/  UISETP.NE.AND UP0, UPT, UR19, 0x8, UPT ;  /* 0x000000081300788c */ /* 0x000fc8000bf05270 */
[----:B------:R-:W-:Y:S02]  /*69a0*/  USEL UR4, URZ, 0x1, UP0 ;  /* 0x00000001ff047887 */ /* 0x000fe40008000000 */
[----:B------:R-:W-:-:S04]  /*69b0*/  USEL UR19, UR19, URZ, UP0 ;  /* 0x000000ff13137287 */ /* 0x000fc80008000000 */
[----:B------:R-:W-:Y:S01]  /*69c0*/  LOP3.LUT R8, R8, UR4, RZ, 0x3c, !PT ;  /* 0x0000000408087c12 */ /* 0x000fe2000f8e3cff */
[----:B------:R-:W-:Y:S07]  /*69d0*/  @!P2 BRA `(.L_x_69) ;  /* 0xffffffe4000ca947 */ /* 0x000fee000383ffff */
[----:B------:R-:W-:Y:S01]  /*69e0*/  HFMA2 R10, -RZ, RZ, 0, 0 ;  /* 0x00000000ff0a7431 */ /* 0x000fe200000001ff */
[----:B------:R-:W-:Y:S02]  /*69f0*/  PRMT R11, RZ, 0x7610, R11 ;  /* 0x00007610ff0b7816 */ /* 0x000fe4000000000b */
.L_x_85:
[----:B-1----:R-:W1:Y:S01]  /*6a00*/  LDC.64 R2, c[0x0][0xbd0] ;  /* 0x0002f400ff027b82 */ /* 0x002e620000000a00 */
[----:B------:R-:W-:Y:S01]  /*6a10*/  UIADD3 UR30, UP0, UPT, UR30, UR34, URZ ;  /* 0x000000221e1e7290 */ /* 0x000fe2000ff1e0ff */
[----:B------:R-:W-:Y:S01]  /*6a20*/  ISETP.NE.AND P1, PT, RZ, UR17, PT ;  /* 0x00000011ff007c0c */ /* 0x000fe2000bf25270 */
[----:B------:R-:W-:Y:S01]  /*6a30*/  IMAD.MOV.U32 R23, RZ, RZ, RZ ;  /* 0x000000ffff177224 */ /* 0x000fe200078e00ff */
[----:B------:R-:W-:Y:S01]  /*6a40*/  PLOP3.LUT P2, PT, PT, PT, PT, 0x80, 0x8 ;  /* 0x000000000008781c */ /* 0x000fe20003f4f070 */
[----:B------:R-:W-:Y:S01]  /*6a50*/  UIADD3.X UR25, UPT, UPT, UR25, UR31, URZ, UP0, !UPT ;  /* 0x0000001f19197290 */ /* 0x000fe200087fe4ff */
[----:B------:R-:W-:Y:S02]  /*6a60*/  IMAD.MOV.U32 R22, RZ, RZ, -0x1 ;  /* 0xffffffffff167424 */ /* 0x000fe400078e00ff */
[----:B------:R-:W-:Y:S01]  /*6a70*/  P2R R24, PR, RZ, 0x4 ;  /* 0x00000004ff187803 */ /* 0x000fe20000000000 */
[----:B------:R-:W-:Y:S01]  /*6a80*/  IMAD.MOV.U32 R16, RZ, RZ, -0x1 ;  /* 0xffffffffff107424 */ /* 0x000fe200078e00ff */
[----:B-1----:R-:W-:Y:S01]  /*6a90*/  ISETP.LE.U32.AND P0, PT, R2, UR30, PT ;  /* 0x0000001e02007c0c */ /* 0x002fe2000bf03070 */
[----:B------:R-:W-:-:S05]  /*6aa0*/  IMAD.U32 R2, RZ, RZ, UR25 ;  /* 0x00000019ff027e24 */ /* 0x000fca000f8e00ff */
[----:B------:R-:W-:Y:S01]  /*6ab0*/  ISETP.GE.U32.AND.EX P0, PT, R2, R3, PT, P0 ;  /* 0x000000030200720c */ /* 0x000fe20003f06100 */
[----:B------:R-:W-:-:S12]  /*6ac0*/  IMAD.MOV.U32 R3, RZ, RZ, -0x1 ;  /* 0xffffffffff037424 */ /* 0x000fd800078e00ff */
[----:B------:R-:W-:Y:S05]  /*6ad0*/  @P0 BRA P1, `(.L_x_70) ;  /* 0x0000001800080947 */ /* 0x000fea0000800000 */
[----:B----4-:R-:W-:Y:S01]  /*6ae0*/  IADD3 R3, P1, PT, R18, UR41, RZ ;  /* 0x0000002912037c10 */ /* 0x010fe2000ff3e0ff */
[----:B------:R-:W-:-:S03]  /*6af0*/  IMAD.U32 R2, RZ, RZ, UR25 ;  /* 0x00000019ff027e24 */ /* 0x000fc6000f8e00ff */
[----:B------:R-:W-:Y:S02]  /*6b00*/  ISETP.LE.U32.AND P0, PT, R3, UR30, PT ;  /* 0x0000001e03007c0c */ /* 0x000fe4000bf03070 */
[----:B------:R-:W-:-:S04]  /*6b10*/  IADD3.X R3, PT, PT, R19, UR40, RZ, P1, !PT ;  /* 0x0000002813037c10 */ /* 0x000fc80008ffe4ff */
[----:B------:R-:W-:-:S13]  /*6b20*/  ISETP.GE.U32.AND.EX P0, PT, R2, R3, PT, P0 ;  /* 0x000000030200720c */ /* 0x000fda0003f06100 */
[----:B------:R-:W-:Y:S05]  /*6b30*/  @!P0 BRA `(.L_x_71) ;  /* 0x0000001000e88947 */ /* 0x000fea0003800000 */
[----:B------:R-:W1:Y:S01]  /*6b40*/  LDCU UR20, c[0x0][0xbe8] ;  /* 0x00017d00ff1477ac */ /* 0x000e620008000800 */
[----:B------:R-:W-:Y:S01]  /*6b50*/  IMAD.IADD R21, R7, 0x1, R14 ;  /* 0x0000000107157824 */ /* 0x000fe200078e020e */
[----:B-----5:R-:W-:Y:S01]  /*6b60*/  MOV R16, R5 ;  /* 0x0000000500107202 */ /* 0x020fe20000000f00 */
        /* <DEDUP_REMOVED lines=13> */
[----:B------:R-:W2:Y:S01]  /*6c40*/  LDCU.64 UR8, c[0x0][0xbb0] ;  /* 0x00017600ff0877ac */ /* 0x000ea20008000a00 */
[----:B-1----:R-:W-:Y:S02]  /*6c50*/  IABS R3, R0 ;  /* 0x0000000000037213 */ /* 0x002fe40000000000 */
[----:B------:R-:W1:Y:S01]  /*6c60*/  I2F.RP R26, R12 ;  /* 0x0000000c001a7306 */ /* 0x000e620000209400 */
[----:B------:R-:W3:Y:S01]  /*6c70*/  LDCU.128 UR4, c[0x0][0xbc0] ;  /* 0x00017800ff0477ac */ /* 0x000ee20008000c00 */
[C---:B------:R-:W-:Y:S02]  /*6c80*/  IADD3 R14, P0, PT, R16.reuse, UR16, RZ ;  /* 0x00000010100e7c10 */ /* 0x040fe4000ff1e0ff */
[----:B------:R-:W-:Y:S01]  /*6c90*/  IADD3 R18, P2, PT, R15, UR14, RZ ;  /* 0x0000000e0f127c10 */ /* 0x000fe2000ff5e0ff */
[----:B------:R-:W4:Y:S01]  /*6ca0*/  LDCU.64 UR10, c[0x0][0xba8] ;  /* 0x00017500ff0a77ac */ /* 0x000f220008000a00 */
[----:B------:R-:W-:-:S02]  /*6cb0*/  LEA.HI.X.SX32 R13, R16, UR15, 0x1, P0 ;  /* 0x0000000f100d7c11 */ /* 0x000fc400080f0eff */
[----:B------:R-:W4:Y:S01]  /*6cc0*/  I2F.RP R2, R3 ;  /* 0x0000000300027306 */ /* 0x000f220000209400 */
[----:B------:R-:W-:Y:S02]  /*6cd0*/  LEA.HI.X.SX32 R17, R15, UR13, 0x1, P2 ;  /* 0x0000000d0f117c11 */ /* 0x000fe400090f0eff */
[----:B--2---:R-:W-:-:S05]  /*6ce0*/  IADD3 R16, P0, PT, R14, UR9, RZ ;  /* 0x000000090e107c10 */ /* 0x004fca000ff1e0ff */
[----:B-1----:R-:W1:Y:S01]  /*6cf0*/  MUFU.RCP R26, R26 ;  /* 0x0000001a001a7308 */ /* 0x002e620000001000 */
[----:B---3--:R-:W-:Y:S01]  /*6d00*/  IADD3 R20, P1, PT, R18, UR7, RZ ;  /* 0x0000000712147c10 */ /* 0x008fe2000ff3e0ff */
[----:B------:R-:W-:Y:S02]  /*6d10*/  IMAD.X R15, RZ, RZ, R13, P0 ;  /* 0x000000ffff0f7224 */ /* 0x000fe400000e060d */
[----:B----4-:R-:W-:-:S04]  /*6d20*/  IMAD.WIDE.U32 R36, R16, UR10, RZ ;  /* 0x0000000a10247c25 */ /* 0x010fc8000f8e00ff */
[----:B------:R-:W2:Y:S01]  /*6d30*/  MUFU.RCP R2, R2 ;  /* 0x0000000200027308 */ /* 0x000ea20000001000 */
[----:B------:R-:W-:Y:S02]  /*6d40*/  IMAD.X R19, RZ, RZ, R17, P1 ;  /* 0x000000ffff137224 */ /* 0x000fe400008e0611 */
[----:B------:R-:W-:-:S04]  /*6d50*/  IMAD.WIDE.U32 R30, R15, UR10, RZ ;  /* 0x0000000a0f1e7c25 */ /* 0x000fc8000f8e00ff */
[----:B------:R-:W-:-:S04]  /*6d60*/  IMAD.WIDE.U32 R28, R19, UR4, RZ ;  /* 0x00000004131c7c25 */ /* 0x000fc8000f8e00ff */
[----:B------:R-:W-:-:S04]  /*6d70*/  IMAD.WIDE.U32 R30, P1, R16, UR11, R30 ;  /* 0x0000000b101e7c25 */ /* 0x000fc8000f82001e */
[----:B-1----:R-:W-:Y:S02]  /*6d80*/  VIADD R26, R26, 0xffffffe ;  /* 0x0ffffffe1a1a7836 */ /* 0x002fe40000000000 */
[C---:B------:R-:W-:Y:S02]  /*6d90*/  IMAD.WIDE.U32 R28, P0, R20.reuse, UR5, R28 ;  /* 0x00000005141c7c25 */ /* 0x040fe4000f80001c */
[----:B------:R-:W1:Y:S02]  /*6da0*/  F2I.FTZ.U32.TRUNC.NTZ R27, R26 ;  /* 0x0000001a001b7305 */ /* 0x000e64000021f000 */
[----:B------:R-:W-:-:S04]  /*6db0*/  IMAD.WIDE.U32 R38, R20, UR4, RZ ;  /* 0x0000000414267c25 */ /* 0x000fc8000f8e00ff */
[----:B------:R-:W-:Y:S01]  /*6dc0*/  IMAD.X R35, RZ, RZ, RZ, P1 ;  /* 0x000000ffff237224 */ /* 0x000fe200008e06ff */
[----:B------:R-:W-:Y:S01]  /*6dd0*/  IADD3 RZ, P1, PT, R37, R30, RZ ;  /* 0x0000001e25ff7210 */ /* 0x000fe20007f3e0ff */
[----:B--2---:R-:W-:Y:S01]  /*6de0*/  VIADD R2, R2, 0xffffffe ;  /* 0x0ffffffe02027836 */ /* 0x004fe20000000000 */
[----:B------:R-:W-:Y:S01]  /*6df0*/  IADD3 RZ, P2, PT, R39, R28, RZ ;  /* 0x0000001c27ff7210 */ /* 0x000fe20007f5e0ff */
[----:B------:R-:W-:Y:S02]  /*6e00*/  IMAD.MOV.U32 R34, RZ, RZ, R31 ;  /* 0x000000ffff227224 */ /* 0x000fe400078e001f */
[----:B------:R-:W-:Y:S01]  /*6e10*/  IMAD.X R33, RZ, RZ, RZ, P0 ;  /* 0x000000ffff217224 */ /* 0x000fe200000e06ff */
[----:B------:R-:W-:Y:S01]  /*6e20*/  ISETP.NE.U32.AND P0, PT, RZ, UR10, PT ;  /* 0x0000000aff007c0c */ /* 0x000fe2000bf05070 */
[----:B------:R-:W-:Y:S02]  /*6e30*/  IMAD.MOV.U32 R32, RZ, RZ, R29 ;  /* 0x000000ffff207224 */ /* 0x000fe400078e001d */
[----:B------:R-:W2:Y:S01]  /*6e40*/  F2I.FTZ.U32.TRUNC.NTZ R29, R2 ;  /* 0x00000002001d7305 */ /* 0x000ea2000021f000 */
[----:B------:R-:W-:Y:S01]  /*6e50*/  IMAD.WIDE.U32.X R34, R15, UR11, R34, P1 ;  /* 0x0000000b0f227c25 */ /* 0x000fe200088e0422 */
[----:B------:R-:W-:-:S02]  /*6e60*/  ISETP.NE.U32.AND P1, PT, RZ, UR4, PT ;  /* 0x00000004ff007c0c */ /* 0x000fc4000bf25070 */
[----:B------:R-:W-:Y:S01]  /*6e70*/  ISETP.NE.AND.EX P0, PT, RZ, UR11, PT, P0 ;  /* 0x0000000bff007c0c */ /* 0x000fe2000bf05300 */
[----:B------:R-:W-:Y:S01]  /*6e80*/  IMAD.WIDE.U32.X R32, R19, UR5, R32, P2 ;  /* 0x0000000513207c25 */ /* 0x000fe200090e0420 */
[----:B------:R-:W-:Y:S02]  /*6e90*/  ISETP.NE.AND.EX P1, PT, RZ, UR5, PT, P1 ;  /* 0x00000005ff007c0c */ /* 0x000fe4000bf25310 */
[----:B------:R-:W-:Y:S01]  /*6ea0*/  SEL R14, R14, R34, !P0 ;  /* 0x000000220e0e7207 */ /* 0x000fe20004000000 */
[----:B-1----:R-:W-:Y:S01]  /*6eb0*/  IMAD.MOV R16, RZ, RZ, -R27 ;  /* 0x000000ffff107224 */ /* 0x002fe200078e0a1b */
[----:B------:R-:W-:Y:S01]  /*6ec0*/  SEL R13, R13, R35, !P0 ;  /* 0x000000230d0d7207 */ /* 0x000fe20004000000 */
[----:B------:R-:W-:Y:S01]  /*6ed0*/  IMAD.MOV.U32 R26, RZ, RZ, RZ ;  /* 0x000000ffff1a7224 */ /* 0x000fe200078e00ff */
[----:B------:R-:W-:Y:S01]  /*6ee0*/  SEL R18, R18, R32, !P1 ;  /* 0x0000002012127207 */ /* 0x000fe20004800000 */
[----:B------:R-:W-:Y:S01]  /*6ef0*/  IMAD R15, R16, R12, RZ ;  /* 0x0000000c100f7224 */ /* 0x000fe200078e02ff */
[----:B------:R-:W-:Y:S01]  /*6f00*/  SEL R17, R17, R33, !P1 ;  /* 0x0000002111117207 */ /* 0x000fe20004800000 */
[----:B--2---:R-:W-:Y:S01]  /*6f10*/  IMAD.MOV R20, RZ, RZ, -R29 ;  /* 0x000000ffff147224 */ /* 0x004fe200078e0a1d */
[----:B------:R-:W-:Y:S01]  /*6f20*/  SHF.R.U64 R13, R14, UR8, R13 ;  /* 0x000000080e0d7c19 */ /* 0x000fe2000800120d */
[----:B------:R-:W-:Y:S01]  /*6f30*/  IMAD.HI.U32 R15, R27, R15, R26 ;  /* 0x0000000f1b0f7227 */ /* 0x000fe200078e001a */
[----:B------:R-:W-:-:S02]  /*6f40*/  SHF.R.U64 R17, R18, UR6, R17 ;  /* 0x0000000612117c19 */ /* 0x000fc40008001211 */
[----:B------:R-:W-:Y:S01]  /*6f50*/  IADD3 R19, PT, PT, R4, -0x1, R13 ;  /* 0xffffffff04137810 */ /* 0x000fe20007ffe00d */
[----:B------:R-:W-:Y:S01]  /*6f60*/  IMAD.MOV.U32 R28, RZ, RZ, RZ ;  /* 0x000000ffff1c7224 */ /* 0x000fe200078e00ff */
[----:B------:R-:W-:Y:S01]  /*6f70*/  IADD3 R18, PT, PT, R0, -0x1, R17 ;  /* 0xffffffff00127810 */ /* 0x000fe20007ffe011 */
[----:B------:R-:W-:Y:S01]  /*6f80*/  IMAD R17, R20, R3, RZ ;  /* 0x0000000314117224 */ /* 0x000fe200078e02ff */
[----:B------:R-:W-:Y:S02]  /*6f90*/  IABS R14, R4 ;  /* 0x00000004000e7213 */ /* 0x000fe40000000000 */
[----:B------:R-:W-:Y:S01]  /*6fa0*/  IABS R16, R19 ;  /* 0x0000001300107213 */ /* 0x000fe20000000000 */
[----:B------:R-:W-:Y:S01]  /*6fb0*/  IMAD.HI.U32 R17, R29, R17, R28 ;  /* 0x000000111d117227 */ /* 0x000fe200078e001c */
[----:B------:R-:W-:Y:S02]  /*6fc0*/  IABS R2, R0 ;  /* 0x0000000000027213 */ /* 0x000fe40000000000 */
[----:B------:R-:W-:Y:S01]  /*6fd0*/  IABS R13, R18 ;  /* 0x00000012000d7213 */ /* 0x000fe20000000000 */
[----:B------:R-:W-:Y:S01]  /*6fe0*/  IMAD.MOV R14, RZ, RZ, -R14 ;  /* 0x000000ffff0e7224 */ /* 0x000fe200078e0a0e */
        /* <DEDUP_REMOVED lines=29> */
.L_x_73:
[----:B------:R-:W-:Y:S05]  /*71c0*/  BSYNC.RECONVERGENT B0 ;  /* 0x0000000000007941 */ /* 0x000fea0003800200 */
.L_x_72:
[----:B-1----:R-:W1:Y:S01]  /*71d0*/  SHFL.UP PT, R3, R18, 0x1, RZ ;  /* 0x0420000012037989 */ /* 0x002e6200000e00ff */
[C---:B------:R-:W-:Y:S02]  /*71e0*/  ISETP.NE.AND P5, PT, R7.reuse, RZ, PT ;  /* 0x000000ff0700720c */ /* 0x040fe40003fa5270 */
[C---:B------:R-:W-:Y:S01]  /*71f0*/  ISETP.GE.U32.AND P4, PT, R7.reuse, 0x2, PT ;  /* 0x000000020700780c */ /* 0x040fe20003f86070 */
[----:B------:R-:W2:Y:S01]  /*7200*/  SHFL.UP PT, R2, R17, 0x1, RZ ;  /* 0x0420000011027989 */ /* 0x000ea200000e00ff */
[C---:B------:R-:W-:Y:S02]  /*7210*/  ISETP.GE.U32.AND P1, PT, R7.reuse, 0x4, PT ;  /* 0x000000040700780c */ /* 0x040fe40003f26070 */
[C---:B------:R-:W-:Y:S02]  /*7220*/  ISETP.GE.U32.AND P2, PT, R7.reuse, 0x8, PT ;  /* 0x000000080700780c */ /* 0x040fe40003f46070 */
[----:B------:R-:W-:Y:S02]  /*7230*/  ISETP.GE.U32.AND P3, PT, R7, 0x10, PT ;  /* 0x000000100700780c */ /* 0x000fe40003f66070 */
[----:B-1----:R-:W-:-:S02]  /*7240*/  SEL R3, R3, RZ, P5 ;  /* 0x000000ff03037207 */ /* 0x002fc40002800000 */
[----:B--2---:R-:W-:Y:S02]  /*7250*/  SEL R2, R2, RZ, P5 ;  /* 0x000000ff02027207 */ /* 0x004fe40002800000 */
[----:B------:R-:W-:-:S05]  /*7260*/  IADD3 R3, P0, PT, R3, R18, RZ ;  /* 0x0000001203037210 */ /* 0x000fca0007f1e0ff */
[----:B------:R-:W-:Y:S01]  /*7270*/  IMAD.X R2, R2, 0x1, R17, P0 ;  /* 0x0000000102027824 */ /* 0x000fe200000e0611 */
[----:B------:R-:W1:Y:S04]  /*7280*/  SHFL.UP PT, R14, R3, 0x2, RZ ;  /* 0x04400000030e7989 */ /* 0x000e6800000e00ff */
        /* <DEDUP_REMOVED lines=8> */
[----:B------:R-:W-:Y:S01]  /*7310*/  IADD3 R19, P0, PT, R19, R14, RZ ;  /* 0x0000000e13137210 */ /* 0x000fe20007f1e0ff */
[----:B------:R-:W-:Y:S01]  /*7320*/  IMAD.U32 R14, RZ, RZ, UR25 ;  /* 0x00000019ff0e7e24 */ /* 0x000fe2000f8e00ff */
        /* <DEDUP_REMOVED lines=27> */
.L_x_77:
[C---:B------:R-:W-:Y:S01]  /*74e0*/  VIADD R14, R21.reuse, 0x40 ;  /* 0x00000040150e7836 */ /* 0x040fe20000000000 */
[----:B-----5:R-:W-:Y:S01]  /*74f0*/  MOV R15, R5 ;  /* 0x00000005000f7202 */ /* 0x020fe20000000f00 */
[----:B------:R-:W-:-:S03]  /*7500*/  VIADD R21, R21, 0x20 ;  /* 0x0000002015157836 */ /* 0x000fc60000000000 */
[----:B------:R-:W-:Y:S01]  /*7510*/  ISETP.GE.AND P0, PT, R14, UR20, PT ;  /* 0x000000140e007c0c */ /* 0x000fe2000bf06270 */
[----:B------:R-:W-:-:S12]  /*7520*/  IMAD.MOV.U32 R14, RZ, RZ, R6 ;  /* 0x000000ffff0e7224 */ /* 0x000fd800078e0006 */
        /* <DEDUP_REMOVED lines=17> */
[----:B------:R-:W-:Y:S01]  /*7640*/  IADD3 R19, P0, PT, R17, UR7, RZ ;  /* 0x0000000711137c10 */ /* 0x000fe2000ff1e0ff */
[----:B------:R-:W-:-:S04]  /*7650*/  IMAD.WIDE.U32 R34, R15, UR10, RZ ;  /* 0x0000000a0f227c25 */ /* 0x000fc8000f8e00ff */
[----:B------:R-:W-:-:S04]  /*7660*/  IMAD.WIDE.U32 R32, R14, UR10, RZ ;  /* 0x0000000a0e207c25 */ /* 0x000fc8000f8e00ff */
[----:B------:R-:W-:Y:S02]  /*7670*/  IMAD.X R18, RZ, RZ, R16, P0 ;  /* 0x000000ffff127224 */ /* 0x000fe400000e0610 */
[----:B------:R-:W-:-:S04]  /*7680*/  IMAD.WIDE.U32 R32, P0, R15, UR11, R32 ;  /* 0x0000000b0f207c25 */ /* 0x000fc8000f800020 */
[----:B------:R-:W-:-:S04]  /*7690*/  IMAD.WIDE.U32 R28, R18, UR4, RZ ;  /* 0x00000004121c7c25 */ /* 0x000fc8000f8e00ff */
[----:B------:R-:W-:Y:S02]  /*76a0*/  IMAD.X R31, RZ, RZ, RZ, P0 ;  /* 0x000000ffff1f7224 */ /* 0x000fe400000e06ff */
[----:B------:R-:W-:-:S04]  /*76b0*/  IMAD.WIDE.U32 R28, P0, R19, UR5, R28 ;  /* 0x00000005131c7c25 */ /* 0x000fc8000f80001c */
[----:B-1----:R-:W-:Y:S01]  /*76c0*/  IMAD.X R27, RZ, RZ, RZ, P0 ;  /* 0x000000ffff1b7224 */ /* 0x002fe200000e06ff */
[----:B------:R-:W-:Y:S01]  /*76d0*/  IADD3 RZ, P0, PT, R35, R32, RZ ;  /* 0x0000002023ff7210 */ /* 0x000fe20007f1e0ff */
[----:B------:R-:W-:Y:S02]  /*76e0*/  IMAD.MOV.U32 R30, RZ, RZ, R33 ;  /* 0x000000ffff1e7224 */ /* 0x000fe400078e0021 */
[----:B------:R-:W-:Y:S02]  /*76f0*/  IMAD.MOV.U32 R26, RZ, RZ, R29 ;  /* 0x000000ffff1a7224 */ /* 0x000fe400078e001d */
[----:B------:R-:W-:-:S04]  /*7700*/  IMAD.WIDE.U32.X R14, R14, UR11, R30, P0 ;  /* 0x0000000b0e0e7c25 */ /* 0x000fc800080e041e */
[----:B------:R-:W-:-:S05]  /*7710*/  IMAD.WIDE.U32 R30, R19, UR4, RZ ;  /* 0x00000004131e7c25 */ /* 0x000fca000f8e00ff */
[----:B------:R-:W-:-:S05]  /*7720*/  IADD3 RZ, P0, PT, R31, R28, RZ ;  /* 0x0000001c1fff7210 */ /* 0x000fca0007f1e0ff */
        /* <DEDUP_REMOVED lines=19> */
[----:B-1----:R-:W-:-:S06]  /*7860*/  VIADD R26, R26, 0xffffffe ;  /* 0x0ffffffe1a1a7836 */ /* 0x002fcc0000000000 */
[----:B------:R-:W1:Y:S02]  /*7870*/  F2I.FTZ.U32.TRUNC.NTZ R27, R26 ;  /* 0x0000001a001b7305 */ /* 0x000e64000021f000 */
[----:B-1----:R-:W-:Y:S02]  /*7880*/  IMAD.MOV R15, RZ, RZ, -R27 ;  /* 0x000000ffff0f7224 */ /* 0x002fe400078e0a1b */
[----:B------:R-:W-:Y:S02]  /*7890*/  IMAD.MOV.U32 R26, RZ, RZ, RZ ;  /* 0x000000ffff1a7224 */ /* 0x000fe400078e00ff */
[----:B------:R-:W-:-:S04]  /*78a0*/  IMAD R15, R15, R16, RZ ;  /* 0x000000100f0f7224 */ /* 0x000fc800078e02ff */
[----:B------:R-:W-:-:S06]  /*78b0*/  IMAD.HI.U32 R15, R27, R15, R26 ;  /* 0x0000000f1b0f7227 */ /* 0x000fcc00078e001a */
[----:B------:R-:W-:-:S04]  /*78c0*/  IMAD.HI.U32 R15, R15, R13, RZ ;  /* 0x0000000d0f0f7227 */ /* 0x000fc800078e00ff */
[----:B------:R-:W-:Y:S01]  /*78d0*/  IMAD R19, R15, R12, R13 ;  /* 0x0000000c0f137224 */ /* 0x000fe200078e020d */
[----:B------:R-:W-:Y:S02]  /*78e0*/  IABS R15, R0 ;  /* 0x00000000000f7213 */ /* 0x000fe40000000000 */
[----:B------:R-:W-:Y:S02]  /*78f0*/  IABS R13, R17 ;  /* 0x00000011000d7213 */ /* 0x000fe40000000000 */
[----:B------:R-:W1:Y:S01]  /*7900*/  I2F.RP R20, R15 ;  /* 0x0000000f00147306 */ /* 0x000e620000209400 */
[----:B------:R-:W-:-:S13]  /*7910*/  ISETP.GT.U32.AND P0, PT, R16, R19, PT ;  /* 0x000000131000720c */ /* 0x000fda0003f04070 */
[----:B------:R-:W-:Y:S01]  /*7920*/  @!P0 IMAD.IADD R19, R19, 0x1, -R16 ;  /* 0x0000000113138824 */ /* 0x000fe200078e0a10 */
[----:B-1----:R-:W1:Y:S02]  /*7930*/  MUFU.RCP R26, R20 ;  /* 0x00000014001a7308 */ /* 0x002e640000001000 */
[----:B-1----:R-:W-:-:S06]  /*7940*/  VIADD R26, R26, 0xffffffe ;  /* 0x0ffffffe1a1a7836 */ /* 0x002fcc0000000000 */
        /* <DEDUP_REMOVED lines=29> */
.L_x_76:
[----:B------:R-:W-:Y:S05]  /*7b20*/  BSYNC.RECONVERGENT B0 ;  /* 0x0000000000007941 */ /* 0x000fea0003800200 */
.L_x_75:
[----:B------:R-:W2:Y:S01]  /*7b30*/  SHFL.UP PT, R15, R18, 0x1, RZ ;  /* 0x04200000120f7989 */ /* 0x000ea200000e00ff */
[----:B------:R-:W-:Y:S02]  /*7b40*/  R2UR UR41, R2 ;  /* 0x00000000022972ca */ /* 0x000fe400000e0000 */
[----:B------:R-:W-:Y:S01]  /*7b50*/  R2UR UR40, R3 ;  /* 0x00000000032872ca */ /* 0x000fe200000e0000 */
[----:B------:R-:W3:Y:S01]  /*7b60*/  SHFL.UP PT, R14, R17, 0x1, RZ ;  /* 0x04200000110e7989 */ /* 0x000ee200000e00ff */
[----:B--2---:R-:W-:Y:S02]  /*7b70*/  SEL R15, R15, RZ, P5 ;  /* 0x000000ff0f0f7207 */ /* 0x004fe40002800000 */
[----:B---3--:R-:W-:Y:S02]  /*7b80*/  SEL R14, R14, RZ, P5 ;  /* 0x000000ff0e0e7207 */ /* 0x008fe40002800000 */
[----:B------:R-:W-:-:S05]  /*7b90*/  IADD3 R15, P0, PT, R15, R18, RZ ;  /* 0x000000120f0f7210 */ /* 0x000fca0007f1e0ff */
[----:B------:R-:W-:Y:S01]  /*7ba0*/  IMAD.X R14, R14, 0x1, R17, P0 ;  /* 0x000000010e0e7824 */ /* 0x000fe200000e0611 */
[----:B------:R-:W2:Y:S04]  /*7bb0*/  SHFL.UP PT, R16, R15, 0x2, RZ ;  /* 0x044000000f107989 */ /* 0x000ea800000e00ff */
        /* <DEDUP_REMOVED lines=16> */
[----:B-1----:R-:W-:Y:S02]  /*7cc0*/  IMAD.X R26, R15, 0x1, R20, P0 ;  /* 0x000000010f1a7824 */ /* 0x002fe400000e0614 */
[----:B------:R-:W1:Y:S01]  /*7cd0*/  SHFL.UP PT, R15, R14, 0x10, RZ ;  /* 0x060000000e0f7989 */ /* 0x000e6200000e00ff */
[----:B------:R-:W-:-:S03]  /*7ce0*/  IMAD.U32 R20, RZ, RZ, UR25 ;  /* 0x00000019ff147e24 */ /* 0x000fc6000f8e00ff */
[----:B------:R-:W2:Y:S01]  /*7cf0*/  SHFL.UP PT, R19, R26, 0x10, RZ ;  /* 0x060000001a137989 */ /* 0x000ea200000e00ff */
[----:B-1----:R-:W-:Y:S02]  /*7d00*/  SEL R15, R15, RZ, P3 ;  /* 0x000000ff0f0f7207 */ /* 0x002fe40001800000 */
[----:B--2---:R-:W-:Y:S02]  /*7d10*/  SEL R19, R19, RZ, P3 ;  /* 0x000000ff13137207 */ /* 0x004fe40001800000 */
[----:B------:R-:W-:-:S05]  /*7d20*/  IADD3 R15, P0, PT, R15, R14, RZ ;  /* 0x0000000e0f0f7210 */ /* 0x000fca0007f1e0ff */
[----:B------:R-:W-:Y:S01]  /*7d30*/  IMAD.X R16, R19, 0x1, R26, P0 ;  /* 0x0000000113107824 */ /* 0x000fe200000e061a */
[----:B------:R-:W-:-:S04]  /*7d40*/  IADD3 R2, P0, PT, R15, UR41, RZ ;  /* 0x000000290f027c10 */ /* 0x000fc8000ff1e0ff */
[----:B------:R-:W-:Y:S02]  /*7d50*/  IADD3.X R3, PT, PT, R16, UR40, RZ, P0, !PT ;  /* 0x0000002810037c10 */ /* 0x000fe400087fe4ff */
[----:B------:R-:W-:-:S04]  /*7d60*/  ISETP.LE.U32.AND P0, PT, R2, UR30, PT ;  /* 0x0000001e02007c0c */ /* 0x000fc8000bf03070 */
[----:B------:R-:W-:-:S13]  /*7d70*/  ISETP.GE.U32.AND.EX P0, PT, R20, R3, PT, P0 ;  /* 0x000000031400720c */ /* 0x000fda0003f06100 */
[----:B------:R-:W-:-:S04]  /*7d80*/  VOTE.ANY R19, PT, !P0 ;  /* 0x0000000000137806 */ /* 0x000fc800040e0100 */
[----:B------:R-:W-:-:S13]  /*7d90*/  ISETP.NE.AND P0, PT, R19, RZ, PT ;  /* 0x000000ff1300720c */ /* 0x000fda0003f05270 */
[----:B------:R-:W-:Y:S05]  /*7da0*/  @!P0 BRA `(.L_x_77) ;  /* 0xfffffff400cc8947 */ /* 0x000fea000383ffff */
.L_x_74:
        /* <DEDUP_REMOVED lines=19> */
.L_x_71:
[----:B------:R-:W2:Y:S01]  /*7ee0*/  LDCU UR4, c[0x0][0xbe8] ;  /* 0x00017d00ff0477ac */ /* 0x000ea20008000800 */
[----:B-1----:R-:W-:Y:S01]  /*7ef0*/  IMAD.MOV.U32 R3, RZ, RZ, -0x1 ;  /* 0xffffffffff037424 */ /* 0x002fe200078e00ff */
[----:B------:R-:W-:Y:S02]  /*7f00*/  MOV R16, 0xffffffff ;  /* 0xffffffff00107802 */ /* 0x000fe40000000f00 */
        /* <DEDUP_REMOVED lines=39> */
.L_x_78:
[----:B------:R-:W-:Y:S01]  /*8180*/  IMAD.U32 R17, RZ, RZ, UR5 ;  /* 0x00000005ff117e24 */ /* 0x000fe2000f8e00ff */
[----:B------:R-:W-:Y:S02]  /*8190*/  MOV R15, UR4 ;  /* 0x00000004000f7c02 */ /* 0x000fe40008000f00 */
[----:B------:R-:W-:Y:S02]  /*81a0*/  MOV R2, 0x81c0 ;  /* 0x000081c000027802 */ /* 0x000fe40000000f00 */
[----:B----45:R-:W-:Y:S05]  /*81b0*/  CALL.REL.NOINC `(.L_x_63) ;  /* 0x000000c800a87944 */ /* 0x030fea0003c00000 */
[----:B------:R-:W-:Y:S02]  /*81c0*/  IADD3 R3, PT, PT, -R15, RZ, RZ ;  /* 0x000000ff0f037210 */ /* 0x000fe40007ffe1ff */
[----:B------:R-:W-:-:S03]  /*81d0*/  MOV R2, R15 ;  /* 0x0000000f00027202 */ /* 0x000fc60000000f00 */
[----:B------:R-:W-:-:S07]  /*81e0*/  IMAD R20, R20, R3, UR5 ;  /* 0x0000000514147e24 */ /* 0x000fce000f8e0203 */
.L_x_79:
[----:B------:R-:W1:Y:S01]  /*81f0*/  LDC R17, c[0x0][0xbdc] ;  /* 0x0002f700ff117b82 */ /* 0x000e620000000800 */
[----:B------:R-:W-:Y:S01]  /*8200*/  ULOP3.LUT UR8, UR8, UR12, URZ, 0xc0, !UPT ;  /* 0x0000000c08087292 */ /* 0x000fe2000f8ec0ff */
[----:B------:R-:W-:Y:S01]  /*8210*/  PLOP3.LUT P1, PT, PT, PT, PT, 0x8, 0x80 ;  /* 0x000000000080781c */ /* 0x000fe20003f2e170 */
[----:B------:R-:W-:Y:S01]  /*8220*/  ULOP3.LUT UR11, UR18, UR11, URZ, 0xc0, !UPT ;  /* 0x0000000b120b7292 */ /* 0x000fe2000f8ec0ff */
[----:B------:R-:W-:Y:S02]  /*8230*/  IMAD.MOV.U32 R23, RZ, RZ, 0x1 ;  /* 0x00000001ff177424 */ /* 0x000fe400078e00ff */
[----:B------:R-:W-:Y:S02]  /*8240*/  P2R R24, PR, RZ, 0x2 ;  /* 0x00000002ff187803 */ /* 0x000fe40000000000 */
[----:B------:R-:W2:Y:S08]  /*8250*/  LDC R3, c[0x0][0xb80] ;  /* 0x0002e000ff037b82 */ /* 0x000eb00000000800 */
[----:B------:R-:W3:Y:S08]  /*8260*/  LDC R15, c[0x0][0xb90] ;  /* 0x0002e400ff0f7b82 */ /* 0x000ef00000000800 */
[----:B------:R-:W4:Y:S01]  /*8270*/  LDC R16, c[0x0][0xbe0] ;  /* 0x0002f800ff107b82 */ /* 0x000f220000000800 */
[----:B-1----:R-:W-:-:S05]  /*8280*/  SHF.L.U32 R2, R2, R17, RZ ;  /* 0x0000001102027219 */ /* 0x002fca00000006ff */
[----:B------:R-:W-:Y:S02]  /*8290*/  VIADD R2, R2, UR8 ;  /* 0x0000000802027c36 */ /* 0x000fe40008000000 */
[----:B--2---:R-:W-:Y:S02]  /*82a0*/  IMAD R3, R20, R3, UR11 ;  /* 0x0000000b14037e24 */ /* 0x004fe4000f8e0203 */
[----:B---3--:R-:W-:Y:S01]  /*82b0*/  IMAD R2, R2, R15, UR38 ;  /* 0x0000002602027e24 */ /* 0x008fe2000f8e020f */
[----:B----4-:R-:W-:Y:S01]  /*82c0*/  ISETP.NE.AND P0, PT, R16, 0x1, PT ;  /* 0x000000011000780c */ /* 0x010fe20003f05270 */
[----:B------:R-:W-:-:S03]  /*82d0*/  IMAD.MOV.U32 R16, RZ, RZ, R14 ;  /* 0x000000ffff107224 */ /* 0x000fc600078e000e */
[----:B------:R-:W-:Y:S02]  /*82e0*/  SEL R22, R2, R3, !P0 ;  /* 0x0000000302167207 */ /* 0x000fe40004000000 */
[----:B------:R-:W-:Y:S02]  /*82f0*/  SEL R3, R3, R2, !P0 ;  /* 0x0000000203037207 */ /* 0x000fe40004000000 */
.L_x_70:
[----:B------:R-:W-:-:S09]  /*8300*/  UISETP.NE.AND UP0, UPT, UR37, 0x1, UPT ;  /* 0x000000012500788c */ /* 0x000fd2000bf05270 */
[----:B------:R-:W-:Y:S05]  /*8310*/  BRA.U !UP0, `(.L_x_80) ;  /* 0x0000000108047547 */ /* 0x000fea000b800000 */
[----:B------:R-:W-:Y:S05]  /*8320*/  BPT.TRAP 0x1 ;  /* 0x000000040000795c */ /* 0x000fea0000300000 */
.L_x_80:
[----:B------:R-:W1:Y:S01]  /*8330*/  S2UR UR4, SR_CgaCtaId ;  /* 0x00000000000479c3 */ /* 0x000e620000008800 */
[----:B------:R-:W-:Y:S01]  /*8340*/  UMOV UR5, 0x400 ;  /* 0x0000040000057882 */ /* 0x000fe20000000000 */
[----:B------:R-:W-:Y:S02]  /*8350*/  SHF.L.U32 R2, R8, 0x1f, RZ ;  /* 0x0000001f08027819 */ /* 0x000fe400000006ff */
[----:B------:R-:W-:Y:S02]  /*8360*/  ISETP.NE.AND P1, PT, R9, R16, PT ;  /* 0x000000100900720c */ /* 0x000fe40003f25270 */
[----:B------:R-:W-:-:S04]  /*8370*/  ISETP.NE.AND P2, PT, R24, RZ, PT ;  /* 0x000000ff1800720c */ /* 0x000fc80003f45270 */
[----:B------:R-:W-:Y:S01]  /*8380*/  ISETP.NE.AND P2, PT, R9, R16, !P2 ;  /* 0x000000100900720c */ /* 0x000fe20005745270 */
[----:B------:R-:W-:-:S06]  /*8390*/  VIADD R9, R11, 0x1 ;  /* 0x000000010b097836 */ /* 0x000fcc0000000000 */
[----:B------:R-:W-:Y:S01]  /*83a0*/  @!P1 IMAD.MOV R9, RZ, RZ, R11 ;  /* 0x000000ffff099224 */ /* 0x000fe200078e020b */
[----:B-1----:R-:W-:-:S04]  /*83b0*/  ULEA UR4, UR4, UR5, 0x18 ;  /* 0x0000000504047291 */ /* 0x002fc8000f8ec0ff */
[----:B------:R-:W-:-:S09]  /*83c0*/  ULEA UR4, UR19, UR4, 0x3 ;  /* 0x0000000413047291 */ /* 0x000fd2000f8e18ff */
[----:B------:R-:W1:Y:S02]  /*83d0*/  SYNCS.PHASECHK.TRANS64.TRYWAIT P0, [UR4+0xb0], R2 ;  /* 0x0000b002ff0075a7 */ /* 0x000e640008001104 */
[----:B-1----:R-:W-:Y:S05]  /*83e0*/  @!P0 BRA `(.L_x_81) ;  /* 0x000000b800548947 */ /* 0x002fea0003800000 */
.L_x_242:
[----:B------:R-:W-:Y:S02]  /*83f0*/  ELECT P0, URZ, PT ;  /* 0x0000000000ff782f */ /* 0x000fe40003800000 */
[----:B------:R-:W-:Y:S01]  /*8400*/  ISETP.NE.AND P1, PT, R24, RZ, PT ;  /* 0x000000ff1800720c */ /* 0x000fe20003f25270 */
[----:B------:R-:W-:Y:S03]  /*8410*/  BSSY.RECONVERGENT B0, `(.L_x_82) ;  /* 0x0000015000007945 */ /* 0x000fe60003800200 */
[----:B------:R-:W-:-:S04]  /*8420*/  SEL R9, R9, RZ, !P1 ;  /* 0x000000ff09097207 */ /* 0x000fc80004800000 */
[----:B-1----:R-:W-:-:S03]  /*8430*/  PRMT R11, R9, 0x7610, R11 ;  /* 0x00007610090b7816 */ /* 0x002fc6000000000b */
[----:B------:R-:W-:Y:S05]  /*8440*/  @!P0 BRA `(.L_x_83) ;  /* 0x0000000000448947 */ /* 0x000fea0003800000 */
[----:B------:R-:W-:Y:S01]  /*8450*/  UIMAD UR5, UR19, 0x14, UR36 ;  /* 0x00000014130578a4 */ /* 0x000fe2000f8e0224 */
[----:B------:R-:W-:-:S04]  /*8460*/  SEL R2, RZ, 0x1, !P2 ;  /* 0x00000001ff027807 */ /* 0x000fc80005000000 */
[----:B------:R-:W-:-:S04]  /*8470*/  PRMT R2, R2, 0x5410, R11 ;  /* 0x0000541002027816 */ /* 0x000fc8000000000b */
        /* <DEDUP_REMOVED lines=13> */
.L_x_84:
[----:B--2---:R-:W-:Y:S01]  /*8550*/  SYNCS.ARRIVE.TRANS64.A1T0 RZ, [UR4+0x70], RZ ;  /* 0x000070ffffff79a7 */ /* 0x004fe20008100004 */
.L_x_83:
[----:B------:R-:W-:Y:S05]  /*8560*/  BSYNC.RECONVERGENT B0 ;  /* 0x0000000000007941 */ /* 0x000fea0003800200 */
.L_x_82:
[----:B------:R-:W-:Y:S01]  /*8570*/  UIADD3 UR19, UPT, UPT, UR19, 0x1, URZ ;  /* 0x0000000113137890 */ /* 0x000fe2000fffe0ff */
[----:B------:R-:W-:Y:S02]  /*8580*/  VIADD R10, R10, 0x1 ;  /* 0x000000010a0a7836 */ /* 0x000fe40000000000 */
[----:B------:R-:W-:Y:S01]  /*8590*/  IMAD.MOV.U32 R9, RZ, RZ, R16 ;  /* 0x000000ffff097224 */ /* 0x000fe200078e0010 */
[----:B------:R-:W-:Y:S02]  /*85a0*/  UISETP.NE.AND UP0, UPT, UR19, 0x8, UPT ;  /* 0x000000081300788c */ /* 0x000fe4000bf05270 */
[----:B------:R-:W-:Y:S02]  /*85b0*/  ISETP.NE.AND P0, PT, R10, 0x4, PT ;  /* 0x000000040a00780c */ /* 0x000fe40003f05270 */
[----:B------:R-:W-:Y:S02]  /*85c0*/  USEL UR4, URZ, 0x1, UP0 ;  /* 0x00000001ff047887 */ /* 0x000fe40008000000 */
[----:B------:R-:W-:-:S04]  /*85d0*/  USEL UR19, UR19, URZ, UP0 ;  /* 0x000000ff13137287 */ /* 0x000fc80008000000 */
[----:B------:R-:W-:-:S05]  /*85e0*/  LOP3.LUT R8, R8, UR4, RZ, 0x3c, !PT ;  /* 0x0000000408087c12 */ /* 0x000fca000f8e3cff */
[----:B------:R-:W-:Y:S05]  /*85f0*/  @!P0 EXIT ;  /* 0x000000000000894d */ /* 0x000fea0003800000 */
[----:B------:R-:W-:Y:S05]  /*8600*/  BRA `(.L_x_85) ;  /* 0xffffffe000fc7947 */ /* 0x000fea000383ffff */
.L_x_52:
[----:B------:R-:W-:-:S09]  /*8610*/  UISETP.NE.AND UP0, UPT, UR37, 0x3, UPT ;  /* 0x000000032500788c */ /* 0x000fd2000bf05270 */
[----:B------:R-:W-:Y:S05]  /*8620*/  BRA.U UP0, `(.L_x_86) ;  /* 0x0000001100c47547 */ /* 0x000fea000b800000 */
[----:B------:R-:W-:-:S08]  /*8630*/  NOP ;  /* 0x0000000000007918 */ /* 0x000fd00000000000 */
[----:B-1--45:R-:W1:-:S00]  /*8640*/  USETMAXREG.DEALLOC.CTAPOOL 0x88 ;  /* 0x00000088000079c8 */ /* 0x032e4000080e0500 */
[----:B-1----:R-:W1:Y:S01]  /*8650*/  LDC.64 R20, c[0x0][0x390] ;  /* 0x0000e400ff147b82 */ /* 0x002e620000000a00 */
[----:B------:R-:W-:Y:S02]  /*8660*/  HFMA2 R18, -RZ, RZ, 0, 0 ;  /* 0x00000000ff127431 */ /* 0x000fe400000001ff */
[----:B------:R-:W-:Y:S01]  /*8670*/  IMAD.MOV.U32 R19, RZ, RZ, 0x1 ;  /* 0x00000001ff137424 */ /* 0x000fe200078e00ff */
[----:B------:R-:W-:Y:S01]  /*8680*/  PRMT R4, RZ, 0x7610, R4 ;  /* 0x00007610ff047816 */ /* 0x000fe20000000004 */
[----:B------:R-:W2:Y:S03]  /*8690*/  LDCU UR26, c[0x0][0x880] ;  /* 0x00011000ff1a77ac */ /* 0x000ea60008000800 */
[----:B------:R-:W3:Y:S01]  /*86a0*/  LDC.64 R10, c[0x0][0xb08] ;  /* 0x0002c200ff0a7b82 */ /* 0x000ee20000000a00 */
[----:B------:R-:W4:Y:S01]  /*86b0*/  LDCU.64 UR6, c[0x0][0x888] ;  /* 0x00011100ff0677ac */ /* 0x000f220008000a00 */
[----:B------:R-:W-:Y:S01]  /*86c0*/  UPLOP3.LUT UP0, UPT, UPT, UPT, UPT, 0x40, 0x4 ;  /* 0x000000000004789c */ /* 0x000fe20003f0e870 */
[----:B------:R-:W-:-:S05]  /*86d0*/  UMOV UR5, URZ ;  /* 0x000000ff00057c82 */ /* 0x000fca0008000000 */
[----:B------:R-:W1:Y:S08]  /*86e0*/  LDC.64 R8, c[0x0][0xb10] ;  /* 0x0002c400ff087b82 */ /* 0x000e700000000a00 */
[----:B--2---:R-:W1:Y:S02]  /*86f0*/  LDC.64 R2, c[0x0][0x890] ;  /* 0x00022400ff027b82 */ /* 0x004e640000000a00 */
.L_x_120:
[----:B------:R-:W-:Y:S04]  /*8700*/  LOP3.LUT R0, R4, 0xffff, RZ, 0xc0, !PT ;  /* 0x0000ffff04007812 */ /* 0x000fe800078ec0ff */
[----:B------:R-:W-:Y:S04]  /*8710*/  SHF.R.U32.HI R0, RZ, 0x1, R0 ;  /* 0x00000001ff007819 */ /* 0x000fe80000011600 */
[----:B------:R-:W-:Y:S05]  /*8720*/  LOP3.LUT R0, R0, 0xffff, RZ, 0xc0, !PT ;  /* 0x0000ffff00007812 */ /* 0x000fea00078ec0ff */
[----:B------:R-:W-:Y:S05]  /*8730*/  IMAD R0, R0, 0x4925, RZ ;  /* 0x0000492500007824 */ /* 0x000fea00078e02ff */
[----:B------:R-:W-:Y:S04]  /*8740*/  SHF.R.U32.HI R0, RZ, 0x11, R0 ;  /* 0x00000011ff007819 */ /* 0x000fe80000011600 */
[----:B------:R-:W-:Y:S05]  /*8750*/  PRMT R0, R0, 0x9910, RZ ;  /* 0x0000991000007816 */ /* 0x000fea00000000ff */
[----:B------:R-:W-:Y:S04]  /*8760*/  IMAD R0, R0, 0xe, RZ ;  /* 0x0000000e00007824 */ /* 0x000fe800078e02ff */
[----:B------:R-:W-:Y:S05]  /*8770*/  IMAD.MOV R0, RZ, RZ, -R0 ;  /* 0x000000ffff007224 */ /* 0x000fea00078e0a00 */
[----:B------:R-:W-:Y:S05]  /*8780*/  PRMT R5, R0, 0x7710, RZ ;  /* 0x0000771000057816 */ /* 0x000fea00000000ff */
[----:B------:R-:W-:Y:S05]  /*8790*/  IMAD.IADD R5, R5, 0x1, R4 ;  /* 0x0000000105057824 */ /* 0x000fea00078e0204 */
[----:B------:R-:W-:Y:S11]  /*87a0*/  R2UR UR4, R5 ;  /* 0x00000000050472ca */ /* 0x000ff600000e0000 */
[----:B------:R-:W-:Y:S02]  /*87b0*/  @!UPT UIADD3 URZ, UPT, UPT, URZ, URZ, URZ ;  /* 0x000000fffffff290 */ /* 0x000fe4000fffe0ff */
[----:B------:R-:W-:Y:S06]  /*87c0*/  ULOP3.LUT UR4, UR4, 0xffff, URZ, 0xc0, !UPT ;  /* 0x0000ffff04047892 */ /* 0x000fec000f8ec0ff */
[----:B------:R-:W-:Y:S02]  /*87d0*/  IMAD.U32 R4, RZ, RZ, UR4 ;  /* 0x00000004ff047e24 */ /* 0x000fe4000f8e00ff */
[----:B------:R-:W-:Y:S03]  /*87e0*/  IMAD.U32 R0, RZ, RZ, UR4 ;  /* 0x00000004ff007e24 */ /* 0x000fe6000f8e00ff */
[----:B------:R-:W-:Y:S04]  /*87f0*/  LEA R4, P0, R4, UR22, 0x7 ;  /* 0x0000001604047c11 */ /* 0x000fe8000f8038ff */
[----:B------:R-:W-:Y:S02]  /*8800*/  LEA.HI.X R5, R0, UR23, RZ, 0x7, P0 ;  /* 0x0000001700057c11 */ /* 0x000fe400080f3cff */
[----:B------:R-:W-:Y:S02]  /*8810*/  R2UR UR28, R4 ;  /* 0x00000000041c72ca */ /* 0x000fe400000e0000 */
[----:B------:R-:W-:Y:S01]  /*8820*/  R2UR UR29, R5 ;  /* 0x00000000051d72ca */ /* 0x000fe200000e0000 */
[----:B------:R-:W-:Y:S03]  /*8830*/  @!UPT UIADD3 URZ, UPT, UPT, URZ, URZ, URZ ;  /* 0x000000fffffff290 */ /* 0x000fe6000fffe0ff */
[----:B------:R-:W-:Y:S11]  /*8840*/  BRA.U UP0, `(.L_x_87) ;  /* 0x0000000500107547 */ /* 0x000ff6000b800000 */
[----:B------:R-:W2:Y:S01]  /*8850*/  S2R R0, SR_LANEID ;  /* 0x0000000000007919 */ /* 0x000ea20000000000 */
[----:B------:R-:W-:Y:S02]  /*8860*/  MOV R4, 0x400 ;  /* 0x0000040000047802 */ /* 0x000fe40000000f00 */
[----:B------:R-:W-:Y:S01]  /*8870*/  ELECT P0, URZ, PT ;  /* 0x0000000000ff782f */ /* 0x000fe20003800000 */
[----:B------:R-:W-:Y:S01]  /*8880*/  BSSY.RECONVERGENT B0, `(.L_x_88) ;  /* 0x0000037000007945 */ /* 0x000fe20003800200 */
[----:B------:R-:W5:Y:S02]  /*8890*/  S2R R15, SR_CgaCtaId ;  /* 0x00000000000f7919 */ /* 0x000f640000008800 */
[----:B-----5:R-:W-:Y:S01]  /*88a0*/  LEA R15, R15, R4, 0x18 ;  /* 0x000000040f0f7211 */ /* 0x020fe200078ec0ff */
[----:B--2---:R-:W-:Y:S05]  /*88b0*/  IMAD.SHL.U32 R0, R0, 0x4, RZ ;  /* 0x0000000400007824 */ /* 0x004fea00078e00ff */
[----:B------:R-:W-:Y:S03]  /*88c0*/  IADD3 R17, PT, PT, R0, 0x300, R15 ;  /* 0x0000030000117810 */ /* 0x000fe60007ffe00f */
[----:B------:R-:W-:Y:S05]  /*88d0*/  @!P0 BRA `(.L_x_89) ;  /* 0x0000000000c48947 */ /* 0x000fea0003800000 */
[----:B-1----:R-:W-:Y:S01]  /*88e0*/  ISETP.NE.U32.AND P0, PT, R8, RZ, PT ;  /* 0x000000ff0800720c */ /* 0x002fe20003f05070 */
[----:B------:R-:W-:Y:S01]  /*88f0*/  IMAD.WIDE R12, R16, 0xc, R20 ;  /* 0x0000000c100c7825 */ /* 0x000fe200078e0214 */
[----:B---3--:R-:W-:Y:S01]  /*8900*/  ISETP.NE.U32.AND P1, PT, R10, RZ, PT ;  /* 0x000000ff0a00720c */ /* 0x008fe20003f25070 */
[----:B------:R-:W1:Y:S01]  /*8910*/  S2UR UR4, SR_CgaCtaId ;  /* 0x00000000000479c3 */ /* 0x000e620000008800 */
[----:B------:R-:W-:Y:S01]  /*8920*/  ISETP.NE.AND.EX P0, PT, R9, RZ, PT, P0 ;  /* 0x000000ff0900720c */ /* 0x000fe20003f05300 */
[----:B------:R-:W-:Y:S01]  /*8930*/  UMOV UR8, 0x400 ;  /* 0x0000040000087882 */ /* 0x000fe20000000000 */
[----:B------:R-:W2:Y:S01]  /*8940*/  LDG.E R26, desc[UR50][R12.64] ;  /* 0x000000320c1a7981 */ /* 0x000ea2000c1e1900 */
[----:B------:R-:W-:Y:S10]  /*8950*/  ISETP.NE.AND.EX P1, PT, R11, RZ, PT, P1 ;  /* 0x000000ff0b00720c */ /* 0x000ff40003f25310 */
[----:B------:R-:W3:Y:S08]  /*8960*/  @P0 LDC.64 R4, c[0x0][0xb10] ;  /* 0x0002c400ff040b82 */ /* 0x000ef00000000a00 */
[----:B------:R-:W5:Y:S01]  /*8970*/  @P1 LDC.64 R6, c[0x0][0xb08] ;  /* 0x0002c200ff061b82 */ /* 0x000f620000000a00 */
[----:B--2---:R-:W-:Y:S01]  /*8980*/  SHF.R.S32.HI R27, RZ, 0x1f, R26 ;  /* 0x0000001fff1b7819 */ /* 0x004fe2000001141a */
[C---:B---3--:R-:W-:Y:S01]  /*8990*/  @P0 IMAD.WIDE R4, R16.reuse, 0x8, R4 ;  /* 0x0000000810040825 */ /* 0x048fe200078e0204 */
[----:B-1----:R-:W-:Y:S03]  /*89a0*/  ULEA UR4, UR4, UR8, 0x18 ;  /* 0x0000000804047291 */ /* 0x002fe6000f8ec0ff */
[----:B-----5:R-:W-:Y:S01]  /*89b0*/  @P1 IMAD.WIDE R6, R16, 0x8, R6 ;  /* 0x0000000810061825 */ /* 0x020fe200078e0206 */
[----:B------:R-:W2:Y:S01]  /*89c0*/  @P0 LDG.E.64 R28, desc[UR50][R4.64] ;  /* 0x00000032041c0981 */ /* 0x000ea2000c1e1b00 */
[----:B------:R-:W-:Y:S03]  /*89d0*/  UIADD3 UR8, UPT, UPT, UR4, 0x300, URZ ;  /* 0x0000030004087890 */ /* 0x000fe6000fffe0ff */
[----:B------:R1:W3:Y:S04]  /*89e0*/  @P1 LDG.E.64 R24, desc[UR50][R6.64] ;  /* 0x0000003206181981 */ /* 0x0002e8000c1e1b00 */
[----:B------:R-:W-:Y:S04]  /*89f0*/  STS [UR4+0x330], RZ ;  /* 0x000330ffff007988 */ /* 0x000fe80008000804 */
[----:B------:R5:W4:Y:S04]  /*8a00*/  LDG.E R5, desc[UR50][R12.64+0x4] ;  /* 0x000004320c057981 */ /* 0x000b28000c1e1900 */
[----:B-1----:R-:W1:Y:S01]  /*8a10*/  LDS R7, [UR4+0x31c] ;  /* 0x00031c04ff077984 */ /* 0x002e620008000800 */
[----:B------:R-:W-:Y:S05]  /*8a20*/  IMAD.U32 R6, RZ, RZ, UR8 ;  /* 0x00000008ff067e24 */ /* 0x000fea000f8e00ff */
[----:B-----5:R-:W-:Y:S05]  /*8a30*/  SHF.R.U64 R12, R6, 0x4, RZ ;  /* 0x00000004060c7819 */ /* 0x020fea00000012ff */
[----:B------:R-:W-:Y:S04]  /*8a40*/  STS [UR4+0x310], R12 ;  /* 0x0003100cff007988 */ /* 0x000fe80008000804 */
[----:B------:R-:W-:Y:S01]  /*8a50*/  STS [UR4+0x314], R12 ;  /* 0x0003140cff007988 */ /* 0x000fe20008000804 */
[----:B------:R-:W-:Y:S02]  /*8a60*/  @!P0 IMAD.MOV.U32 R28, RZ, RZ, R26 ;  /* 0x000000ffff1c8224 */ /* 0x000fe400078e001a */
[----:B------:R-:W-:Y:S01]  /*8a70*/  @!P0 IMAD.MOV.U32 R29, RZ, RZ, R27 ;  /* 0x000000ffff1d8224 */ /* 0x000fe200078e001b */
[----:B---3--:R-:W-:Y:S04]  /*8a80*/  @P1 STS.64 [UR4+0x300], R24 ;  /* 0x00030018ff001988 */ /* 0x008fe80008000a04 */
[----:B--2---:R-:W-:Y:S04]  /*8a90*/  SHF.L.U64.HI R14, R28, 0x1, R29 ;  /* 0x000000011c0e7819 */ /* 0x004fe8000001021d */
[----:B------:R-:W-:Y:S04]  /*8aa0*/  LOP3.LUT R14, R14, 0x1fffffff, RZ, 0xc0, !PT ;  /* 0x1fffffff0e0e7812 */ /* 0x000fe800078ec0ff */
[----:B------:R-:W-:Y:S04]  /*8ab0*/  SHF.R.U32.HI R4, RZ, 0x4, R14 ;  /* 0x00000004ff047819 */ /* 0x000fe8000001160e */
[----:B-1----:R-:W-:Y:S02]  /*8ac0*/  LOP3.LUT R23, R7, 0xf, R4, 0xb8, !PT ;  /* 0x0000000f07177812 */ /* 0x002fe400078eb804 */
[----:B------:R-:W-:Y:S03]  /*8ad0*/  CS2R R6, SRZ ;  /* 0x0000000000067805 */ /* 0x000fe6000001ff00 */
[----:B------:R1:W-:Y:S01]  /*8ae0*/  STS [UR4+0x31c], R23 ;  /* 0x00031c17ff007988 */ /* 0x0003e20008000804 */
[----:B----4-:R-:W-:Y:S03]  /*8af0*/  VIADD R5, R5, 0xffffffff ;  /* 0xffffffff05057836 */ /* 0x010fe60000000000 */
[----:B------:R-:W2:Y:S01]  /*8b00*/  LDS R4, [UR4+0x31c] ;  /* 0x00031c04ff047984 */ /* 0x000ea20008000800 */
[----:B-1----:R-:W-:Y:S05]  /*8b10*/  IMAD.SHL.U32 R23, R28, 0x2, RZ ;  /* 0x000000021c177824 */ /* 0x002fea00078e00ff */
[----:B------:R-:W-:Y:S04]  /*8b20*/  LOP3.LUT R23, R23, 0xfffffffe, RZ, 0xc0, !PT ;  /* 0xfffffffe17177812 */ /* 0x000fe800078ec0ff */
[----:B------:R-:W-:Y:S05]  /*8b30*/  SHF.R.U64 R14, R23, 0x4, R14 ;  /* 0x00000004170e7819 */ /* 0x000fea000000120e */
[----:B------:R-:W-:Y:S01]  /*8b40*/  STS [UR4+0x30c], R14 ;  /* 0x00030c0eff007988 */ /* 0x000fe20008000804 */
[----:B--2---:R-:W-:Y:S05]  /*8b50*/  LOP3.LUT R30, R4, 0xf0, RZ, 0xb8, !PT ;  /* 0x000000f0041e7812 */ /* 0x004fea00078eb8ff */
[----:B------:R-:W-:Y:S04]  /*8b60*/  STS [UR4+0x31c], R30 ;  /* 0x00031c1eff007988 */ /* 0x000fe80008000804 */
[----:B------:R-:W1:Y:S02]  /*8b70*/  LDS R4, [UR4+0x31c] ;  /* 0x00031c04ff047984 */ /* 0x000e640008000800 */
[----:B-1----:R-:W-:Y:S01]  /*8b80*/  LOP3.LUT R13, R4, 0xf00, RZ, 0xb8, !PT ;  /* 0x00000f00040d7812 */ /* 0x002fe200078eb8ff */
[----:B------:R-:W-:Y:S04]  /*8b90*/  VIADD R4, R26, 0xffffffff ;  /* 0xffffffff1a047836 */ /* 0x000fe80000000000 */
[----:B------:R-:W-:Y:S04]  /*8ba0*/  STS.64 [UR4+0x318], R12 ;  /* 0x0003180cff007988 */ /* 0x000fe80008000a04 */
[----:B------:R-:W1:Y:S04]  /*8bb0*/  LDS R22, [UR4+0x31c] ;  /* 0x00031c04ff167984 */ /* 0x000e680008000800 */
[----:B------:R2:W-:Y:S01]  /*8bc0*/  STS.128 [UR4+0x320], R4 ;  /* 0x00032004ff007988 */ /* 0x0005e20008000c04 */
[----:B-1----:R-:W-:Y:S05]  /*8bd0*/  LOP3.LUT R22, R22, 0xf000, RZ, 0xb8, !PT ;  /* 0x0000f00016167812 */ /* 0x002fea00078eb8ff */
[----:B------:R2:W-:Y:S02]  /*8be0*/  STS [UR4+0x31c], R22 ;  /* 0x00031c16ff007988 */ /* 0x0005e40008000804 */
.L_x_89:
[----:B----4-:R-:W-:Y:S05]  /*8bf0*/  BSYNC.RECONVERGENT B0 ;  /* 0x0000000000007941 */ /* 0x010fea0003800200 */
.L_x_88:
[----:B------:R-:W-:Y:S01]  /*8c00*/  NOP ;  /* 0x0000000000007918 */ /* 0x000fe20000000000 */
[----:B------:R-:W4:Y:S01]  /*8c10*/  LDS R17, [R17] ;  /* 0x0000000011117984 */ /* 0x000f220000000800 */
[----:B--2---:R-:W-:Y:S01]  /*8c20*/  IADD3 R4, P0, PT, R0, UR28, RZ ;  /* 0x0000001c00047c10 */ /* 0x004fe2000ff1e0ff */
[----:B------:R-:W-:Y:S04]  /*8c30*/  IMAD.U32 R0, RZ, RZ, UR20 ;  /* 0x00000014ff007e24 */ /* 0x000fe8000f8e00ff */
[----:B------:R-:W-:Y:S01]  /*8c40*/  IMAD.X R5, RZ, RZ, UR29, P0 ;  /* 0x0000001dff057e24 */ /* 0x000fe200080e06ff */
[----:B------:R-:W-:Y:S04]  /*8c50*/  SHF.L.U32 R6, R0, 0x1f, RZ ;  /* 0x0000001f00067819 */ /* 0x000fe800000006ff */
[----:B----4-:R2:W4:Y:S02]  /*8c60*/  ATOMG.E.EXCH.STRONG.GPU PT, RZ, [R4], R17 ;  /* 0x0000001104ff73a8 */ /* 0x01052400041ee100 */
[----:B----4-:R-:W4:Y:S02]  /*8c70*/  SYNCS.PHASECHK.TRANS64.TRYWAIT P0, [R15+URZ+0x68], R6 ;  /* 0x000068060f0075a7 */ /* 0x010f2400080011ff */
[----:B--2-4-:R-:W-:Y:S05]  /*8c80*/  @!P0 BRA `(.L_x_90) ;  /* 0x000000b000448947 */ /* 0x014fea0003800000 */
.L_x_87:
[----:B-1----:R-:W-:Y:S04]  /*8c90*/  ISETP.NE.U32.AND P0, PT, R2, RZ, PT ;  /* 0x000000ff0200720c */ /* 0x002fe80003f05070 */
[----:B------:R-:W-:Y:S11]  /*8ca0*/  ISETP.NE.AND.EX P0, PT, R3, RZ, PT, P0 ;  /* 0x000000ff0300720c */ /* 0x000ff60003f05300 */
[----:B------:R-:W-:Y:S02]  /*8cb0*/  @!UPT UIADD3 URZ, UPT, UPT, URZ, URZ, URZ ;  /* 0x000000fffffff290 */ /* 0x000fe4000fffe0ff */
[----:B------:R-:W1:Y:S02]  /*8cc0*/  @P0 LDC.64 R4, c[0x0][0x890] ;  /* 0x00022400ff040b82 */ /* 0x000e640000000a00 */
[----:B-1----:R-:W-:Y:S01]  /*8cd0*/  @P0 IMAD.WIDE R4, R16, 0x8, R4 ;  /* 0x0000000810040825 */ /* 0x002fe200078e0204 */
[----:B------:R-:W-:Y:S06]  /*8ce0*/  BRA.U UP0, `(.L_x_91) ;  /* 0x0000000100107547 */ /* 0x000fec000b800000 */
[----:B------:R-:W-:Y:S04]  /*8cf0*/  DEPBAR {5,4,3,2,1,0} ;  /* 0x0000003f0000791a */ /* 0x000fe80000000000 */
[----:B------:R-:W1:Y:S02]  /*8d00*/  CCTL.E.C.LDCU.IV.DEEP [UR28] ;  /* 0x000000001c007540 */ /* 0x000e640009c08000 */
[----:B-1----:R1:W-:Y:S01]  /*8d10*/  UTMACCTL.IV [UR28] ;  /* 0x000000001c0079b9 */ /* 0x0023e20008000000 */
[----:B------:R-:W-:Y:S01]  /*8d20*/  NOP ;  /* 0x0000000000007918 */ /* 0x000fe20000000000 */
.L_x_91:
[----:B------:R-:W5:Y:S01]  /*8d30*/  @P0 LDG.E.64 R4, desc[UR50][R4.64] ;  /* 0x0000003204040981 */ /* 0x000f62000c1e1b00 */
[----:B------:R-:W-:Y:S02]  /*8d40*/  USHF.L.U32 UR18, UR18, 0x7, URZ ;  /* 0x0000000712127899 */ /* 0x000fe400080006ff */
[----:B------:R-:W-:Y:S01]  /*8d50*/  USHF.L.U32 UR19, UR19, 0x8, URZ ;  /* 0x0000000813137899 */ /* 0x000fe200080006ff */
[----:B-----5:R-:W5:Y:S02]  /*8d60*/  @P0 LD.E R0, desc[UR50][R4.64] ;  /* 0x0000003204000980 */ /* 0x020f64000c101900 */
[----:B-----5:R-:W-:Y:S01]  /*8d70*/  @P0 FSETP.NEU.AND P1, PT, R0, RZ, PT ;  /* 0x000000ff0000020b */ /* 0x020fe20003f2d000 */
[----:B------:R-:W-:Y:S01]  /*8d80*/  @!UPT UIADD3 URZ, UPT, UPT, URZ, URZ, URZ ;  /* 0x000000fffffff290 */ /* 0x000fe2000fffe0ff */
[----:B------:R-:W-:Y:S11]  /*8d90*/  @P0 BRA `(.L_x_92) ;  /* 0x00000000002c0947 */ /* 0x000ff60003800000 */
[----:B----4-:R-:W-:Y:S02]  /*8da0*/  ISETP.NE.U32.AND P0, PT, RZ, UR6, PT ;  /* 0x00000006ff007c0c */ /* 0x010fe4000bf05070 */
[----:B------:R-:W-:Y:S02]  /*8db0*/  FSETP.NEU.AND P1, PT, RZ, UR26, PT ;  /* 0x0000001aff007c0b */ /* 0x000fe4000bf2d000 */
[----:B------:R-:W-:Y:S11]  /*8dc0*/  ISETP.NE.AND.EX P0, PT, RZ, UR7, PT, P0 ;  /* 0x00000007ff007c0c */ /* 0x000ff6000bf05300 */
[----:B------:R-:W-:Y:S02]  /*8dd0*/  @!UPT UIADD3 URZ, UPT, UPT, URZ, URZ, URZ ;  /* 0x000000fffffff290 */ /* 0x000fe4000fffe0ff */
[----:B------:R-:W4:Y:S08]  /*8de0*/  @P0 LDC R5, c[0x0][0x898] ;  /* 0x00022600ff050b82 */ /* 0x000f300000000800 */
[----:B--2---:R-:W2:Y:S01]  /*8df0*/  @P0 LDC.64 R6, c[0x0][0x888] ;  /* 0x00022200ff060b82 */ /* 0x004ea20000000a00 */
[----:B----4-:R-:W-:Y:S04]  /*8e00*/  @P0 IMAD R5, R16, R5, RZ ;  /* 0x0000000510050224 */ /* 0x010fe800078e02ff */
[----:B--2---:R-:W-:Y:S06]  /*8e10*/  @P0 IMAD.WIDE R6, R5, 0x4, R6 ;  /* 0x0000000405060825 */ /* 0x004fec00078e0206 */
[----:B------:R-:W2:Y:S02]  /*8e20*/  @P0 LDG.E R6, desc[UR50][R6.64] ;  /* 0x0000003206060981 */ /* 0x000ea4000c1e1900 */
[----:B--2---:R-:W-:Y:S11]  /*8e30*/  @P0 FSETP.NEU.AND P1, PT, R6, RZ, PT ;  /* 0x000000ff0600020b */ /* 0x004ff60003f2d000 */
[----:B------:R-:W-:Y:S02]  /*8e40*/  @!UPT UIADD3 URZ, UPT, UPT, URZ, URZ, URZ ;  /* 0x000000fffffff290 */ /* 0x000fe4000fffe0ff */
.L_x_92:
[----:B------:R-:W-:Y:S01]  /*8e50*/  UISETP.NE.AND UP1, UPT, UR21, 0x4, UPT ;  /* 0x000000041500788c */ /* 0x000fe2000bf25270 */
[----:B------:R-:W-:Y:S04]  /*8e60*/  ELECT P0, URZ, PT ;  /* 0x0000000000ff782f */ /* 0x000fe80003800000 */
[----:B------:R-:W-:Y:S04]  /*8e70*/  PLOP3.LUT P1, PT, P1, P0, PT, 0x80, 0x8 ;  /* 0x000000000008781c */ /* 0x000fe80000f21070 */
[----:B------:R-:W-:Y:S09]  /*8e80*/  BRA.U UP1, `(.L_x_93) ;  /* 0x0000000101047547 */ /* 0x000ff2000b800000 */
[----:B-1--4-:R-:W-:Y:S05]  /*8e90*/  BPT.TRAP 0x1 ;  /* 0x000000040000795c */ /* 0x012fea0000300000 */
.L_x_93:
[----:B------:R-:W5:Y:S01]  /*8ea0*/  S2UR UR25, SR_CgaCtaId ;  /* 0x00000000001979c3 */ /* 0x000f620000008800 */
[----:B------:R-:W-:Y:S01]  /*8eb0*/  UMOV UR24, 0x400 ;  /* 0x0000040000187882 */ /* 0x000fe20000000000 */
[----:B------:R-:W-:Y:S01]  /*8ec0*/  SHF.L.U32 R5, R19, 0x1f, RZ ;  /* 0x0000001f13057819 */ /* 0x000fe200000006ff */
[----:B-----5:R-:W-:Y:S09]  /*8ed0*/  ULEA UR24, UR25, UR24, 0x18 ;  /* 0x0000001819187291 */ /* 0x020ff2000f8ec0ff */
[----:B------:R-:W5:Y:S02]  /*8ee0*/  SYNCS.PHASECHK.TRANS64.TRYWAIT P0, [UR24+0x40], R5 ;  /* 0x00004005ff0075a7 */ /* 0x000f640008001118 */
[----:B-----5:R-:W-:Y:S05]  /*8ef0*/  @!P0 BRA `(.L_x_94) ;  /* 0x000000ac00bc8947 */ /* 0x020fea0003800000 */
.L_x_244:
[----:B------:R-:W-:Y:S04]  /*8f00*/  BSSY.RECONVERGENT B0, `(.L_x_95) ;  /* 0x0000010000007945 */ /* 0x000fe80003800200 */
[----:B------:R-:W-:Y:S05]  /*8f10*/  @!P1 BRA `(.L_x_96) ;  /* 0x0000000000389947 */ /* 0x000fea0003800000 */
[----:B------:R-:W-:Y:S02]  /*8f20*/  UIADD3 UR17, UPT, UPT, UR24, 0x20, URZ ;  /* 0x0000002018117890 */ /* 0x000fe4000fffe0ff */
[----:B------:R-:W-:Y:S01]  /*8f30*/  UIADD3 UR16, UPT, UPT, UR24, 0x1000, URZ ;  /* 0x0000100018107890 */ /* 0x000fe2000fffe0ff */
[----:B------:R-:W-:Y:S01]  /*8f40*/  UMOV UR12, 0x0 ;  /* 0x00000000000c7882 */ /* 0x000fe20000000000 */
[----:B------:R-:W-:Y:S01]  /*8f50*/  UMOV UR13, 0x10000000 ;  /* 0x10000000000d7882 */ /* 0x000fe20000000000 */
[----:B------:R-:W-:Y:S02]  /*8f60*/  UIADD3 UR10, UPT, UPT, UR18, 0x40, URZ ;  /* 0x00000040120a7890 */ /* 0x000fe4000fffe0ff */
[----:B------:R-:W-:Y:S01]  /*8f70*/  UIADD3 UR8, UPT, UPT, UR24, 0x3000, URZ ;  /* 0x0000300018087890 */ /* 0x000fe2000fffe0ff */
[----:B------:R-:W-:Y:S03]  /*8f80*/  UMOV UR11, UR19 ;  /* 0x00000013000b7c82 */ /* 0x000fe60008000000 */
[----:B------:R1:W-:Y:S01]  /*8f90*/  UTMALDG.2D [UR16], [UR28], desc[UR12] ;  /* 0x00000c101c0075b4 */ /* 0x0003e20008009000 */
[----:B------:R-:W-:Y:S04]  /*8fa0*/  UMOV UR9, UR17 ;  /* 0x0000001100097c82 */ /* 0x000fe80008000000 */
[----:B------:R1:W-:Y:S02]  /*8fb0*/  UTMALDG.2D [UR8], [UR28], desc[UR12] ;  /* 0x00000c081c0075b4 */ /* 0x0003e40008009000 */
[----:B-1----:R-:W-:Y:S05]  /*8fc0*/  BRA.U UP1, `(.L_x_97) ;  /* 0x0000000101047547 */ /* 0x002fea000b800000 */
[----:B----4-:R-:W-:Y:S05]  /*8fd0*/  BPT.TRAP 0x1 ;  /* 0x000000040000795c */ /* 0x010fea0000300000 */
.L_x_97:
[----:B------:R-:W-:Y:S04]  /*8fe0*/  HFMA2 R0, -RZ, RZ, 0, 2 ;  /* 0x00004000ff007431 */ /* 0x000fe800000001ff */
[----:B------:R1:W-:Y:S03]  /*8ff0*/  SYNCS.ARRIVE.TRANS64.RED.A0TR RZ, [UR24+0x20], R0 ;  /* 0x00002000ffff79a7 */ /* 0x0003e60008300418 */
.L_x_96:
[----:B-1--4-:R-:W-:Y:S05]  /*9000*/  BSYNC.RECONVERGENT B0 ;  /* 0x0000000000007941 */ /* 0x012fea0003800200 */
.L_x_95:
[----:B------:R-:W-:Y:S05]  /*9010*/  BRA.U UP1, `(.L_x_98) ;  /* 0x0000000101047547 */ /* 0x000fea000b800000 */
[----:B------:R-:W-:Y:S05]  /*9020*/  BPT.TRAP 0x1 ;  /* 0x000000040000795c */ /* 0x000fea0000300000 */
.L_x_98:
[----:B------:R-:W-:Y:S04]  /*9030*/  UIADD3 UR4, UPT, UPT, UR24, 0x20, URZ ;  /* 0x0000002018047890 */ /* 0x000fe8000fffe0ff */
[----:B------:R-:W-:Y:S09]  /*9040*/  UPRMT UR4, UR25, 0x654, UR4 ;  /* 0x0000065419047896 */ /* 0x000ff20008000004 */
[----:B------:R-:W-:Y:S01]  /*9050*/  SYNCS.ARRIVE.TRANS64.RED.A1T0 RZ, [UR4], RZ ;  /* 0x000000ffffff79a7 */ /* 0x000fe20008100404 */
[----:B------:R-:W-:Y:S05]  /*9060*/  BRA.U UP1, `(.L_x_99) ;  /* 0x0000000101047547 */ /* 0x000fea000b800000 */
[----:B------:R-:W-:Y:S05]  /*9070*/  BPT.TRAP 0x1 ;  /* 0x000000040000795c */ /* 0x000fea0000300000 */
.L_x_99:
[----:B------:R-:W1:Y:S02]  /*9080*/  SYNCS.PHASECHK.TRANS64.TRYWAIT P0, [UR24+0x48], R5 ;  /* 0x00004805ff0075a7 */ /* 0x000e640008001118 */
[----:B-1----:R-:W-:Y:S05]  /*9090*/  @!P0 BRA `(.L_x_100) ;  /* 0x000000ac006c8947 */ /* 0x002fea0003800000 */
.L_x_246:
[----:B------:R-:W-:Y:S04]  /*90a0*/  BSSY.RECONVERGENT B0, `(.L_x_101) ;  /* 0x0000012000007945 */ /* 0x000fe80003800200 */
[----:B------:R-:W-:Y:S05]  /*90b0*/  @!P1 BRA `(.L_x_102) ;  /* 0x0000000000409947 */ /* 0x000fea0003800000 */
[----:B------:R-:W-:Y:S02]  /*90c0*/  UIADD3 UR13, UPT, UPT, UR24, 0x28, URZ ;  /* 0x00000028180d7890 */ /* 0x000fe4000fffe0ff */
[----:B------:R-:W-:Y:S02]  /*90d0*/  UIADD3 UR15, UPT, UPT, UR19, 0x40, URZ ;  /* 0x00000040130f7890 */ /* 0x000fe4000fffe0ff */
[----:B------:R-:W-:Y:S01]  /*90e0*/  UIADD3 UR12, UPT, UPT, UR24, 0x5000, URZ ;  /* 0x00005000180c7890 */ /* 0x000fe2000fffe0ff */
[----:B------:R-:W-:Y:S01]  /*90f0*/  UMOV UR16, 0x0 ;  /* 0x0000000000107882 */ /* 0x000fe20000000000 */
[----:B------:R-:W-:Y:S01]  /*9100*/  UMOV UR17, 0x10000000 ;  /* 0x1000000000117882 */ /* 0x000fe20000000000 */
[----:B------:R-:W-:Y:S01]  /*9110*/  UMOV UR14, UR18 ;  /* 0x00000012000e7c82 */ /* 0x000fe20008000000 */
[----:B------:R-:W-:Y:S02]  /*9120*/  UIADD3 UR10, UPT, UPT, UR18, 0x40, URZ ;  /* 0x00000040120a7890 */ /* 0x000fe4000fffe0ff */
[----:B------:R-:W-:Y:S03]  /*9130*/  UIADD3 UR8, UPT, UPT, UR24, 0x7000, URZ ;  /* 0x0000700018087890 */ /* 0x000fe6000fffe0ff */
[----:B------:R4:W-:Y:S01]  /*9140*/  UTMALDG.2D [UR12], [UR28], desc[UR16] ;  /* 0x0000100c1c0075b4 */ /* 0x0009e20008009000 */
[----:B------:R-:W-:Y:S01]  /*9150*/  UMOV UR9, UR13 ;  /* 0x0000000d00097c82 */ /* 0x000fe20008000000 */
[----:B------:R-:W-:Y:S04]  /*9160*/  UMOV UR11, UR15 ;  /* 0x0000000f000b7c82 */ /* 0x000fe80008000000 */
[----:B------:R4:W-:Y:S02]  /*9170*/  UTMALDG.2D [UR8], [UR28], desc[UR16] ;  /* 0x000010081c0075b4 */ /* 0x0009e40008009000 */
[----:B----4-:R-:W-:Y:S05]  /*9180*/  BRA.U UP1, `(.L_x_103) ;  /* 0x0000000101047547 */ /* 0x010fea000b800000 */
[----:B------:R-:W-:Y:S05]  /*9190*/  BPT.TRAP 0x1 ;  /* 0x000000040000795c */ /* 0x000fea0000300000 */
.L_x_103:
[----:B-1----:R-:W-:Y:S04]  /*91a0*/  HFMA2 R0, -RZ, RZ, 0, 2 ;  /* 0x00004000ff007431 */ /* 0x002fe800000001ff */
[----:B------:R4:W-:Y:S03]  /*91b0*/  SYNCS.ARRIVE.TRANS64.RED.A0TR RZ, [UR24+0x28], R0 ;  /* 0x00002800ffff79a7 */ /* 0x0009e60008300418 */
.L_x_102:
[----:B------:R-:W-:Y:S05]  /*91c0*/  BSYNC.RECONVERGENT B0 ;  /* 0x0000000000007941 */ /* 0x000fea0003800200 */
.L_x_101:
[----:B------:R-:W-:Y:S05]  /*91d0*/  BRA.U UP1, `(.L_x_104) ;  /* 0x0000000101047547 */ /* 0x000fea000b800000 */
[----:B------:R-:W-:Y:S05]  /*91e0*/  BPT.TRAP 0x1 ;  /* 0x000000040000795c */ /* 0x000fea0000300000 */
.L_x_104:
[----:B------:R-:W-:Y:S04]  /*91f0*/  UIADD3 UR4, UPT, UPT, UR24, 0x28, URZ ;  /* 0x0000002818047890 */ /* 0x000fe8000fffe0ff */
[----:B------:R-:W-:Y:S09]  /*9200*/  UPRMT UR4, UR25, 0x654, UR4 ;  /* 0x0000065419047896 */ /* 0x000ff20008000004 */
[----:B------:R-:W-:Y:S01]  /*9210*/  SYNCS.ARRIVE.TRANS64.RED.A1T0 RZ, [UR4], RZ ;  /* 0x000000ffffff79a7 */ /* 0x000fe20008100404 */
[----:B------:R-:W-:Y:S05]  /*9220*/  BRA.U UP1, `(.L_x_105) ;  /* 0x0000000101047547 */ /* 0x000fea000b800000 */
[----:B------:R-:W-:Y:S05]  /*9230*/  BPT.TRAP 0x1 ;  /* 0x000000040000795c */ /* 0x000fea0000300000 */
.L_x_105:
[----:B------:R-:W5:Y:S02]  /*9240*/  SYNCS.PHASECHK.TRANS64.TRYWAIT P0, [UR24+0x50], R5 ;  /* 0x00005005ff0075a7 */ /* 0x000f640008001118 */
[----:B-----5:R-:W-:Y:S05]  /*9250*/  @!P0 BRA `(.L_x_106) ;  /* 0x000000ac00148947 */ /* 0x020fea0003800000 */
.L_x_248:
        /* <DEDUP_REMOVED lines=14> */
[----:B-1----:R-:W-:Y:S05]  /*9340*/  BRA.U UP1, `(.L_x_109) ;  /* 0x0000000101047547 */ /* 0x002fea000b800000 */
[----:B------:R-:W-:Y:S05]  /*9350*/  BPT.TRAP 0x1 ;  /* 0x000000040000795c */ /* 0x000fea0000300000 */
.L_x_109:
[----:B----4-:R-:W-:Y:S04]  /*9360*/  HFMA2 R0, -RZ, RZ, 0, 2 ;  /* 0x00004000ff007431 */ /* 0x010fe800000001ff */
[----:B------:R1:W-:Y:S03]  /*9370*/  SYNCS.ARRIVE.TRANS64.RED.A0TR RZ, [UR24+0x30], R0 ;  /* 0x00003000ffff79a7 */ /* 0x0003e60008300418 */
.L_x_108:
[----:B------:R-:W-:Y:S05]  /*9380*/  BSYNC.RECONVERGENT B0 ;  /* 0x0000000000007941 */ /* 0x000fea0003800200 */
.L_x_107:
[----:B------:R-:W-:Y:S05]  /*9390*/  BRA.U UP1, `(.L_x_110) ;  /* 0x0000000101047547 */ /* 0x000fea000b800000 */
[----:B------:R-:W-:Y:S05]  /*93a0*/  BPT.TRAP 0x1 ;  /* 0x000000040000795c */ /* 0x000fea0000300000 */
.L_x_110:
[----:B------:R-:W-:Y:S04]  /*93b0*/  UIADD3 UR4, UPT, UPT, UR24, 0x30, URZ ;  /* 0x0000003018047890 */ /* 0x000fe8000fffe0ff */
[----:B------:R-:W-:Y:S09]  /*93c0*/  UPRMT UR4, UR25, 0x654, UR4 ;  /* 0x0000065419047896 */ /* 0x000ff20008000004 */
[----:B------:R-:W-:Y:S01]  /*93d0*/  SYNCS.ARRIVE.TRANS64.RED.A1T0 RZ, [UR4], RZ ;  /* 0x000000ffffff79a7 */ /* 0x000fe20008100404 */
[----:B------:R-:W-:Y:S05]  /*93e0*/  BRA.U UP1, `(.L_x_111) ;  /* 0x0000000101047547 */ /* 0x000fea000b800000 */
[----:B------:R-:W-:Y:S05]  /*93f0*/  BPT.TRAP 0x1 ;  /* 0x000000040000795c */ /* 0x000fea0000300000 */
.L_x_111:
[----:B------:R-:W5:Y:S02]  /*9400*/  SYNCS.PHASECHK.TRANS64.TRYWAIT P0, [UR24+0x58], R5 ;  /* 0x00005805ff0075a7 */ /* 0x000f640008001118 */
[----:B-----5:R-:W-:Y:S05]  /*9410*/  @!P0 BRA `(.L_x_112) ;  /* 0x000000a800bc8947 */ /* 0x020fea0003800000 */
.L_x_250:
        /* <DEDUP_REMOVED lines=16> */
.L_x_115:
[----:B----4-:R-:W-:Y:S04]  /*9520*/  HFMA2 R0, -RZ, RZ, 0, 2 ;  /* 0x00004000ff007431 */ /* 0x010fe800000001ff */
[----:B------:R1:W-:Y:S03]  /*9530*/  SYNCS.ARRIVE.TRANS64.RED.A0TR RZ, [UR24+0x38], R0 ;  /* 0x00003800ffff79a7 */ /* 0x0003e60008300418 */
.L_x_114:
[----:B------:R-:W-:Y:S05]  /*9540*/  BSYNC.RECONVERGENT B0 ;  /* 0x0000000000007941 */ /* 0x000fea0003800200 */
.L_x_113:
[----:B------:R-:W-:Y:S05]  /*9550*/  BRA.U UP1, `(.L_x_116) ;  /* 0x0000000101047547 */ /* 0x000fea000b800000 */
[----:B------:R-:W-:Y:S05]  /*9560*/  BPT.TRAP 0x1 ;  /* 0x000000040000795c */ /* 0x000fea0000300000 */
.L_x_116:
[----:B------:R-:W-:Y:S01]  /*9570*/  UIADD3 UR4, UPT, UPT, UR24, 0x38, URZ ;  /* 0x0000003818047890 */ /* 0x000fe2000fffe0ff */
[----:B------:R-:W-:Y:S01]  /*9580*/  LOP3.LUT R19, R19, 0x1, RZ, 0x3c, !PT ;  /* 0x0000000113137812 */ /* 0x000fe200078e3cff */
[----:B------:R-:W-:Y:S02]  /*9590*/  UISETP.NE.AND UP0, UPT, UR37, 0x8, UPT ;  /* 0x000000082500788c */ /* 0x000fe4000bf05270 */
[----:B------:R-:W-:Y:S09]  /*95a0*/  UPRMT UR4, UR25, 0x654, UR4 ;  /* 0x0000065419047896 */ /* 0x000ff20008000004 */
[----:B------:R-:W-:Y:S01]  /*95b0*/  SYNCS.ARRIVE.TRANS64.RED.A1T0 RZ, [UR4], RZ ;  /* 0x000000ffffff79a7 */ /* 0x000fe20008100404 */
[----:B------:R-:W-:Y:S05]  /*95c0*/  BRA.U UP0, `(.L_x_117) ;  /* 0x0000000100047547 */ /* 0x000fea000b800000 */
[----:B------:R-:W-:Y:S05]  /*95d0*/  BPT.TRAP 0x1 ;  /* 0x000000040000795c */ /* 0x000fea0000300000 */
.L_x_117:
[----:B------:R-:W-:Y:S01]  /*95e0*/  ULEA UR8, UR5, UR24, 0x3 ;  /* 0x0000001805087291 */ /* 0x000fe2000f8e18ff */
[----:B-1----:R-:W-:Y:S08]  /*95f0*/  SHF.L.U32 R5, R18, 0x1f, RZ ;  /* 0x0000001f12057819 */ /* 0x002ff000000006ff */
[----:B------:R-:W1:Y:S02]  /*9600*/  SYNCS.PHASECHK.TRANS64.TRYWAIT P0, [UR8+0x130], R5 ;  /* 0x00013005ff0075a7 */ /* 0x000e640008001108 */
[----:B-1----:R-:W-:Y:S05]  /*9610*/  @!P0 BRA `(.L_x_118) ;  /* 0x000000a800548947 */ /* 0x002fea0003800000 */
.L_x_252:
[----:B------:R-:W-:Y:S09]  /*9620*/  UIMAD UR4, UR5, 0x14, UR36 ;  /* 0x00000014050478a4 */ /* 0x000ff2000f8e0224 */
[----:B--2---:R-:W2:Y:S04]  /*9630*/  LDS R6, [UR4] ;  /* 0x00000004ff067984 */ /* 0x004ea80008000800 */
[----:B-1----:R-:W1:Y:S04]  /*9640*/  LDS R5, [UR4+0x4] ;  /* 0x00000404ff057984 */ /* 0x002e680008000800 */
[----:B------:R-:W3:Y:S04]  /*9650*/  LDS.U16 R4, [UR4+0x12] ;  /* 0x00001204ff047984 */ /* 0x000ee80008000400 */
[----:B------:R-:W3:Y:S04]  /*9660*/  LDS R16, [UR4+0x8] ;  /* 0x00000804ff107984 */ /* 0x000ee80008000800 */
[----:B----4-:R-:W4:Y:S01]  /*9670*/  LDS R0, [UR4+0xc] ;  /* 0x00000c04ff007984 */ /* 0x010f220008000800 */
[----:B------:R-:W-:Y:S01]  /*9680*/  @!PT LDS RZ, [RZ] ;  /* 0x00000000fffff984 */ /* 0x000fe20000000800 */
[----:B------:R-:W-:Y:S01]  /*9690*/  @!PT LDS RZ, [RZ] ;  /* 0x00000000fffff984 */ /* 0x000fe20000000800 */
[----:B------:R-:W-:Y:S01]  /*96a0*/  @!PT LDS RZ, [RZ] ;  /* 0x00000000fffff984 */ /* 0x000fe20000000800 */
[----:B------:R-:W-:Y:S01]  /*96b0*/  @!PT LDS RZ, [RZ] ;  /* 0x00000000fffff984 */ /* 0x000fe20000000800 */
[----:B------:R5:W-:Y:S06]  /*96c0*/  MEMBAR.ALL.CTA ;  /* 0x0000000000007992 */ /* 0x000bec0000008000 */
[----:B-----5:R-:W3:Y:S01]  /*96d0*/  FENCE.VIEW.ASYNC.S ;  /* 0x00000000000073c6 */ /* 0x020ee20000000000 */
[----:B--2---:R-:W-:Y:S02]  /*96e0*/  R2UR UR18, R6 ;  /* 0x00000000061272ca */ /* 0x004fe400000e0000 */
[----:B-1----:R-:W-:Y:S01]  /*96f0*/  R2UR UR19, R5 ;  /* 0x00000000051372ca */ /* 0x002fe200000e0000 */
[----:B------:R-:W-:Y:S03]  /*9700*/  @!UPT UIADD3 URZ, UPT, UPT, URZ, URZ, URZ ;  /* 0x000000fffffff290 */ /* 0x000fe6000fffe0ff */
[----:B------:R-:W-:Y:S11]  /*9710*/  BRA.U UP0, `(.L_x_119) ;  /* 0x0000000100047547 */ /* 0x000ff6000b800000 */
[----:B------:R-:W-:Y:S05]  /*9720*/  BPT.TRAP 0x1 ;  /* 0x000000040000795c */ /* 0x000fea0000300000 */
.L_x_119:
[----:B------:R-:W-:Y:S01]  /*9730*/  UIADD3 UR8, UPT, UPT, UR8, 0x170, URZ ;  /* 0x0000017008087890 */ /* 0x000fe2000fffe0ff */
[----:B----4-:R-:W-:Y:S03]  /*9740*/  ISETP.NE.AND P0, PT, R0, RZ, PT ;  /* 0x000000ff0000720c */ /* 0x010fe60003f05270 */
[----:B------:R-:W-:Y:S09]  /*9750*/  UPRMT UR8, UR25, 0x654, UR8 ;  /* 0x0000065419087896 */ /* 0x000ff20008000008 */
[----:B---3--:R-:W-:Y:S01]  /*9760*/  SYNCS.ARRIVE.TRANS64.RED.A1T0 RZ, [UR8], RZ ;  /* 0x000000ffffff79a7 */ /* 0x008fe20008100408 */
[----:B------:R-:W-:Y:S04]  /*9770*/  UIADD3 UR8, UPT, UPT, UR5, 0x1, URZ ;  /* 0x0000000105087890 */ /* 0x000fe8000fffe0ff */
[----:B------:R-:W-:Y:S04]  /*9780*/  UISETP.NE.AND UP0, UPT, UR8, 0x8, UPT ;  /* 0x000000080800788c */ /* 0x000fe8000bf05270 */
[----:B------:R-:W-:Y:S02]  /*9790*/  USEL UR4, URZ, 0x1, UP0 ;  /* 0x00000001ff047887 */ /* 0x000fe40008000000 */
[----:B------:R-:W-:Y:S02]  /*97a0*/  USEL UR5, UR8, URZ, UP0 ;  /* 0x000000ff08057287 */ /* 0x000fe40008000000 */
[----:B------:R-:W-:Y:S02]  /*97b0*/  UPLOP3.LUT UP0, UPT, UPT, UPT, UPT, 0x80, 0x8 ;  /* 0x000000000008789c */ /* 0x000fe40003f0f070 */
[----:B------:R-:W-:Y:S01]  /*97c0*/  LOP3.LUT R18, R18, UR4, RZ, 0x3c, !PT ;  /* 0x0000000412127c12 */ /* 0x000fe2000f8e3cff */
[----:B------:R-:W-:Y:S08]  /*97d0*/  @P0 BRA `(.L_x_120) ;  /* 0xffffffec00c80947 */ /* 0x000ff0000383ffff */
[----:B------:R-:W-:Y:S05]  /*97e0*/  BRA.U UP1, `(.L_x_121) ;  /* 0x0000000101047547 */ /* 0x000fea000b800000 */
[----:B------:R-:W-:Y:S05]  /*97f0*/  BPT.TRAP 0x1 ;  /* 0x000000040000795c */ /* 0x000fea0000300000 */
.L_x_121:
[----:B------:R-:W-:-:S04]  /*9800*/  SHF.L.U32 R3, R19, 0x1f, RZ ;  /* 0x0000001f13037819 */ /* 0x000fc800000006ff */
[----:B------:R-:W1:Y:S02]  /*9810*/  SYNCS.PHASECHK.TRANS64.TRYWAIT P0, [UR24+0x40], R3 ;  /* 0x00004003ff0075a7 */ /* 0x000e640008001118 */
[----:B-1----:R-:W-:Y:S05]  /*9820*/  @!P0 BRA `(.L_x_122) ;  /* 0x000000a400e88947 */ /* 0x002fea0003800000 */
.L_x_254:
[----:B------:R-:W-:Y:S05]  /*9830*/  BRA.U UP1, `(.L_x_123) ;  /* 0x0000000101047547 */ /* 0x000fea000b800000 */
[----:B------:R-:W-:Y:S05]  /*9840*/  BPT.TRAP 0x1 ;  /* 0x000000040000795c */ /* 0x000fea0000300000 */
.L_x_123:
[----:B------:R-:W2:Y:S02]  /*9850*/  SYNCS.PHASECHK.TRANS64.TRYWAIT P0, [UR24+0x48], R3 ;  /* 0x00004803ff0075a7 */ /* 0x000ea40008001118 */
[----:B--2---:R-:W-:Y:S05]  /*9860*/  @!P0 BRA `(.L_x_124) ;  /* 0x000000a400f08947 */ /* 0x004fea0003800000 */
.L_x_256:
[----:B------:R-:W-:Y:S05]  /*9870*/  BRA.U UP1, `(.L_x_125) ;  /* 0x0000000101047547 */ /* 0x000fea000b800000 */
[----:B------:R-:W-:Y:S05]  /*9880*/  BPT.TRAP 0x1 ;  /* 0x000000040000795c */ /* 0x000fea0000300000 */
.L_x_125:
[----:B------:R-:W2:Y:S02]  /*9890*/  SYNCS.PHASECHK.TRANS64.TRYWAIT P0, [UR24+0x50], R3 ;  /* 0x00005003ff0075a7 */ /* 0x000ea40008001118 */
[----:B--2---:R-:W-:Y:S05]  /*98a0*/  @!P0 BRA `(.L_x_126) ;  /* 0x000000a400f88947 */ /* 0x004fea0003800000 */
.L_x_258:
[----:B------:R-:W-:Y:S05]  /*98b0*/  BRA.U UP1, `(.L_x_127) ;  /* 0x0000000101047547 */ /* 0x000fea000b800000 */
[----:B------:R-:W-:Y:S05]  /*98c0*/  BPT.TRAP 0x1 ;  /* 0x000000040000795c */ /* 0x000fea0000300000 */
.L_x_127:
[----:B-1----:R-:W-:Y:S02]  /*98d0*/  SHF.L.U32 R3, R19, 0x1f, RZ ;  /* 0x0000001f13037819 */ /* 0x002fe400000006ff */
[----:B------:R-:W-:-:S04]  /*98e0*/  MOV R0, UR24 ;  /* 0x0000001800007c02 */ /* 0x000fc80008000f00 */
[----:B------:R1:W2:Y:S03]  /*98f0*/  SYNCS.PHASECHK.TRANS64.TRYWAIT P0, [R0+URZ+0x58], R3 ;  /* 0x00005803000075a7 */ /* 0x0002a600080011ff */
[----:B--2---:R-:W-:Y:S05]  /*9900*/  @!P0 NANOSLEEP.SYNCS 0x989680 ;  /* 0x009896800000895d */ /* 0x004fea0003900000 */
[----:B------:R-:W2:Y:S02]  /*9910*/  @!P0 SYNCS.PHASECHK.TRANS64 P0, [R0+URZ+0x58], R3 ;  /* 0x00005803000085a7 */ /* 0x000ea400080010ff */
[----:B--2---:R-:W-:Y:S05]  /*9920*/  @P0 EXIT ;  /* 0x000000000000094d */ /* 0x004fea0003800000 */
[----:B------:R-:W-:Y:S05]  /*9930*/  BRA `(.L_x_127) ;  /* 0xfffffffc00e47947 */ /* 0x000fea000383ffff */
.L_x_86:
[----:B------:R-:W-:-:S09]  /*9940*/  UISETP.NE.AND UP0, UPT, UR21, 0x4, UPT ;  /* 0x000000041500788c */ /* 0x000fd2000bf05270 */
[----:B------:R-:W-:Y:S05]  /*9950*/  BRA.U UP0, `(.L_x_128) ;  /* 0x0000006d00f07547 */ /* 0x000fea000b800000 */
.L_x_129:
[----:B------:R-:W-:-:S08]  /*9960*/  NOP ;  /* 0x0000000000007918 */ /* 0x000fd00000000000 */
[----:B------:R-:W2:Y:S02]  /*9970*/  USETMAXREG.TRY_ALLOC.CTAPOOL UP0, 0xe8 ;  /* 0x000000e8000079c8 */ /* 0x000ea40008000600 */
[----:B--2---:R-:W-:Y:S05]  /*9980*/  BRA.U !UP0, `(.L_x_129) ;  /* 0xfffffffd08f47547 */ /* 0x004fea000b83ffff */
[----:B------:R-:W2:Y:S08]  /*9990*/  S2UR UR52, SR_CgaCtaId ;  /* 0x00000000003479c3 */ /* 0x000eb00000008800 */
[----:B------:R-:W-:Y:S01]  /*99a0*/  BAR.SYNC.DEFER_BLOCKING 0x6, 0xa0 ;  /* 0x0182800000007b1d */ /* 0x000fe20000010000 */
[C---:B-----5:R-:W-:Y:S01]  /*99b0*/  IMAD.SHL.U32 R5, R142.reuse, 0x40, RZ ;  /* 0x000000408e057824 */ /* 0x060fe200078e00ff */
[C---:B------:R-:W-:Y:S01]  /*99c0*/  LOP3.LUT P1, RZ, R142.reuse, 0x2, RZ, 0xc0, !PT ;  /* 0x000000028eff7812 */ /* 0x040fe2000782c0ff */
[C---:B------:R-:W-:Y:S01]  /*99d0*/  IMAD.SHL.U32 R2, R142.reuse, 0x20, RZ ;  /* 0x000000208e027824 */ /* 0x040fe200078e00ff */
[----:B------:R-:W-:Y:S01]  /*99e0*/  PLOP3.LUT P2, PT, PT, PT, PT, 0x80, 0x8 ;  /* 0x000000000008781c */ /* 0x000fe20003f4f070 */
[----:B------:R-:W-:Y:S01]  /*99f0*/  IMAD.U32 R4, R142, 0x10000, RZ ;  /* 0x000100008e047824 */ /* 0x000fe200078e00ff */
[----:B------:R-:W-:Y:S01]  /*9a00*/  UMOV UR43, 0x400 ;  /* 0x00000400002b7882 */ /* 0x000fe20000000000 */
[----:B------:R-:W-:Y:S01]  /*9a10*/  LOP3.LUT R3, R5, 0x1c0, RZ, 0xc0, !PT ;  /* 0x000001c005037812 */ /* 0x000fe200078ec0ff */
[----:B------:R-:W3:Y:S01]  /*9a20*/  SHFL.IDX PT, R143, R128, RZ, 0x1f ;  /* 0x00001fff808f7589 */ /* 0x000ee200000e0000 */
[----:B------:R-:W-:Y:S01]  /*9a30*/  LOP3.LUT R2, R2, 0x200, RZ, 0xc0, !PT ;  /* 0x0000020002027812 */ /* 0x000fe200078ec0ff */
[----:B------:R-:W-:Y:S01]  /*9a40*/  IMAD.SHL.U32 R0, R142, 0x8, RZ ;  /* 0x000000088e007824 */ /* 0x000fe200078e00ff */
[----:B------:R-:W-:Y:S01]  /*9a50*/  LOP3.LUT R3, R3, 0x28, R142, 0xf8, !PT ;  /* 0x0000002803037812 */ /* 0x000fe200078ef88e */
[----:B------:R-:W-:Y:S01]  /*9a60*/  IMAD.MOV.U32 R141, RZ, RZ, 0x10 ;  /* 0x00000010ff8d7424 */ /* 0x000fe200078e00ff */
[----:B------:R-:W-:Y:S01]  /*9a70*/  LOP3.LUT R2, R2, 0x1000, R5, 0xf8, !PT ;  /* 0x0000100002027812 */ /* 0x000fe200078ef805 */
[----:B------:R-:W-:Y:S01]  /*9a80*/  UMOV UR58, URZ ;  /* 0x000000ff003a7c82 */ /* 0x000fe20008000000 */
[----:B------:R-:W-:Y:S01]  /*9a90*/  LOP3.LUT R5, R4, 0x600000, RZ, 0xc0, !PT ;  /* 0x0060000004057812 */ /* 0x000fe200078ec0ff */
[----:B------:R-:W-:Y:S01]  /*9aa0*/  UMOV UR59, URZ ;  /* 0x000000ff003b7c82 */ /* 0x000fe20008000000 */
[----:B------:R-:W-:Y:S01]  /*9ab0*/  LOP3.LUT R3, R3, 0x38, R0, 0x78, !PT ;  /* 0x0000003803037812 */ /* 0x000fe200078e7800 */
[----:B------:R-:W1:Y:S01]  /*9ac0*/  LDCU.64 UR38, c[0x0][0x888] ;  /* 0x00011100ff2677ac */ /* 0x000e620008000a00 */
[----:B------:R-:W-:Y:S01]  /*9ad0*/  LOP3.LUT R142, R142, 0x60, RZ, 0xc0, !PT ;  /* 0x000000608e8e7812 */ /* 0x000fe200078ec0ff */
[----:B------:R-:W-:Y:S01]  /*9ae0*/  IMAD.MOV.U32 R138, RZ, RZ, 0x1 ;  /* 0x00000001ff8a7424 */ /* 0x000fe200078e00ff */
[----:B------:R-:W-:Y:S01]  /*9af0*/  LOP3.LUT R139, R2, R3, RZ, 0xfc, !PT ;  /* 0x00000003028b7212 */ /* 0x000fe200078efcff */
[----:B------:R-:W1:Y:S01]  /*9b00*/  LDCU.64 UR48, c[0x0][0xb18] ;  /* 0x00016300ff3077ac */ /* 0x000e620008000a00 */
[----:B------:R-:W-:Y:S01]  /*9b10*/  IMAD.MOV.U32 R137, RZ, RZ, RZ ;  /* 0x000000ffff897224 */ /* 0x000fe200078e00ff */
[----:B------:R-:W-:-:S02]  /*9b20*/  PRMT R136, RZ, 0x7610, R136 ;  /* 0x00007610ff887816 */ /* 0x000fc40000000088 */
[----:B------:R-:W-:Y:S01]  /*9b30*/  CS2R R134, SRZ ;  /* 0x0000000000867805 */ /* 0x000fe2000001ff00 */
[----:B--2---:R-:W-:Y:S01]  /*9b40*/  ULEA UR43, UR52, UR43, 0x18 ;  /* 0x0000002b342b7291 */ /* 0x004fe2000f8ec0ff */
[----:B------:R-:W-:Y:S01]  /*9b50*/  SEL R141, R141, 0xfffffff0, !P1 ;  /* 0xfffffff08d8d7807 */ /* 0x000fe20004800000 */
[----:B------:R-:W2:Y:S01]  /*9b60*/  LDCU.64 UR46, c[0x0][0xb20] ;  /* 0x00016400ff2e77ac */ /* 0x000ea20008000a00 */
[----:B---3--:R-:W-:Y:S01]  /*9b70*/  ISETP.NE.AND P0, PT, R143, 0x4, PT ;  /* 0x000000048f00780c */ /* 0x008fe20003f05270 */
[----:B------:R-:W3:Y:S05]  /*9b80*/  LDCU.64 UR44, c[0x0][0x8b0] ;  /* 0x00011600ff2c77ac */ /* 0x000eea0008000a00 */
[----:B------:R-:W4:Y:S01]  /*9b90*/  LDS R140, [UR43+0x2f0] ;  /* 0x0002f02bff8c7984 */ /* 0x000f220008000800 */
[----:B------:R-:W-:Y:S01]  /*9ba0*/  UIADD3 UR4, UPT, UPT, UR43, 0x1000, URZ ;  /* 0x000010002b047890 */ /* 0x000fe2000fffe0ff */
[----:B------:R-:W-:Y:S01]  /*9bb0*/  UMOV UR5, URZ ;  /* 0x000000ff00057c82 */ /* 0x000fe20008000000 */
[----:B----4-:R-:W-:-:S04]  /*9bc0*/  IMAD.IADD R140, R140, 0x1, R5 ;  /* 0x000000018c8c7824 */ /* 0x010fc800078e0205 */
[----:B-123--:R-:W-:Y:S06]  /*9bd0*/  @P0 BRA `(.L_x_130) ;  /* 0x00000000007c0947 */ /* 0x00efec0003800000 */
[----:B------:R-:W1:Y:S01]  /*9be0*/  LDC.64 R36, c[0x0][0xa00] ;  /* 0x00028000ff247b82 */ /* 0x000e620000000a00 */
[----:B------:R-:W2:Y:S01]  /*9bf0*/  LDCU UR6, c[0x0][0xc1c] ;  /* 0x00018380ff0677ac */ /* 0x000ea20008000800 */
[----:B------:R-:W3:Y:S06]  /*9c00*/  LDCU.64 UR58, c[0x0][0xb00] ;  /* 0x00016000ff3a77ac */ /* 0x000eec0008000a00 */
[----:B------:R-:W1:Y:S01]  /*9c10*/  LDC.64 R38, c[0x0][0xa08] ;  /* 0x00028200ff267b82 */ /* 0x000e620000000a00 */
[----:B------:R-:W-:-:S07]  /*9c20*/  ELECT P0, URZ, PT ;  /* 0x0000000000ff782f */ /* 0x000fce0003800000 */
[----:B------:R-:W4:Y:S01]  /*9c30*/  LDC.64 R32, c[0x0][0xa10] ;  /* 0x00028400ff207b82 */ /* 0x000f220000000a00 */
[----:B--2---:R-:W-:-:S04]  /*9c40*/  UIADD3 UR6, UPT, UPT, UR16, UR6, URZ ;  /* 0x0000000610067290 */ /* 0x004fc8000fffe0ff */
[----:B------:R-:W-:-:S03]  /*9c50*/  UIMAD UR6, UR6, 0xe, URZ ;  /* 0x0000000e060678a4 */ /* 0x000fc6000f8e02ff */
[----:B------:R-:W4:Y:S01]  /*9c60*/  LDC.64 R34, c[0x0][0xa18] ;  /* 0x00028600ff227b82 */ /* 0x000f220000000a00 */
[----:B---3--:R-:W-:-:S07]  /*9c70*/  UIMAD.WIDE.U32 UR58, UR6, 0x80, UR58 ;  /* 0x00000080063a78a5 */ /* 0x008fce000f8e003a */
[----:B------:R-:W2:Y:S01]  /*9c80*/  LDC.64 R28, c[0x0][0xa20] ;  /* 0x00028800ff1c7b82 */ /* 0x000ea20000000a00 */
[----:B-1----:R1:W-:Y:S07]  /*9c90*/  @P0 STS.128 [UR43+0x380], R36 ;  /* 0x00038024ff000988 */ /* 0x0023ee0008000c2b */
[----:B------:R-:W2:Y:S08]  /*9ca0*/  LDC.64 R30, c[0x0][0xa28] ;  /* 0x00028a00ff1e7b82 */ /* 0x000eb00000000a00 */
[----:B------:R-:W3:Y:S01]  /*9cb0*/  LDC.64 R24, c[0x0][0xa30] ;  /* 0x00028c00ff187b82 */ /* 0x000ee20000000a00 */
[----:B----4-:R1:W-:Y:S07]  /*9cc0*/  @P0 STS.128 [UR43+0x390], R32 ;  /* 0x00039020ff000988 */ /* 0x0103ee0008000c2b */
[----:B------:R-:W3:Y:S08]  /*9cd0*/  LDC.64 R26, c[0x0][0xa38] ;  /* 0x00028e00ff1a7b82 */ /* 0x000ef00000000a00 */
[----:B------:R-:W4:Y:S01]  /*9ce0*/  LDC.64 R20, c[0x0][0xa40] ;  /* 0x00029000ff147b82 */ /* 0x000f220000000a00 */
[----:B--2---:R1:W-:Y:S07]  /*9cf0*/  @P0 STS.128 [UR43+0x3a0], R28 ;  /* 0x0003a01cff000988 */ /* 0x0043ee0008000c2b */
[----:B------:R-:W4:Y:S08]  /*9d00*/  LDC.64 R22, c[0x0][0xa48] ;  /* 0x00029200ff167b82 */ /* 0x000f300000000a00 */
[----:B------:R-:W2:Y:S01]  /*9d10*/  LDC.64 R12, c[0x0][0xa50] ;  /* 0x00029400ff0c7b82 */ /* 0x000ea20000000a00 */
[----:B---3--:R1:W-:Y:S07]  /*9d20*/  @P0 STS.128 [UR43+0x3b0], R24 ;  /* 0x0003b018ff000988 */ /* 0x0083ee0008000c2b */
[----:B------:R-:W2:Y:S08]  /*9d30*/  LDC.64 R14, c[0x0][0xa58] ;  /* 0x00029600ff0e7b82 */ /* 0x000eb00000000a00 */
[----:B------:R-:W3:Y:S01]  /*9d40*/  LDC.64 R8, c[0x0][0xa60] ;  /* 0x00029800ff087b82 */ /* 0x000ee20000000a00 */
[----:B----4-:R1:W-:Y:S07]  /*9d50*/  @P0 STS.128 [UR43+0x3c0], R20 ;  /* 0x0003c014ff000988 */ /* 0x0103ee0008000c2b */
[----:B------:R-:W3:Y:S08]  /*9d60*/  LDC.64 R10, c[0x0][0xa68] ;  /* 0x00029a00ff0a7b82 */ /* 0x000ef00000000a00 */
[----:B------:R-:W4:Y:S01]  /*9d70*/  LDC.64 R4, c[0x0][0xa70] ;  /* 0x00029c00ff047b82 */ /* 0x000f220000000a00 */
[----:B--2---:R1:W-:Y:S07]  /*9d80*/  @P0 STS.128 [UR43+0x3d0], R12 ;  /* 0x0003d00cff000988 */ /* 0x0043ee0008000c2b */
[----:B------:R-:W4:Y:S01]  /*9d90*/  LDC.64 R6, c[0x0][0xa78] ;  /* 0x00029e00ff067b82 */ /* 0x000f220000000a00 */
[----:B---3--:R1:W-:Y:S04]  /*9da0*/  @P0 STS.128 [UR43+0x3e0], R8 ;  /* 0x0003e008ff000988 */ /* 0x0083e80008000c2b */
[----:B----4-:R1:W-:Y:S01]  /*9db0*/  @P0 STS.128 [UR43+0x3f0], R4 ;  /* 0x0003f004ff000988 */ /* 0x0103e20008000c2b */
[----:B------:R-:W-:Y:S01]  /*9dc0*/  NOP ;  /* 0x0000000000007918 */ /* 0x000fe20000000000 */
.L_x_130:
[----:B------:R-:W-:Y:S01]  /*9dd0*/  MOV R129, UR4 ;  /* 0x0000000400817c02 */ /* 0x000fe20008000f00 */
[----:B------:R-:W-:Y:S01]  /*9de0*/  UMOV UR54, URZ ;  /* 0x000000ff00367c82 */ /* 0x000fe20008000000 */
[----:B------:R-:W-:Y:S01]  /*9df0*/  SHF.L.U32 R139, R139, 0x1, RZ ;  /* 0x000000018b8b7819 */ /* 0x000fe200000006ff */
[----:B------:R-:W-:-:S06]  /*9e00*/  UMOV UR53, URZ ;  /* 0x000000ff00357c82 */ /* 0x000fcc0008000000 */
.L_x_184:
[----:B------:R-:W-:Y:S01]  /*9e10*/  LOP3.LUT R0, R136, 0xffff, RZ, 0xc0, !PT ;  /* 0x0000ffff88007812 */ /* 0x000fe200078ec0ff */
[----:B-1----:R-:W1:Y:S03]  /*9e20*/  LDC.64 R8, c[0x0][0x390] ;  /* 0x0000e400ff087b82 */ /* 0x002e660000000a00 */
        /* <DEDUP_REMOVED lines=16> */
[----:B------:R-:W-:Y:S02]  /*9f30*/  ISETP.NE.OR P0, PT, R143, 0x4, !P2 ;  /* 0x000000048f00780c */ /* 0x000fe40005705670 */
[----:B------:R-:W-:Y:S02]  /*9f40*/  R2UR UR56, R2 ;  /* 0x00000000023872ca */ /* 0x000fe400000e0000 */
[----:B------:R-:W-:Y:S09]  /*9f50*/  R2UR UR57, R3 ;  /* 0x00000000033972ca */ /* 0x000ff200000e0000 */
[----:B-1-3--:R-:W-:Y:S06]  /*9f60*/  @P0 BRA `(.L_x_131) ;  /* 0x0000000000ec0947 */ /* 0x00afec0003800000 */
[----:B------:R-:W-:Y:S01]  /*9f70*/  IMAD.U32 R11, RZ, RZ, UR43 ;  /* 0x0000002bff0b7e24 */ /* 0x000fe2000f8e00ff */
[----:B------:R-:W1:Y:S01]  /*9f80*/  S2R R0, SR_LANEID ;  /* 0x0000000000007919 */ /* 0x000e620000000000 */
[----:B------:R-:W-:Y:S01]  /*9f90*/  ELECT P0, URZ, PT ;  /* 0x0000000000ff782f */ /* 0x000fe20003800000 */
[----:B------:R-:W-:Y:S01]  /*9fa0*/  BSSY.RECONVERGENT B0, `(.L_x_132) ;  /* 0x0000032000007945 */ /* 0x000fe20003800200 */
[----:B-1----:R-:W-:Y:S05]  /*9fb0*/  IMAD.SHL.U32 R0, R0, 0x4, RZ ;  /* 0x0000000400007824 */ /* 0x002fea00078e00ff */
[----:B------:R-:W-:Y:S06]  /*9fc0*/  IADD3 R11, PT, PT, R0, 0x380, R11 ;  /* 0x00000380000b7810 */ /* 0x000fec0007ffe00b */
[----:B------:R-:W-:Y:S05]  /*9fd0*/  @!P0 BRA `(.L_x_133) ;  /* 0x0000000000b88947 */ /* 0x000fea0003800000 */
[----:B------:R-:W-:Y:S01]  /*9fe0*/  STS [UR43+0x3b0], RZ ;  /* 0x0003b0ffff007988 */ /* 0x000fe2000800082b */
[----:B------:R-:W-:Y:S01]  /*9ff0*/  ISETP.NE.U32.AND P0, PT, RZ, UR46, PT ;  /* 0x0000002eff007c0c */ /* 0x000fe2000bf05070 */
[C---:B------:R-:W-:Y:S01]  /*a000*/  IMAD.WIDE R6, R16.reuse, 0xc, R8 ;  /* 0x0000000c10067825 */ /* 0x040fe200078e0208 */
[----:B------:R-:W-:Y:S02]  /*a010*/  UIADD3 UR4, UPT, UPT, UR43, 0x380, URZ ;  /* 0x000003802b047890 */ /* 0x000fe4000fffe0ff */
[----:B------:R-:W-:Y:S02]  /*a020*/  ISETP.NE.AND.EX P1, PT, RZ, UR47, PT, P0 ;  /* 0x0000002fff007c0c */ /* 0x000fe4000bf25300 */
[----:B------:R-:W2:Y:S01]  /*a030*/  LDG.E R18, desc[UR50][R6.64] ;  /* 0x0000003206127981 */ /* 0x000ea2000c1e1900 */
[C---:B------:R-:W-:Y:S03]  /*a040*/  LEA R2, P0, R16.reuse, RZ, 0x3 ;  /* 0x000000ff10027211 */ /* 0x040fe600078018ff */
[----:B------:R1:W3:Y:S01]  /*a050*/  LDG.E R5, desc[UR50][R6.64+0x4] ;  /* 0x0000043206057981 */ /* 0x0002e2000c1e1900 */
[----:B------:R-:W-:Y:S06]  /*a060*/  LEA.HI.X.SX32 R3, R16, RZ, 0x3, P0 ;  /* 0x000000ff10037211 */ /* 0x000fec00000f1eff */
[C---:B------:R-:W-:Y:S04]  /*a070*/  @P1 IADD3 R12, P0, PT, R2.reuse, UR46, RZ ;  /* 0x0000002e020c1c10 */ /* 0x040fe8000ff1e0ff */
[C---:B------:R-:W-:Y:S02]  /*a080*/  @P1 IADD3.X R13, PT, PT, R3.reuse, UR47, RZ, P0, !PT ;  /* 0x0000002f030d1c10 */ /* 0x040fe400087fe4ff */
[----:B------:R-:W-:Y:S03]  /*a090*/  IADD3 R14, P0, PT, R2, UR48, RZ ;  /* 0x00000030020e7c10 */ /* 0x000fe6000ff1e0ff */
[----:B------:R-:W4:Y:S01]  /*a0a0*/  @P1 LDG.E.64 R20, desc[UR50][R12.64] ;  /* 0x000000320c141981 */ /* 0x000f22000c1e1b00 */
[----:B------:R-:W-:Y:S03]  /*a0b0*/  IADD3.X R15, PT, PT, R3, UR49, RZ, P0, !PT ;  /* 0x00000031030f7c10 */ /* 0x000fe600087fe4ff */
[----:B------:R-:W5:Y:S04]  /*a0c0*/  LDS R3, [UR43+0x39c] ;  /* 0x00039c2bff037984 */ /* 0x000f680008000800 */
[----:B------:R-:W5:Y:S01]  /*a0d0*/  LDG.E.64 R14, desc[UR50][R14.64] ;  /* 0x000000320e0e7981 */ /* 0x000f62000c1e1b00 */
[----:B-1----:R-:W-:Y:S03]  /*a0e0*/  IMAD.U32 R6, RZ, RZ, UR4 ;  /* 0x00000004ff067e24 */ /* 0x002fe6000f8e00ff */
[----:B-----5:R-:W-:Y:S01]  /*a0f0*/  STS.64 [UR43+0x380], R14 ;  /* 0x0003800eff007988 */ /* 0x020fe20008000a2b */
[--C-:B--2---:R-:W-:Y:S01]  /*a100*/  SHF.R.S32.HI R19, RZ, 0x1f, R18.reuse ;  /* 0x0000001fff137819 */ /* 0x104fe20000011412 */
[----:B------:R-:W-:Y:S02]  /*a110*/  @!P1 IMAD.MOV.U32 R20, RZ, RZ, R18 ;  /* 0x000000ffff149224 */ /* 0x000fe400078e0012 */
[----:B---3--:R-:W-:Y:S02]  /*a120*/  VIADD R5, R5, 0xffffffff ;  /* 0xffffffff05057836 */ /* 0x008fe40000000000 */
[----:B------:R-:W-:Y:S05]  /*a130*/  @!P1 IMAD.MOV.U32 R21, RZ, RZ, R19 ;  /* 0x000000ffff159224 */ /* 0x000fea00078e0013 */
[----:B----4-:R-:W-:Y:S04]  /*a140*/  SHF.L.U64.HI R10, R20, 0x1, R21 ;  /* 0x00000001140a7819 */ /* 0x010fe80000010215 */
[----:B------:R-:W-:Y:S04]  /*a150*/  LOP3.LUT R10, R10, 0x1fffffff, RZ, 0xc0, !PT ;  /* 0x1fffffff0a0a7812 */ /* 0x000fe800078ec0ff */
[----:B------:R-:W-:Y:S04]  /*a160*/  SHF.R.U32.HI R2, RZ, 0x4, R10 ;  /* 0x00000004ff027819 */ /* 0x000fe8000001160a */
[----:B------:R-:W-:Y:S02]  /*a170*/  LOP3.LUT R13, R3, 0xf, R2, 0xb8, !PT ;  /* 0x0000000f030d7812 */ /* 0x000fe400078eb802 */
[----:B------:R-:W-:Y:S03]  /*a180*/  SHF.R.U64 R2, R6, 0x4, RZ ;  /* 0x0000000406027819 */ /* 0x000fe600000012ff */
[----:B------:R1:W-:Y:S04]  /*a190*/  STS [UR43+0x39c], R13 ;  /* 0x00039c0dff007988 */ /* 0x0003e8000800082b */
[----:B------:R-:W2:Y:S04]  /*a1a0*/  LDS R4, [UR43+0x39c] ;  /* 0x00039c2bff047984 */ /* 0x000ea80008000800 */
[----:B------:R-:W-:Y:S04]  /*a1b0*/  STS [UR43+0x390], R2 ;  /* 0x00039002ff007988 */ /* 0x000fe8000800082b */
[----:B------:R-:W-:Y:S01]  /*a1c0*/  STS [UR43+0x394], R2 ;  /* 0x00039402ff007988 */ /* 0x000fe2000800082b */
[----:B-1----:R-:W-:Y:S05]  /*a1d0*/  IMAD.SHL.U32 R13, R20, 0x2, RZ ;  /* 0x00000002140d7824 */ /* 0x002fea00078e00ff */
[----:B------:R-:W-:Y:S04]  /*a1e0*/  LOP3.LUT R13, R13, 0xfffffffe, RZ, 0xc0, !PT ;  /* 0xfffffffe0d0d7812 */ /* 0x000fe800078ec0ff */
[----:B------:R-:W-:Y:S05]  /*a1f0*/  SHF.R.U64 R10, R13, 0x4, R10 ;  /* 0x000000040d0a7819 */ /* 0x000fea000000120a */
[----:B------:R-:W-:Y:S01]  /*a200*/  STS [UR43+0x38c], R10 ;  /* 0x00038c0aff007988 */ /* 0x000fe2000800082b */
[----:B--2---:R-:W-:Y:S05]  /*a210*/  LOP3.LUT R7, R4, 0xf0, RZ, 0xb8, !PT ;  /* 0x000000f004077812 */ /* 0x004fea00078eb8ff */
[----:B------:R1:W-:Y:S04]  /*a220*/  STS [UR43+0x39c], R7 ;  /* 0x00039c07ff007988 */ /* 0x0003e8000800082b */
[----:B------:R-:W2:Y:S01]  /*a230*/  LDS R4, [UR43+0x39c] ;  /* 0x00039c2bff047984 */ /* 0x000ea20008000800 */
[----:B-1----:R-:W-:Y:S02]  /*a240*/  CS2R R6, SRZ ;  /* 0x0000000000067805 */ /* 0x002fe4000001ff00 */
[----:B--2---:R-:W-:Y:S01]  /*a250*/  LOP3.LUT R3, R4, 0xf00, RZ, 0xb8, !PT ;  /* 0x00000f0004037812 */ /* 0x004fe200078eb8ff */
[----:B------:R-:W-:Y:S04]  /*a260*/  VIADD R4, R18, 0xffffffff ;  /* 0xffffffff12047836 */ /* 0x000fe80000000000 */
[----:B------:R-:W-:Y:S04]  /*a270*/  STS.64 [UR43+0x398], R2 ;  /* 0x00039802ff007988 */ /* 0x000fe80008000a2b */
[----:B------:R-:W1:Y:S04]  /*a280*/  LDS R12, [UR43+0x39c] ;  /* 0x00039c2bff0c7984 */ /* 0x000e680008000800 */
[----:B------:R2:W-:Y:S01]  /*a290*/  STS.128 [UR43+0x3a0], R4 ;  /* 0x0003a004ff007988 */ /* 0x0005e20008000c2b */
[----:B-1----:R-:W-:Y:S05]  /*a2a0*/  LOP3.LUT R12, R12, 0xf000, RZ, 0xb8, !PT ;  /* 0x0000f0000c0c7812 */ /* 0x002fea00078eb8ff */
[----:B------:R2:W-:Y:S02]  /*a2b0*/  STS [UR43+0x39c], R12 ;  /* 0x00039c0cff007988 */ /* 0x0005e4000800082b */
.L_x_133:
[----:B------:R-:W-:Y:S05]  /*a2c0*/  BSYNC.RECONVERGENT B0 ;  /* 0x0000000000007941 */ /* 0x000fea0003800200 */
.L_x_132:
[----:B------:R-:W-:Y:S01]  /*a2d0*/  NOP ;  /* 0x0000000000007918 */ /* 0x000fe20000000000 */
[----:B------:R-:W1:Y:S01]  /*a2e0*/  LDS R11, [R11] ;  /* 0x000000000b0b7984 */ /* 0x000e620000000800 */
[----:B------:R-:W-:Y:S04]  /*a2f0*/  IADD3 R2, P0, PT, R0, UR56, RZ ;  /* 0x0000003800027c10 */ /* 0x000fe8000ff1e0ff */
[----:B------:R-:W-:Y:S05]  /*a300*/  IADD3.X R3, PT, PT, RZ, UR57, RZ, P0, !PT ;  /* 0x00000039ff037c10 */ /* 0x000fea00087fe4ff */
[----:B-1----:R1:W5:Y:S04]  /*a310*/  ATOMG.E.EXCH.STRONG.GPU PT, RZ, [R2], R11 ;  /* 0x0000000b02ff73a8 */ /* 0x00236800041ee100 */
.L_x_131:
[----:B------:R-:W-:Y:S09]  /*a320*/  UISETP.NE.AND UP0, UPT, UR37, 0x8, UPT ;  /* 0x000000082500788c */ /* 0x000ff2000bf05270 */
[----:B------:R-:W-:Y:S05]  /*a330*/  BRA.U UP0, `(.L_x_134) ;  /* 0x0000000100047547 */ /* 0x000fea000b800000 */
[----:B------:R-:W-:Y:S05]  /*a340*/  BPT.TRAP 0x1 ;  /* 0x000000040000795c */ /* 0x000fea0000300000 */
.L_x_134:
[----:B------:R-:W-:Y:S01]  /*a350*/  ULEA UR6, UR5, UR43, 0x3 ;  /* 0x0000002b05067291 */ /* 0x000fe2000f8e18ff */
[----:B-1----:R-:W-:Y:S08]  /*a360*/  SHF.L.U32 R3, R134, 0x1f, RZ ;  /* 0x0000001f86037819 */ /* 0x002ff000000006ff */
[----:B-----5:R-:W1:Y:S02]  /*a370*/  SYNCS.PHASECHK.TRANS64.TRYWAIT P0, [UR6+0x130], R3 ;  /* 0x00013003ff0075a7 */ /* 0x020e640008001106 */
[----:B-1----:R-:W-:Y:S05]  /*a380*/  @!P0 BRA `(.L_x_135) ;  /* 0x0000009c00588947 */ /* 0x002fea0003800000 */
.L_x_260:
[----:B------:R-:W-:Y:S09]  /*a390*/  UIMAD UR4, UR5, 0x14, UR36 ;  /* 0x00000014050478a4 */ /* 0x000ff2000f8e0224 */
[----:B------:R-:W3:Y:S04]  /*a3a0*/  LDS.U16 R136, [UR4+0x12] ;  /* 0x00001204ff887984 */ /* 0x000ee80008000400 */
[----:B------:R-:W4:Y:S04]  /*a3b0*/  LDS R133, [UR4] ;  /* 0x00000004ff857984 */ /* 0x000f280008000800 */
[----:B------:R-:W1:Y:S04]  /*a3c0*/  LDS R132, [UR4+0x4] ;  /* 0x00000404ff847984 */ /* 0x000e680008000800 */
[----:B------:R-:W1:Y:S04]  /*a3d0*/  LDS R131, [UR4+0x8] ;  /* 0x00000804ff837984 */ /* 0x000e680008000800 */
[----:B------:R-:W1:Y:S01]  /*a3e0*/  LDS R130, [UR4+0xc] ;  /* 0x00000c04ff827984 */ /* 0x000e620008000800 */
[----:B------:R-:W-:Y:S01]  /*a3f0*/  @!PT LDS RZ, [RZ] ;  /* 0x00000000fffff984 */ /* 0x000fe20000000800 */
[----:B------:R-:W-:Y:S01]  /*a400*/  @!PT LDS RZ, [RZ] ;  /* 0x00000000fffff984 */ /* 0x000fe20000000800 */
[----:B------:R-:W-:Y:S01]  /*a410*/  @!PT LDS RZ, [RZ] ;  /* 0x00000000fffff984 */ /* 0x000fe20000000800 */
[----:B------:R-:W-:Y:S01]  /*a420*/  @!PT LDS RZ, [RZ] ;  /* 0x00000000fffff984 */ /* 0x000fe20000000800 */
[----:B------:R5:W-:Y:S06]  /*a430*/  MEMBAR.ALL.CTA ;  /* 0x0000000000007992 */ /* 0x000bec0000008000 */
[----:B-----5:R-:W1:Y:S01]  /*a440*/  FENCE.VIEW.ASYNC.S ;  /* 0x00000000000073c6 */ /* 0x020e620000000000 */
[----:B------:R-:W-:Y:S05]  /*a450*/  BRA.U UP0, `(.L_x_136) ;  /* 0x0000000100047547 */ /* 0x000fea000b800000 */
[----:B------:R-:W-:Y:S05]  /*a460*/  BPT.TRAP 0x1 ;  /* 0x000000040000795c */ /* 0x000fea0000300000 */
.L_x_136:
[----:B------:R-:W-:Y:S01]  /*a470*/  UIADD3 UR4, UPT, UPT, UR6, 0x170, URZ ;  /* 0x0000017006047890 */ /* 0x000fe2000fffe0ff */
[----:B------:R-:W-:Y:S01]  /*a480*/  IMAD.WIDE R8, R16, 0xc, R8 ;  /* 0x0000000c10087825 */ /* 0x000fe200078e0208 */
[----:B------:R-:W-:Y:S01]  /*a490*/  USHF.L.U32 UR41, UR18, 0x7, URZ ;  /* 0x0000000712297899 */ /* 0x000fe200080006ff */
[----:B------:R-:W-:Y:S01]  /*a4a0*/  ISETP.NE.OR P1, PT, R142, RZ, !P2 ;  /* 0x000000ff8e00720c */ /* 0x000fe20005725670 */
[----:B------:R-:W-:Y:S01]  /*a4b0*/  UPRMT UR4, UR52, 0x654, UR4 ;  /* 0x0000065434047896 */ /* 0x000fe20008000004 */
[----:B------:R-:W-:Y:S01]  /*a4c0*/  BSSY.RECONVERGENT B0, `(.L_x_137) ;  /* 0x000000b000007945 */ /* 0x000fe20003800200 */
[----:B------:R-:W-:Y:S01]  /*a4d0*/  USHF.L.U32 UR42, UR19, 0x8, URZ ;  /* 0x00000008132a7899 */ /* 0x000fe200080006ff */
[----:B------:R-:W-:Y:S01]  /*a4e0*/  LOP3.LUT P0, RZ, R129, 0x3f0, RZ, 0xc0, !PT ;  /* 0x000003f081ff7812 */ /* 0x000fe2000780c0ff */
[----:B------:R-:W-:Y:S05]  /*a4f0*/  UIADD3 UR55, UPT, UPT, UR5, 0x1, URZ ;  /* 0x0000000105377890 */ /* 0x000fea000fffe0ff */
[----:B-1----:R-:W-:Y:S01]  /*a500*/  SYNCS.ARRIVE.TRANS64.RED.A1T0 RZ, [UR4], RZ ;  /* 0x000000ffffff79a7 */ /* 0x002fe20008100404 */
[----:B------:R1:W5:Y:S02]  /*a510*/  LDG.E R146, desc[UR50][R8.64+0x8] ;  /* 0x0000083208927981 */ /* 0x000364000c1e1900 */
[----:B------:R-:W-:Y:S05]  /*a520*/  @P1 BRA `(.L_x_138) ;  /* 0x0000000000101947 */ /* 0x000fea0003800000 */
[----:B------:R-:W-:Y:S04]  /*a530*/  DEPBAR {5,4,3,2,1,0} ;  /* 0x0000003f0000791a */ /* 0x000fe80000000000 */
[----:B------:R-:W2:Y:S02]  /*a540*/  CCTL.E.C.LDCU.IV.DEEP [UR56] ;  /* 0x0000000038007540 */ /* 0x000ea40009c08000 */
[----:B--2---:R2:W-:Y:S01]  /*a550*/  UTMACCTL.IV [UR56] ;  /* 0x00000000380079b9 */ /* 0x0045e20008000000 */
[----:B------:R-:W-:Y:S01]  /*a560*/  NOP ;  /* 0x0000000000007918 */ /* 0x000fe20000000000 */
.L_x_138:
[----:B--2---:R-:W-:Y:S05]  /*a570*/  BSYNC.RECONVERGENT B0 ;  /* 0x0000000000007941 */ /* 0x004fea0003800200 */
.L_x_137:
[----:B------:R-:W-:Y:S04]  /*a580*/  BSSY.RECONVERGENT B6, `(.L_x_139) ;  /* 0x0000021000067945 */ /* 0x000fe80003800200 */
[----:B------:R-:W-:Y:S05]  /*a590*/  @!P0 BRA `(.L_x_140) ;  /* 0x00000000007c8947 */ /* 0x000fea0003800000 */
[----:B------:R-:W2:Y:S01]  /*a5a0*/  LDCU.64 UR8, c[0x4][0x80] ;  /* 0x01001000ff0877ac */ /* 0x000ea20008000a00 */
[----:B------:R-:W-:Y:S01]  /*a5b0*/  MOV R2, 0x0 ;  /* 0x0000000000027802 */ /* 0x000fe20000000f00 */
[----:B------:R-:W-:Y:S02]  /*a5c0*/  HFMA2 R12, -RZ, RZ, 0, 5.9604644775390625e-08 ;  /* 0x00000001ff0c7431 */ /* 0x000fe400000001ff */
[----:B-1----:R-:W-:Y:S01]  /*a5d0*/  IMAD.MOV.U32 R8, RZ, RZ, 0x70 ;  /* 0x00000070ff087424 */ /* 0x002fe200078e00ff */
[----:B------:R1:W1:Y:S01]  /*a5e0*/  LDC.64 R14, c[0x4][R2] ;  /* 0x01000000020e7b82 */ /* 0x0002620000000a00 */
[----:B------:R-:W3:Y:S01]  /*a5f0*/  LDCU.64 UR6, c[0x4][0x88] ;  /* 0x01001100ff0677ac */ /* 0x000ee20008000a00 */
[----:B------:R-:W-:Y:S01]  /*a600*/  IMAD.MOV.U32 R13, RZ, RZ, RZ ;  /* 0x000000ffff0d7224 */ /* 0x000fe200078e00ff */
[----:B------:R-:W4:Y:S01]  /*a610*/  LDCU.64 UR4, c[0x4][0x8] ;  /* 0x01000100ff0477ac */ /* 0x000f220008000a00 */
[----:B--2---:R-:W-:Y:S01]  /*a620*/  MOV R5, UR9 ;  /* 0x0000000900057c02 */ /* 0x004fe20008000f00 */
[----:B------:R-:W-:Y:S01]  /*a630*/  IMAD.U32 R4, RZ, RZ, UR8 ;  /* 0x00000008ff047e24 */ /* 0x000fe2000f8e00ff */
[----:B---3--:R-:W-:Y:S01]  /*a640*/  MOV R7, UR7 ;  /* 0x0000000700077c02 */ /* 0x008fe20008000f00 */
[----:B------:R-:W-:Y:S01]  /*a650*/  IMAD.U32 R6, RZ, RZ, UR6 ;  /* 0x00000006ff067e24 */ /* 0x000fe2000f8e00ff */
[----:B----4-:R-:W-:Y:S01]  /*a660*/  MOV R11, UR5 ;  /* 0x00000005000b7c02 */ /* 0x010fe20008000f00 */
[----:B------:R-:W-:Y:S02]  /*a670*/  IMAD.U32 R10, RZ, RZ, UR4 ;  /* 0x00000004ff0a7e24 */ /* 0x000fe4000f8e00ff */
[----:B------:R-:W-:Y:S07]  /*a680*/  LEPC R20, `(.L_x_141) ;  /* 0x000000001014794e */ /* 0x000fee0000000000 */
[----:B-1---5:R-:W-:Y:S05]  /*a690*/  CALL.ABS.NOINC R14 ;  /* 0x000000000e007343 */ /* 0x022fea0003c00000 */
.L_x_141:
[----:B------:R-:W1:Y:S01]  /*a6a0*/  LDCU.64 UR8, c[0x4][0x80] ;  /* 0x01001000ff0877ac */ /* 0x000e620008000a00 */
[----:B------:R-:W2:Y:S01]  /*a6b0*/  LDC.64 R2, c[0x4][R2] ;  /* 0x0100000002027b82 */ /* 0x000ea20000000a00 */
[----:B------:R-:W-:Y:S02]  /*a6c0*/  HFMA2 R12, -RZ, RZ, 0, 5.9604644775390625e-08 ;  /* 0x00000001ff0c7431 */ /* 0x000fe400000001ff */
[----:B------:R-:W-:Y:S02]  /*a6d0*/  IMAD.MOV.U32 R8, RZ, RZ, 0x70 ;  /* 0x00000070ff087424 */ /* 0x000fe400078e00ff */
[----:B------:R-:W-:Y:S01]  /*a6e0*/  IMAD.MOV.U32 R13, RZ, RZ, RZ ;  /* 0x000000ffff0d7224 */ /* 0x000fe200078e00ff */
[----:B------:R-:W3:Y:S01]  /*a6f0*/  LDCU.64 UR6, c[0x4][0x88] ;  /* 0x01001100ff0677ac */ /* 0x000ee20008000a00 */
[----:B------:R-:W4:Y:S01]  /*a700*/  LDCU.64 UR4, c[0x4][0x8] ;  /* 0x01000100ff0477ac */ /* 0x000f220008000a00 */
[----:B-1----:R-:W-:Y:S02]  /*a710*/  MOV R4, UR8 ;  /* 0x0000000800047c02 */ /* 0x002fe40008000f00 */
[----:B------:R-:W-:Y:S02]  /*a720*/  MOV R5, UR9 ;  /* 0x0000000900057c02 */ /* 0x000fe40008000f00 */
[----:B---3--:R-:W-:Y:S01]  /*a730*/  MOV R7, UR7 ;  /* 0x0000000700077c02 */ /* 0x008fe20008000f00 */
[----:B------:R-:W-:Y:S01]  /*a740*/  IMAD.U32 R6, RZ, RZ, UR6 ;  /* 0x00000006ff067e24 */ /* 0x000fe2000f8e00ff */
[----:B----4-:R-:W-:Y:S01]  /*a750*/  MOV R11, UR5 ;  /* 0x00000005000b7c02 */ /* 0x010fe20008000f00 */
[----:B------:R-:W-:Y:S02]  /*a760*/  IMAD.U32 R10, RZ, RZ, UR4 ;  /* 0x00000004ff0a7e24 */ /* 0x000fe4000f8e00ff */
[----:B------:R-:W-:Y:S07]  /*a770*/  LEPC R20, `(.L_x_140) ;  /* 0x000000001014794e */ /* 0x000fee0000000000 */
[----:B--2---:R-:W-:Y:S05]  /*a780*/  CALL.ABS.NOINC R2 ;  /* 0x0000000002007343 */ /* 0x004fea0003c00000 */
.L_x_140:
[----:B------:R-:W-:Y:S05]  /*a790*/  BSYNC.RECONVERGENT B6 ;  /* 0x0000000000067941 */ /* 0x000fea0003800200 */
.L_x_139:
[----:B------:R-:W-:Y:S01]  /*a7a0*/  ISETP.NE.AND P0, PT, R142, RZ, PT ;  /* 0x000000ff8e00720c */ /* 0x000fe20003f05270 */
[----:B------:R-:W-:Y:S01]  /*a7b0*/  BSSY B0, `(.L_x_142) ;  /* 0x0000009000007945 */ /* 0x000fe20003800000 */
[----:B------:R-:W-:Y:S04]  /*a7c0*/  PLOP3.LUT P1, PT, PT, PT, PT, 0x8, 0x80 ;  /* 0x000000000080781c */ /* 0x000fe80003f2e170 */
[----:B------:R-:W-:Y:S07]  /*a7d0*/  P2R R147, PR, RZ, 0x2 ;  /* 0x00000002ff937803 */ /* 0x000fee0000000000 */
[----:B------:R-:W-:Y:S05]  /*a7e0*/  @P0 BRA `(.L_x_143) ;  /* 0x0000000000140947 */ /* 0x000fea0003800000 */
[----:B------:R-:W-:Y:S03]  /*a7f0*/  UMOV UR4, 0xffffffff ;  /* 0xffffffff00047882 */ /* 0x000fe60000000000 */
[----:B------:R-:W-:Y:S05]  /*a800*/  BRA.DIV UR4, `(.L_x_144) ;  /* 0x0000009a04507947 */ /* 0x000fea000b800000 */
[----:B------:R-:W-:Y:S11]  /*a810*/  ELECT P6, URZ, PT ;  /* 0x0000000000ff782f */ /* 0x000ff600038c0000 */
[----:B------:R-:W-:Y:S02]  /*a820*/  @!UPT UIADD3 URZ, UPT, UPT, URZ, URZ, URZ ;  /* 0x000000fffffff290 */ /* 0x000fe4000fffe0ff */
.L_x_262:
[----:B------:R-:W-:Y:S07]  /*a830*/  P2R R147, PR, RZ, 0x40 ;  /* 0x00000040ff937803 */ /* 0x000fee0000000000 */
.L_x_143:
[----:B------:R-:W-:Y:S05]  /*a840*/  BSYNC B0 ;  /* 0x0000000000007941 */ /* 0x000fea0003800000 */
.L_x_142:
[----:B------:R-:W2:Y:S01]  /*a850*/  LDC.64 R2, c[0x0][0x8b8] ;  /* 0x00022e00ff027b82 */ /* 0x000ea20000000a00 */
[----:B------:R-:W-:Y:S02]  /*a860*/  LOP3.LUT R138, R138, 0x1, RZ, 0x3c, !PT ;  /* 0x000000018a8a7812 */ /* 0x000fe400078e3cff */
[----:B--2---:R-:W-:Y:S04]  /*a870*/  ISETP.NE.U32.AND P0, PT, R2, RZ, PT ;  /* 0x000000ff0200720c */ /* 0x004fe80003f05070 */
[----:B------:R-:W-:Y:S02]  /*a880*/  ISETP.NE.AND.EX P1, PT, R3, RZ, PT, P0 ;  /* 0x000000ff0300720c */ /* 0x000fe40003f25300 */
[----:B------:R-:W2:Y:S11]  /*a890*/  LDC.64 R2, c[0x0][0x890] ;  /* 0x00022400ff027b82 */ /* 0x000eb60000000a00 */
[----:B-1----:R-:W1:Y:S01]  /*a8a0*/  @P1 LDC.64 R8, c[0x0][0x8b8] ;  /* 0x00022e00ff081b82 */ /* 0x002e620000000a00 */
[----:B--2---:R-:W-:Y:S04]  /*a8b0*/  ISETP.NE.U32.AND P0, PT, R2, RZ, PT ;  /* 0x000000ff0200720c */ /* 0x004fe80003f05070 */
[----:B------:R-:W-:Y:S01]  /*a8c0*/  ISETP.NE.AND.EX P0, PT, R3, RZ, PT, P0 ;  /* 0x000000ff0300720c */ /* 0x000fe20003f05300 */
[C---:B-1----:R-:W-:Y:S05]  /*a8d0*/  @P1 IMAD.WIDE R8, R16.reuse, 0x8, R8 ;  /* 0x0000000810081825 */ /* 0x042fea00078e0208 */
[----:B------:R-:W2:Y:S07]  /*a8e0*/  @P1 LDG.E.64 R4, desc[UR50][R8.64] ;  /* 0x0000003208041981 */ /* 0x000eae000c1e1b00 */
[----:B------:R-:W1:Y:S02]  /*a8f0*/  @P0 LDC.64 R2, c[0x0][0x890] ;  /* 0x00022400ff020b82 */ /* 0x000e640000000a00 */
[----:B-1----:R-:W-:Y:S05]  /*a900*/  @P0 IMAD.WIDE R2, R16, 0x8, R2 ;  /* 0x0000000810020825 */ /* 0x002fea00078e0202 */
[----:B------:R1:W3:Y:S02]  /*a910*/  @P0 LDG.E.64 R6, desc[UR50][R2.64] ;  /* 0x0000003202060981 */ /* 0x0002e4000c1e1b00 */
[----:B-1----:R-:W-:Y:S02]  /*a920*/  SHF.L.U32 R2, R138, 0x1f, RZ ;  /* 0x0000001f8a027819 */ /* 0x002fe400000006ff */
[----:B--2---:R1:W5:Y:S04]  /*a930*/  @P1 LD.E R88, desc[UR50][R4.64] ;  /* 0x0000003204581980 */ /* 0x004368000c101900 */
[----:B---3--:R1:W5:Y:S01]  /*a940*/  @P0 LD.E R89, desc[UR50][R6.64] ;  /* 0x0000003206590980 */ /* 0x008362000c101900 */
[----:B------:R-:W-:Y:S05]  /*a950*/  @P0 BRA `(.L_x_145) ;  /* 0x0000000000240947 */ /* 0x000fea0003800000 */
[----:B------:R-:W-:Y:S04]  /*a960*/  ISETP.NE.U32.AND P0, PT, RZ, UR38, PT ;  /* 0x00000026ff007c0c */ /* 0x000fe8000bf05070 */
[----:B------:R-:W-:Y:S11]  /*a970*/  ISETP.NE.AND.EX P0, PT, RZ, UR39, PT, P0 ;  /* 0x00000027ff007c0c */ /* 0x000ff6000bf05300 */
[----:B------:R-:W-:Y:S02]  /*a980*/  @!UPT UIADD3 URZ, UPT, UPT, URZ, URZ, URZ ;  /* 0x000000fffffff290 */ /* 0x000fe4000fffe0ff */
[----:B------:R-:W2:Y:S08]  /*a990*/  @P0 LDC R3, c[0x0][0x898] ;  /* 0x00022600ff030b82 */ /* 0x000eb00000000800 */
[----:B-1----:R-:W1:Y:S01]  /*a9a0*/  @P0 LDC.64 R4, c[0x0][0x888] ;  /* 0x00022200ff040b82 */ /* 0x002e620000000a00 */
[----:B--2---:R-:W-:Y:S04]  /*a9b0*/  @P0 IMAD R3, R16, R3, RZ ;  /* 0x0000000310030224 */ /* 0x004fe800078e02ff */
[----:B-1----:R-:W-:Y:S05]  /*a9c0*/  @P0 IMAD.WIDE R4, R3, 0x4, R4 ;  /* 0x0000000403040825 */ /* 0x002fea00078e0204 */
[----:B-----5:R2:W5:Y:S02]  /*a9d0*/  @P0 LDG.E R89, desc[UR50][R4.64] ;  /* 0x0000003204590981 */ /* 0x020564000c1e1900 */
[----:B--2---:R-:W3:Y:S02]  /*a9e0*/  @!P0 LDC R89, c[0x0][0x880] ;  /* 0x00022000ff598b82 */ /* 0x004ee40000000800 */
.L_x_145:
        /* <DEDUP_REMOVED lines=9> */
[----:B--2---:R-:W1:Y:S02]  /*aa80*/  @!P0 LDC R88, c[0x0][0x8a8] ;  /* 0x00022a00ff588b82 */ /* 0x004e640000000800 */
.L_x_146:
[----:B------:R-:W2:Y:S01]  /*aa90*/  SYNCS.PHASECHK.TRANS64.TRYWAIT P0, [UR43+0x20], R2 ;  /* 0x00002002ff0075a7 */ /* 0x000ea2000800112b */
[----:B------:R-:W-:Y:S01]  /*aaa0*/  LEA R145, R137, UR43, 0x3 ;  /* 0x0000002b89917c11 */ /* 0x000fe2000f8e18ff */
[----:B------:R-:W-:Y:S01]  /*aab0*/  BSSY B0, `(.L_x_147) ;  /* 0x0000008000007945 */ /* 0x000fe20003800000 */
[----:B------:R-:W-:Y:S01]  /*aac0*/  SHF.L.U32 R0, R135, 0x1f, RZ ;  /* 0x0000001f87007819 */ /* 0x000fe200000006ff */
[----:B------:R-:W-:Y:S02]  /*aad0*/  VIADD R144, R139, UR43 ;  /* 0x0000002b8b907c36 */ /* 0x000fe40008000000 */
[----:B------:R-:W-:Y:S01]  /*aae0*/  IMAD.MOV.U32 R107, RZ, RZ, RZ ;  /* 0x000000ffff6b7224 */ /* 0x000fe200078e00ff */
[----:B------:R1:W1:Y:S01]  /*aaf0*/  SYNCS.PHASECHK.TRANS64.TRYWAIT P2, [R145+URZ+0xf0], R0 ;  /* 0x0000f000910075a7 */ /* 0x00026200080411ff */
[----:B--2---:R-:W-:Y:S05]  /*ab00*/  @P0 BRA `(.L_x_148) ;  /* 0x0000000000080947 */ /* 0x004fea0003800000 */
[----:B------:R-:W2:Y:S02]  /*ab10*/  SYNCS.PHASECHK.TRANS64.TRYWAIT P0, [UR43+0x20], R2 ;  /* 0x00002002ff0075a7 */ /* 0x000ea4000800112b */
[----:B--2---:R-:W-:Y:S05]  /*ab20*/  @!P0 BRA `(.L_x_149) ;  /* 0x0000009400a08947 */ /* 0x004fea0003800000 */
.L_x_148:
[----:B------:R-:W-:Y:S05]  /*ab30*/  BSYNC B0 ;  /* 0x0000000000007941 */ /* 0x000fea0003800000 */
.L_x_147:
[----:B---3-5:R-:W-:Y:S01]  /*ab40*/  FSETP.NEU.AND P0, PT, R89, RZ, PT ;  /* 0x000000ff5900720b */ /* 0x028fe20003f0d000 */
[----:B------:R-:W-:Y:S01]  /*ab50*/  IMAD.MOV.U32 R106, RZ, RZ, RZ ;  /* 0x000000ffff6a7224 */ /* 0x000fe200078e00ff */
[----:B------:R-:W-:Y:S02]  /*ab60*/  CS2R R104, SRZ ;  /* 0x0000000000687805 */ /* 0x000fe4000001ff00 */
        /* <DEDUP_REMOVED lines=13> */
[----:B------:R-:W-:Y:S01]  /*ac40*/  CS2R R96, SRZ ;  /* 0x0000000000607805 */ /* 0x000fe2000001ff00 */
[----:B--2---:R-:W-:Y:S01]  /*ac50*/  @P0 IMAD R2, R141, 0x2, R144 ;  /* 0x000000028d020824 */ /* 0x004fe200078e0290 */
[----:B------:R-:W-:Y:S05]  /*ac60*/  @P0 WARPSYNC.ALL ;  /* 0x0000000000000948 */ /* 0x000fea0003800000 */
[----:B------:R2:W3:Y:S01]  /*ac70*/  @P0 LDSM.16.MT88.4 R104, [R2+0x1000] ;  /* 0x001000000268083b */ /* 0x0004e20000004200 */
[----:B------:R-:W-:Y:S01]  /*ac80*/  ISETP.GE.AND P1, PT, R146, 0x1, PT ;  /* 0x000000019200780c */ /* 0x000fe20003f26270 */
[----:B------:R-:W-:Y:S01]  /*ac90*/  IMAD R95, R137, 0x100, R140 ;  /* 0x00000100895f7824 */ /* 0x000fe200078e028c */
[----:B------:R-:W-:Y:S02]  /*aca0*/  CS2R R54, SRZ ;  /* 0x0000000000367805 */ /* 0x000fe4000001ff00 */
[----:B------:R-:W-:Y:S01]  /*acb0*/  CS2R R52, SRZ ;  /* 0x0000000000347805 */ /* 0x000fe2000001ff00 */
[----:B------:R2:W1:Y:S01]  /*acc0*/  @P0 LDSM.16.MT88.4 R112, [R2+0x1800] ;  /* 0x001800000270083b */ /* 0x0004620000004200 */
[----:B------:R-:W-:Y:S02]  /*acd0*/  CS2R R50, SRZ ;  /* 0x0000000000327805 */ /* 0x000fe4000001ff00 */
[----:B------:R-:W-:Y:S02]  /*ace0*/  CS2R R48, SRZ ;  /* 0x0000000000307805 */ /* 0x000fe4000001ff00 */
        /* <DEDUP_REMOVED lines=12> */
[----:B------:R2:W1:Y:S01]  /*adb0*/  @P0 LDSM.16.MT88.4 R116, [R139+UR43+0x1000] ;  /* 0x0010002b8b74083b */ /* 0x0004620008004200 */
        /* <DEDUP_REMOVED lines=15> */
[----:B------:R-:W-:Y:S01]  /*aeb0*/  VIADD R164, R144, 0x1000 ;  /* 0x0000100090a47836 */ /* 0x000fe20000000000 */
[----:B------:R-:W-:Y:S02]  /*aec0*/  CS2R R66, SRZ ;  /* 0x0000000000427805 */ /* 0x000fe4000001ff00 */
[----:B------:R-:W-:Y:S02]  /*aed0*/  CS2R R64, SRZ ;  /* 0x0000000000407805 */ /* 0x000fe4000001ff00 */
[----:B------:R-:W-:Y:S02]  /*aee0*/  CS2R R62, SRZ ;  /* 0x00000000003e7805 */ /* 0x000fe4000001ff00 */
[----:B------:R-:W-:Y:S02]  /*aef0*/  CS2R R60, SRZ ;  /* 0x00000000003c7805 */ /* 0x000fe4000001ff00 */
[----:B------:R-:W-:Y:S02]  /*af00*/  CS2R R58, SRZ ;  /* 0x00000000003a7805 */ /* 0x000fe4000001ff00 */
[----:B------:R-:W-:Y:S01]  /*af10*/  CS2R R56, SRZ ;  /* 0x0000000000387805 */ /* 0x000fe2000001ff00 */
[----:B---3--:R-:W-:Y:S06]  /*af20*/  @!P1 BRA `(.L_x_150) ;  /* 0x0000000000d49947 */ /* 0x008fec0003800000 */
[----:B------:R-:W-:Y:S01]  /*af30*/  SHF.R.U32.HI R3, RZ, 0x15, R95 ;  /* 0x00000015ff037819 */ /* 0x000fe2000001165f */
[----:B------:R-:W-:Y:S03]  /*af40*/  BSSY B0, `(.L_x_151) ;  /* 0x0000006000007945 */ /* 0x000fe60003800000 */
[----:B------:R-:W-:Y:S01]  /*af50*/  LOP3.LUT P0, RZ, R3, 0x3, R128, 0x48, !PT ;  /* 0x0000000303ff7812 */ /* 0x000fe20007804880 */
[----:B------:R-:W-:Y:S01]  /*af60*/  @!UPT UIADD3 URZ, UPT, UPT, URZ, URZ, URZ ;  /* 0x000000fffffff290 */ /* 0x000fe2000fffe0ff */
[----:B-1----:R-:W-:Y:S11]  /*af70*/  @P2 BRA `(.L_x_152) ;  /* 0x0000000000082947 */ /* 0x002ff60003800000 */
[----:B------:R-:W1:Y:S02]  /*af80*/  SYNCS.PHASECHK.TRANS64.TRYWAIT P1, [R145+URZ+0xf0], R0 ;  /* 0x0000f000910075a7 */ /* 0x000e6400080211ff */
[----:B-1----:R-:W-:Y:S05]  /*af90*/  @!P1 BRA `(.L_x_153) ;  /* 0x00000090009c9947 */ /* 0x002fea0003800000 */
.L_x_152:
[----:B------:R-:W-:Y:S05]  /*afa0*/  BSYNC B0 ;  /* 0x0000000000007941 */ /* 0x000fea0003800000 */
.L_x_151:
[----:B------:R-:W-:Y:S05]  /*afb0*/  @!P0 BRA `(.L_x_154) ;  /* 0x0000000000408947 */ /* 0x000fea0003800000 */
[----:B------:R-:W3:Y:S01]  /*afc0*/  LDCU.64 UR8, c[0x4][0x70] ;  /* 0x01000e00ff0877ac */ /* 0x000ee20008000a00 */
[----:B------:R-:W-:Y:S01]  /*afd0*/  MOV R3, 0x0 ;  /* 0x0000000000037802 */ /* 0x000fe20000000f00 */
[----:B------:R-:W-:Y:S02]  /*afe0*/  HFMA2 R12, -RZ, RZ, 0, 5.9604644775390625e-08 ;  /* 0x00000001ff0c7431 */ /* 0x000fe400000001ff */
[----:B------:R-:W-:Y:S02]  /*aff0*/  IMAD.MOV.U32 R8, RZ, RZ, 0x192 ;  /* 0x00000192ff087424 */ /* 0x000fe400078e00ff */
[----:B------:R-:W-:Y:S01]  /*b000*/  IMAD.MOV.U32 R13, RZ, RZ, RZ ;  /* 0x000000ffff0d7224 */ /* 0x000fe200078e00ff */
[----:B------:R-:W5:Y:S01]  /*b010*/  LDCU.64 UR6, c[0x4][0x78] ;  /* 0x01000f00ff0677ac */ /* 0x000f620008000a00 */
[----:B--2---:R-:W2:Y:S01]  /*b020*/  LDC.64 R2, c[0x4][R3] ;  /* 0x0100000003027b82 */ /* 0x004ea20000000a00 */
[----:B------:R-:W1:Y:S01]  /*b030*/  LDCU.64 UR4, c[0x4][0x10] ;  /* 0x01000200ff0477ac */ /* 0x000e620008000a00 */
[----:B---3--:R-:W-:Y:S01]  /*b040*/  MOV R5, UR9 ;  /* 0x0000000900057c02 */ /* 0x008fe20008000f00 */
[----:B------:R-:W-:Y:S01]  /*b050*/  IMAD.U32 R4, RZ, RZ, UR8 ;  /* 0x00000008ff047e24 */ /* 0x000fe2000f8e00ff */
[----:B-----5:R-:W-:Y:S01]  /*b060*/  MOV R7, UR7 ;  /* 0x0000000700077c02 */ /* 0x020fe20008000f00 */
[----:B------:R-:W-:Y:S01]  /*b070*/  IMAD.U32 R6, RZ, RZ, UR6 ;  /* 0x00000006ff067e24 */ /* 0x000fe2000f8e00ff */
[----:B-1----:R-:W-:Y:S01]  /*b080*/  MOV R11, UR5 ;  /* 0x00000005000b7c02 */ /* 0x002fe20008000f00 */
[----:B------:R-:W-:Y:S02]  /*b090*/  IMAD.U32 R10, RZ, RZ, UR4 ;  /* 0x00000004ff0a7e24 */ /* 0x000fe4000f8e00ff */
[----:B------:R-:W-:Y:S07]  /*b0a0*/  LEPC R20, `(.L_x_154) ;  /* 0x000000001014794e */ /* 0x000fee0000000000 */
[----:B--2-4-:R-:W-:Y:S05]  /*b0b0*/  CALL.ABS.NOINC R2 ;  /* 0x0000000002007343 */ /* 0x014fea0003c00000 */
.L_x_154:
[----:B------:R-:W-:Y:S05]  /*b0c0*/  WARPSYNC.ALL ;  /* 0x0000000000007948 */ /* 0x000fea0003800000 */
[C---:B------:R-:W-:Y:S01]  /*b0d0*/  R2UR UR4, R95.reuse ;  /* 0x000000005f0472ca */ /* 0x040fe200000e0000 */
[----:B------:R-:W-:Y:S05]  /*b0e0*/  VIADD R3, R95, 0x100000 ;  /* 0x001000005f037836 */ /* 0x000fea0000000000 */
[----:B------:R-:W-:Y:S04]  /*b0f0*/  SHF.R.U32.HI R3, RZ, 0x15, R3 ;  /* 0x00000015ff037819 */ /* 0x000fe80000011603 */
[----:B------:R-:W-:Y:S03]  /*b100*/  LOP3.LUT P0, RZ, R3, 0x3, R128, 0x48, !PT ;  /* 0x0000000303ff7812 */ /* 0x000fe60007804880 */
[----:B------:R-:W3:Y:S10]  /*b110*/  LDTM.16dp256bit.x8 R24, tmem[UR4] ;  /* 0x00000004001879ee */ /* 0x000ef400081a0000 */
[----:B---3--:R-:W-:Y:S05]  /*b120*/  @!P0 BRA `(.L_x_155) ;  /* 0x0000000000408947 */ /* 0x008fea0003800000 */
        /* <DEDUP_REMOVED lines=16> */
.L_x_155:
[----:B------:R-:W-:Y:S05]  /*b230*/  WARPSYNC.ALL ;  /* 0x0000000000007948 */ /* 0x000fea0003800000 */
[----:B------:R-:W-:Y:S11]  /*b240*/  R2UR UR4, R95 ;  /* 0x000000005f0472ca */ /* 0x000ff600000e0000 */
[----:B------:R-:W-:Y:S02]  /*b250*/  @!UPT UIADD3 URZ, UPT, UPT, URZ, URZ, URZ ;  /* 0x000000fffffff290 */ /* 0x000fe4000fffe0ff */
[----:B------:R-:W3:Y:S02]  /*b260*/  LDTM.16dp256bit.x8 R56, tmem[UR4+0x100000] ;  /* 0x10000004003879ee */ /* 0x000ee400081a0000 */
[----:B---3--:R-:W-:Y:S01]  /*b270*/  NOP ;  /* 0x0000000000007918 */ /* 0x008fe20000000000 */
.L_x_150:
[--C-:B-1----:R-:W-:Y:S01]  /*b280*/  HADD2.F32 R90, -RZ, R116.reuse.H0_H0 ;  /* 0x20000074ff5a7230 */ /* 0x102fe20000004100 */
[----:B------:R-:W-:Y:S05]  /*b290*/  WARPSYNC.ALL ;  /* 0x0000000000007948 */ /* 0x000fea0003800000 */
[----:B------:R-:W-:Y:S01]  /*b2a0*/  LEA R165, R141, R144, 0x1 ;  /* 0x000000908da57211 */ /* 0x000fe200078e08ff */
[-C--:B------:R-:W-:Y:S01]  /*b2b0*/  FMUL R13, R36, R88.reuse ;  /* 0x00000058240d7220 */ /* 0x080fe20000400000 */
[-C--:B------:R-:W-:Y:S01]  /*b2c0*/  FMUL R14, R37, R88.reuse ;  /* 0x00000058250e7220 */ /* 0x080fe20000400000 */
[-C--:B------:R-:W-:Y:S01]  /*b2d0*/  FMUL R15, R38, R88.reuse ;  /* 0x00000058260f7220 */ /* 0x080fe20000400000 */
[----:B------:R-:W-:Y:S02]  /*b2e0*/  HADD2.F32 R91, -RZ, R116.H1_H1 ;  /* 0x30000074ff5b7230 */ /* 0x000fe40000004100 */
[-C--:B------:R-:W-:Y:S01]  /*b2f0*/  FMUL R16, R39, R88.reuse ;  /* 0x0000005827107220 */ /* 0x080fe20000400000 */
[-C--:B------:R-:W-:Y:S01]  /*b300*/  FMUL R0, R24, R88.reuse ;  /* 0x0000005818007220 */ /* 0x080fe20000400000 */
[--C-:B------:R-:W-:Y:S02]  /*b310*/  HADD2.F32 R92, -RZ, R119.reuse.H0_H0 ;  /* 0x20000077ff5c7230 */ /* 0x100fe40000004100 */
[-C--:B--2---:R-:W-:Y:S01]  /*b320*/  FMUL R2, R25, R88.reuse ;  /* 0x0000005819027220 */ /* 0x084fe20000400000 */
[----:B------:R-:W-:Y:S01]  /*b330*/  FMUL R3, R26, R88 ;  /* 0x000000581a037220 */ /* 0x000fe20000400000 */
[----:B------:R-:W-:Y:S02]  /*b340*/  HADD2.F32 R93, -RZ, R119.H1_H1 ;  /* 0x30000077ff5d7230 */ /* 0x000fe40000004100 */
[C---:B------:R-:W-:Y:S01]  /*b350*/  FFMA R0, R89.reuse, R90, R0 ;  /* 0x0000005a59007223 */ /* 0x040fe20000000000 */
[--C-:B------:R-:W-:Y:S02]  /*b360*/  HADD2.F32 R90, -RZ, R117.reuse.H0_H0 ;  /* 0x20000075ff5a7230 */ /* 0x100fe40000004100 */
[----:B------:R-:W-:Y:S01]  /*b370*/  FFMA R2, R89, R91, R2 ;  /* 0x0000005b59027223 */ /* 0x000fe20000000002 */
[----:B------:R-:W-:Y:S02]  /*b380*/  HADD2.F32 R91, -RZ, R117.H1_H1 ;  /* 0x30000075ff5b7230 */ /* 0x000fe40000004100 */
[-C--:B------:R-:W-:Y:S01]  /*b390*/  FMUL R4, R27, R88.reuse ;  /* 0x000000581b047220 */ /* 0x080fe20000400000 */
[----:B------:R-:W-:Y:S01]  /*b3a0*/  FMUL R5, R28, R88 ;  /* 0x000000581c057220 */ /* 0x000fe20000400000 */
[C---:B------:R-:W-:Y:S01]  /*b3b0*/  FFMA R3, R89.reuse, R90, R3 ;  /* 0x0000005a59037223 */ /* 0x040fe20000000003 */
[--C-:B------:R-:W-:Y:S01]  /*b3c0*/  HADD2.F32 R90, -RZ, R118.reuse.H0_H0 ;  /* 0x20000076ff5a7230 */ /* 0x100fe20000004100 */
[----:B------:R-:W-:Y:S01]  /*b3d0*/  F2FP.F16.F32.PACK_AB R148, R2, R0 ;  /* 0x000000000294723e */ /* 0x000fe200000000ff */
[----:B------:R-:W-:Y:S01]  /*b3e0*/  FFMA R4, R89, R91, R4 ;  /* 0x0000005b59047223 */ /* 0x000fe20000000004 */
[----:B------:R-:W-:Y:S02]  /*b3f0*/  HADD2.F32 R91, -RZ, R118.H1_H1 ;  /* 0x30000076ff5b7230 */ /* 0x000fe40000004100 */
[----:B------:R-:W-:Y:S01]  /*b400*/  FMUL R6, R29, R88 ;  /* 0x000000581d067220 */ /* 0x000fe20000400000 */
[C---:B------:R-:W-:Y:S01]  /*b410*/  FFMA R5, R89.reuse, R90, R5 ;  /* 0x0000005a59057223 */ /* 0x040fe20000000005 */
[----:B------:R-:W-:Y:S01]  /*b420*/  FMUL R7, R30, R88 ;  /* 0x000000581e077220 */ /* 0x000fe20000400000 */
[----:B------:R-:W-:Y:S01]  /*b430*/  F2FP.F16.F32.PACK_AB R149, R4, R3 ;  /* 0x000000030495723e */ /* 0x000fe200000000ff */
[C---:B------:R-:W-:Y:S01]  /*b440*/  FFMA R6, R89.reuse, R91, R6 ;  /* 0x0000005b59067223 */ /* 0x040fe20000000006 */
[----:B------:R-:W-:Y:S02]  /*b450*/  HADD2.F32 R90, -RZ, R108.H0_H0 ;  /* 0x2000006cff5a7230 */ /* 0x000fe40000004100 */
[----:B------:R-:W-:Y:S01]  /*b460*/  FFMA R7, R89, R92, R7 ;  /* 0x0000005c59077223 */ /* 0x000fe20000000007 */
[-C--:B------:R-:W-:Y:S01]  /*b470*/  FMUL R8, R31, R88.reuse ;  /* 0x000000581f087220 */ /* 0x080fe20000400000 */
[----:B------:R-:W-:Y:S01]  /*b480*/  HADD2.F32 R92, -RZ, R109.H0_H0 ;  /* 0x2000006dff5c7230 */ /* 0x000fe20000004100 */
[----:B------:R-:W-:Y:S01]  /*b490*/  F2FP.F16.F32.PACK_AB R150, R6, R5 ;  /* 0x000000050696723e */ /* 0x000fe200000000ff */
[-C--:B------:R-:W-:Y:S01]  /*b4a0*/  FMUL R9, R32, R88.reuse ;  /* 0x0000005820097220 */ /* 0x080fe20000400000 */
[----:B------:R-:W-:Y:S01]  /*b4b0*/  FFMA R8, R89, R93, R8 ;  /* 0x0000005d59087223 */ /* 0x000fe20000000008 */
[----:B------:R-:W-:Y:S02]  /*b4c0*/  HADD2.F32 R91, -RZ, R110.H1_H1 ;  /* 0x3000006eff5b7230 */ /* 0x000fe40000004100 */
[----:B------:R-:W-:Y:S01]  /*b4d0*/  FMUL R10, R33, R88 ;  /* 0x00000058210a7220 */ /* 0x000fe20000400000 */
[----:B------:R-:W-:Y:S01]  /*b4e0*/  FFMA R9, R89, R90, R9 ;  /* 0x0000005a59097223 */ /* 0x000fe20000000009 */
[----:B------:R-:W-:Y:S01]  /*b4f0*/  HADD2.F32 R90, -RZ, R108.H1_H1 ;  /* 0x3000006cff5a7230 */ /* 0x000fe20000004100 */
[----:B------:R-:W-:Y:S01]  /*b500*/  F2FP.F16.F32.PACK_AB R151, R8, R7 ;  /* 0x000000070897723e */ /* 0x000fe200000000ff */
[-C--:B------:R-:W-:Y:S01]  /*b510*/  FMUL R11, R34, R88.reuse ;  /* 0x00000058220b7220 */ /* 0x080fe20000400000 */
[----:B------:R-:W-:Y:S01]  /*b520*/  FMUL R12, R35, R88 ;  /* 0x00000058230c7220 */ /* 0x000fe20000400000 */
[----:B------:R-:W-:Y:S02]  /*b530*/  HADD2.F32 R93, -RZ, R101.H1_H1 ;  /* 0x30000065ff5d7230 */ /* 0x000fe40000004100 */
[C---:B------:R-:W-:Y:S01]  /*b540*/  FFMA R10, R89.reuse, R90, R10 ;  /* 0x0000005a590a7223 */ /* 0x040fe2000000000a */
[----:B------:R-:W-:Y:S01]  /*b550*/  HADD2.F32 R90, -RZ, R109.H1_H1 ;  /* 0x3000006dff5a7230 */ /* 0x000fe20000004100 */
[----:B------:R1:W-:Y:S01]  /*b560*/  STSM.16.MT88.4 [R144+0x1000], R148 ;  /* 0x0010009490007844 */ /* 0x0003e20000004200 */
[C---:B------:R-:W-:Y:S01]  /*b570*/  FFMA R11, R89.reuse, R92, R11 ;  /* 0x0000005c590b7223 */ /* 0x040fe2000000000b */
[----:B------:R-:W-:Y:S01]  /*b580*/  HADD2.F32 R92, -RZ, R110.H0_H0 ;  /* 0x2000006eff5c7230 */ /* 0x000fe20000004100 */
[----:B------:R-:W-:Y:S01]  /*b590*/  F2FP.F16.F32.PACK_AB R152, R10, R9 ;  /* 0x000000090a98723e */ /* 0x000fe200000000ff */
[C---:B------:R-:W-:Y:S01]  /*b5a0*/  FFMA R12, R89.reuse, R90, R12 ;  /* 0x0000005a590c7223 */ /* 0x040fe2000000000c */
[--C-:B------:R-:W-:Y:S02]  /*b5b0*/  HADD2.F32 R90, -RZ, R111.reuse.H0_H0 ;  /* 0x2000006fff5a7230 */ /* 0x100fe40000004100 */
[----:B------:R-:W-:Y:S01]  /*b5c0*/  FMUL R17, R40, R88 ;  /* 0x0000005828117220 */ /* 0x000fe20000400000 */
[C---:B------:R-:W-:Y:S01]  /*b5d0*/  FFMA R13, R89.reuse, R92, R13 ;  /* 0x0000005c590d7223 */ /* 0x040fe2000000000d */
[C---:B------:R-:W-:Y:S01]  /*b5e0*/  FFMA R14, R89.reuse, R91, R14 ;  /* 0x0000005b590e7223 */ /* 0x040fe2000000000e */
[----:B------:R-:W-:Y:S01]  /*b5f0*/  HADD2.F32 R91, -RZ, R111.H1_H1 ;  /* 0x3000006fff5b7230 */ /* 0x000fe20000004100 */
[----:B------:R-:W-:Y:S01]  /*b600*/  F2FP.F16.F32.PACK_AB R153, R12, R11 ;  /* 0x0000000b0c99723e */ /* 0x000fe200000000ff */
[C---:B------:R-:W-:Y:S01]  /*b610*/  FFMA R15, R89.reuse, R90, R15 ;  /* 0x0000005a590f7223 */ /* 0x040fe2000000000f */
[--C-:B------:R-:W-:Y:S01]  /*b620*/  HADD2.F32 R90, -RZ, R100.reuse.H0_H0 ;  /* 0x20000064ff5a7230 */ /* 0x100fe20000004100 */
[----:B------:R-:W-:Y:S01]  /*b630*/  F2FP.F16.F32.PACK_AB R154, R14, R13 ;  /* 0x0000000d0e9a723e */ /* 0x000fe200000000ff */
[----:B------:R-:W-:Y:S01]  /*b640*/  FFMA R16, R89, R91, R16 ;  /* 0x0000005b59107223 */ /* 0x000fe20000000010 */
[----:B------:R-:W-:Y:S02]  /*b650*/  HADD2.F32 R91, -RZ, R100.H1_H1 ;  /* 0x30000064ff5b7230 */ /* 0x000fe40000004100 */
[----:B------:R-:W-:Y:S01]  /*b660*/  FMUL R18, R41, R88 ;  /* 0x0000005829127220 */ /* 0x000fe20000400000 */
[----:B------:R-:W-:Y:S02]  /*b670*/  HADD2.F32 R92, -RZ, R101.H0_H0 ;  /* 0x20000065ff5c7230 */ /* 0x000fe40000004100 */
[C---:B------:R-:W-:Y:S01]  /*b680*/  FFMA R17, R89.reuse, R90, R17 ;  /* 0x0000005a59117223 */ /* 0x040fe20000000011 */
[----:B------:R-:W-:Y:S01]  /*b690*/  F2FP.F16.F32.PACK_AB R155, R16, R15 ;  /* 0x0000000f109b723e */ /* 0x000fe200000000ff */
[----:B------:R-:W-:Y:S01]  /*b6a0*/  FFMA R18, R89, R91, R18 ;  /* 0x0000005b59127223 */ /* 0x000fe20000000012 */
[-C--:B------:R-:W-:Y:S01]  /*b6b0*/  FMUL R19, R42, R88.reuse ;  /* 0x000000582a137220 */ /* 0x080fe20000400000 */
[----:B------:R-:W-:Y:S01]  /*b6c0*/  FMUL R20, R43, R88 ;  /* 0x000000582b147220 */ /* 0x000fe20000400000 */
[--C-:B------:R-:W-:Y:S01]  /*b6d0*/  HADD2.F32 R90, -RZ, R102.reuse.H0_H0 ;  /* 0x20000066ff5a7230 */ /* 0x100fe20000004100 */
[----:B------:R2:W-:Y:S01]  /*b6e0*/  STSM.16.MT88.4 [R144+0x1800], R152 ;  /* 0x0018009890007844 */ /* 0x0005e20000004200 */
[----:B------:R-:W-:Y:S01]  /*b6f0*/  F2FP.F16.F32.PACK_AB R156, R18, R17 ;  /* 0x00000011129c723e */ /* 0x000fe200000000ff */
[C---:B------:R-:W-:Y:S01]  /*b700*/  FFMA R19, R89.reuse, R92, R19 ;  /* 0x0000005c59137223 */ /* 0x040fe20000000013 */
[----:B------:R-:W-:Y:S01]  /*b710*/  FFMA R20, R89, R93, R20 ;  /* 0x0000005d59147223 */ /* 0x000fe20000000014 */
[-C--:B------:R-:W-:Y:S01]  /*b720*/  FMUL R21, R44, R88.reuse ;  /* 0x000000582c157220 */ /* 0x080fe20000400000 */
[----:B------:R-:W-:Y:S02]  /*b730*/  HADD2.F32 R91, -RZ, R102.H1_H1 ;  /* 0x30000066ff5b7230 */ /* 0x000fe40000004100 */
[----:B------:R-:W-:Y:S01]  /*b740*/  FMUL R22, R45, R88 ;  /* 0x000000582d167220 */ /* 0x000fe20000400000 */
[--C-:B------:R-:W-:Y:S01]  /*b750*/  HADD2.F32 R92, -RZ, R103.reuse.H0_H0 ;  /* 0x20000067ff5c7230 */ /* 0x100fe20000004100 */
        /* <DEDUP_REMOVED lines=18> */
[----:B------:R-:W-:Y:S01]  /*b880*/  HADD2.F32 R93, -RZ, R97.H1_H1 ;  /* 0x30000061ff5d7230 */ /* 0x000fe20000004100 */
[----:B------:R3:W-:Y:S01]  /*b890*/  STSM.16.MT88.4 [R144+0x2000], R156 ;  /* 0x0020009c90007844 */ /* 0x0007e20000004200 */
[----:B------:R-:W-:Y:S01]  /*b8a0*/  FMUL R28, R51, R88 ;  /* 0x00000058331c7220 */ /* 0x000fe20000400000 */
[--C-:B------:R-:W-:Y:S01]  /*b8b0*/  HADD2.F32 R90, -RZ, R98.reuse.H0_H0 ;  /* 0x20000062ff5a7230 */ /* 0x100fe20000004100 */
[----:B-1----:R-:W-:Y:S01]  /*b8c0*/  F2FP.F16.F32.PACK_AB R148, R26, R25 ;  /* 0x000000191a94723e */ /* 0x002fe200000000ff */
[C---:B------:R-:W-:Y:S01]  /*b8d0*/  FFMA R27, R89.reuse, R92, R27 ;  /* 0x0000005c591b7223 */ /* 0x040fe2000000001b */
[----:B------:R-:W-:Y:S01]  /*b8e0*/  FFMA R28, R89, R93, R28 ;  /* 0x0000005d591c7223 */ /* 0x000fe2000000001c */
[-C--:B------:R-:W-:Y:S01]  /*b8f0*/  FMUL R29, R52, R88.reuse ;  /* 0x00000058341d7220 */ /* 0x080fe20000400000 */
[-C--:B------:R-:W-:Y:S01]  /*b900*/  FMUL R30, R53, R88.reuse ;  /* 0x00000058351e7220 */ /* 0x080fe20000400000 */
[--C-:B------:R-:W-:Y:S02]  /*b910*/  HADD2.F32 R92, -RZ, R99.reuse.H0_H0 ;  /* 0x20000063ff5c7230 */ /* 0x100fe40000004100 */
[----:B------:R-:W-:Y:S01]  /*b920*/  FMUL R31, R54, R88 ;  /* 0x00000058361f7220 */ /* 0x000fe20000400000 */
[----:B------:R-:W-:Y:S01]  /*b930*/  F2FP.F16.F32.PACK_AB R149, R28, R27 ;  /* 0x0000001b1c95723e */ /* 0x000fe200000000ff */
[----:B------:R-:W-:Y:S01]  /*b940*/  FFMA R29, R89, R90, R29 ;  /* 0x0000005a591d7223 */ /* 0x000fe2000000001d */
[----:B------:R-:W-:Y:S02]  /*b950*/  HADD2.F32 R90, -RZ, R98.H1_H1 ;  /* 0x30000062ff5a7230 */ /* 0x000fe40000004100 */
[-C--:B------:R-:W-:Y:S01]  /*b960*/  FMUL R32, R55, R88.reuse ;  /* 0x0000005837207220 */ /* 0x080fe20000400000 */
[----:B------:R-:W-:Y:S02]  /*b970*/  HADD2.F32 R91, -RZ, R99.H1_H1 ;  /* 0x30000063ff5b7230 */ /* 0x000fe40000004100 */
[-C--:B------:R-:W-:Y:S01]  /*b980*/  FMUL R56, R56, R88.reuse ;  /* 0x0000005838387220 */ /* 0x080fe20000400000 */
[----:B------:R-:W-:Y:S01]  /*b990*/  FMUL R57, R57, R88 ;  /* 0x0000005839397220 */ /* 0x000fe20000400000 */
[C---:B------:R-:W-:Y:S01]  /*b9a0*/  FFMA R30, R89.reuse, R90, R30 ;  /* 0x0000005a591e7223 */ /* 0x040fe2000000001e */
[--C-:B------:R-:W-:Y:S02]  /*b9b0*/  HADD2.F32 R90, -RZ, R104.reuse.H0_H0 ;  /* 0x20000068ff5a7230 */ /* 0x100fe40000004100 */
[C---:B------:R-:W-:Y:S01]  /*b9c0*/  FFMA R31, R89.reuse, R92, R31 ;  /* 0x0000005c591f7223 */ /* 0x040fe2000000001f */
[C---:B------:R-:W-:Y:S01]  /*b9d0*/  FFMA R32, R89.reuse, R91, R32 ;  /* 0x0000005b59207223 */ /* 0x040fe20000000020 */
[----:B------:R-:W-:Y:S01]  /*b9e0*/  HADD2.F32 R92, -RZ, R104.H1_H1 ;  /* 0x30000068ff5c7230 */ /* 0x000fe20000004100 */
[----:B------:R-:W-:Y:S01]  /*b9f0*/  F2FP.F16.F32.PACK_AB R150, R30, R29 ;  /* 0x0000001d1e96723e */ /* 0x000fe200000000ff */
[--C-:B------:R-:W-:Y:S02]  /*ba00*/  HADD2.F32 R91, -RZ, R105.reuse.H0_H0 ;  /* 0x20000069ff5b7230 */ /* 0x100fe40000004100 */
[C---:B------:R-:W-:Y:S01]  /*ba10*/  FFMA R56, R89.reuse, R90, R56 ;  /* 0x0000005a59387223 */ /* 0x040fe20000000038 */
[----:B------:R-:W-:Y:S01]  /*ba20*/  F2FP.F16.F32.PACK_AB R151, R32, R31 ;  /* 0x0000001f2097723e */ /* 0x000fe200000000ff */
[----:B------:R-:W-:Y:S01]  /*ba30*/  FFMA R57, R89, R92, R57 ;  /* 0x0000005c59397223 */ /* 0x000fe20000000039 */
[-C--:B------:R-:W-:Y:S01]  /*ba40*/  FMUL R58, R58, R88.reuse ;  /* 0x000000583a3a7220 */ /* 0x080fe20000400000 */
[----:B------:R-:W-:Y:S02]  /*ba50*/  HADD2.F32 R90, -RZ, R105.H1_H1 ;  /* 0x30000069ff5a7230 */ /* 0x000fe40000004100 */
[----:B------:R-:W-:Y:S01]  /*ba60*/  FMUL R59, R59, R88 ;  /* 0x000000583b3b7220 */ /* 0x000fe20000400000 */
[----:B------:R1:W-:Y:S01]  /*ba70*/  STSM.16.MT88.4 [R144+0x2800], R148 ;  /* 0x0028009490007844 */ /* 0x0003e20000004200 */
[----:B--2---:R-:W-:Y:S01]  /*ba80*/  F2FP.F16.F32.PACK_AB R152, R57, R56 ;  /* 0x000000383998723e */ /* 0x004fe200000000ff */
[C---:B------:R-:W-:Y:S01]  /*ba90*/  FFMA R58, R89.reuse, R91, R58 ;  /* 0x0000005b593a7223 */ /* 0x040fe2000000003a */
[--C-:B------:R-:W-:Y:S02]  /*baa0*/  HADD2.F32 R91, -RZ, R106.reuse.H0_H0 ;  /* 0x2000006aff5b7230 */ /* 0x100fe40000004100 */
        /* <DEDUP_REMOVED lines=26> */
[----:B---3--:R-:W-:Y:S01]  /*bc50*/  F2FP.F16.F32.PACK_AB R156, R65, R64 ;  /* 0x00000040419c723e */ /* 0x008fe200000000ff */
        /* <DEDUP_REMOVED lines=12> */
[-C--:B------:R-:W-:Y:S01]  /*bd20*/  FMUL R71, R71, R88.reuse ;  /* 0x0000005847477220 */ /* 0x080fe20000400000 */
[----:B------:R-:W-:Y:S01]  /*bd30*/  FMUL R72, R72, R88 ;  /* 0x0000005848487220 */ /* 0x000fe20000400000 */
[----:B------:R-:W-:Y:S01]  /*bd40*/  F2FP.F16.F32.PACK_AB R158, R69, R68 ;  /* 0x00000044459e723e */ /* 0x000fe200000000ff */
[C---:B------:R-:W-:Y:S01]  /*bd50*/  FFMA R70, R89.reuse, R91, R70 ;  /* 0x0000005b59467223 */ /* 0x040fe20000000046 */
[--C-:B------:R-:W-:Y:S02]  /*bd60*/  HADD2.F32 R91, -RZ, R120.reuse.H0_H0 ;  /* 0x20000078ff5b7230 */ /* 0x100fe40000004100 */
[----:B------:R-:W-:Y:S01]  /*bd70*/  FFMA R71, R89, R90, R71 ;  /* 0x0000005a59477223 */ /* 0x000fe20000000047 */
[----:B------:R-:W-:Y:S02]  /*bd80*/  HADD2.F32 R92, -RZ, R120.H1_H1 ;  /* 0x30000078ff5c7230 */ /* 0x000fe40000004100 */
[----:B------:R-:W-:Y:S01]  /*bd90*/  FMUL R73, R73, R88 ;  /* 0x0000005849497220 */ /* 0x000fe20000400000 */
[--C-:B------:R-:W-:Y:S02]  /*bda0*/  HADD2.F32 R93, -RZ, R121.reuse.H0_H0 ;  /* 0x20000079ff5d7230 */ /* 0x100fe40000004100 */
[----:B------:R-:W-:Y:S01]  /*bdb0*/  FFMA R72, R89, R91, R72 ;  /* 0x0000005b59487223 */ /* 0x000fe20000000048 */
[----:B------:R-:W-:Y:S01]  /*bdc0*/  F2FP.F16.F32.PACK_AB R159, R71, R70 ;  /* 0x00000046479f723e */ /* 0x000fe200000000ff */
[----:B------:R-:W-:Y:S01]  /*bdd0*/  FFMA R73, R89, R92, R73 ;  /* 0x0000005c59497223 */ /* 0x000fe20000000049 */
[-C--:B------:R-:W-:Y:S01]  /*bde0*/  FMUL R74, R74, R88.reuse ;  /* 0x000000584a4a7220 */ /* 0x080fe20000400000 */
[----:B------:R-:W-:Y:S02]  /*bdf0*/  HADD2.F32 R90, -RZ, R121.H1_H1 ;  /* 0x30000079ff5a7230 */ /* 0x000fe40000004100 */
[----:B------:R-:W-:Y:S01]  /*be00*/  FMUL R75, R75, R88 ;  /* 0x000000584b4b7220 */ /* 0x000fe20000400000 */
[----:B------:R1:W-:Y:S01]  /*be10*/  STSM.16.MT88.4 [R165+0x1800], R156 ;  /* 0x0018009ca5007844 */ /* 0x0003e20000004200 */
[----:B------:R-:W-:Y:S01]  /*be20*/  F2FP.F16.F32.PACK_AB R160, R73, R72 ;  /* 0x0000004849a0723e */ /* 0x000fe200000000ff */
[C---:B------:R-:W-:Y:S01]  /*be30*/  FFMA R74, R89.reuse, R93, R74 ;  /* 0x0000005d594a7223 */ /* 0x040fe2000000004a */
[----:B------:R-:W-:Y:S01]  /*be40*/  FFMA R75, R89, R90, R75 ;  /* 0x0000005a594b7223 */ /* 0x000fe2000000004b */
[--C-:B------:R-:W-:Y:S02]  /*be50*/  HADD2.F32 R91, -RZ, R122.reuse.H0_H0 ;  /* 0x2000007aff5b7230 */ /* 0x100fe40000004100 */
        /* <DEDUP_REMOVED lines=10> */
[--C-:B------:R-:W-:Y:S02]  /*bf00*/  HADD2.F32 R90, -RZ, R124.reuse.H0_H0 ;  /* 0x2000007cff5a7230 */ /* 0x100fe40000004100 */
[C---:B------:R-:W-:Y:S01]  /*bf10*/  FFMA R78, R89.reuse, R93, R78 ;  /* 0x0000005d594e7223 */ /* 0x040fe2000000004e */
[----:B------:R-:W-:Y:S01]  /*bf20*/  FMUL R80, R80, R88 ;  /* 0x0000005850507220 */ /* 0x000fe20000400000 */
[----:B------:R-:W-:Y:S01]  /*bf30*/  FFMA R79, R89, R92, R79 ;  /* 0x0000005c594f7223 */ /* 0x000fe2000000004f */
[----:B------:R-:W-:Y:S02]  /*bf40*/  HADD2.F32 R92, -RZ, R124.H1_H1 ;  /* 0x3000007cff5c7230 */ /* 0x000fe40000004100 */
[-C--:B------:R-:W-:Y:S01]  /*bf50*/  FMUL R81, R81, R88.reuse ;  /* 0x0000005851517220 */ /* 0x080fe20000400000 */
[--C-:B------:R-:W-:Y:S02]  /*bf60*/  HADD2.F32 R91, -RZ, R125.reuse.H0_H0 ;  /* 0x2000007dff5b7230 */ /* 0x100fe40000004100 */
[----:B------:R-:W-:Y:S01]  /*bf70*/  FMUL R82, R82, R88 ;  /* 0x0000005852527220 */ /* 0x000fe20000400000 */
[C---:B------:R-:W-:Y:S01]  /*bf80*/  FFMA R80, R89.reuse, R90, R80 ;  /* 0x0000005a59507223 */ /* 0x040fe20000000050 */
[C---:B------:R-:W-:Y:S01]  /*bf90*/  FFMA R81, R89.reuse, R92, R81 ;  /* 0x0000005c59517223 */ /* 0x040fe20000000051 */
[----:B------:R-:W-:Y:S02]  /*bfa0*/  HADD2.F32 R90, -RZ, R125.H1_H1 ;  /* 0x3000007dff5a7230 */ /* 0x000fe40000004100 */
[----:B------:R-:W-:Y:S01]  /*bfb0*/  FFMA R82, R89, R91, R82 ;  /* 0x0000005b59527223 */ /* 0x000fe20000000052 */
[-C--:B------:R-:W-:Y:S01]  /*bfc0*/  FMUL R83, R83, R88.reuse ;  /* 0x0000005853537220 */ /* 0x080fe20000400000 */
[--C-:B------:R-:W-:Y:S02]  /*bfd0*/  HADD2.F32 R91, -RZ, R126.reuse.H0_H0 ;  /* 0x2000007eff5b7230 */ /* 0x100fe40000004100 */
[-C--:B------:R-:W-:Y:S01]  /*bfe0*/  FMUL R84, R84, R88.reuse ;  /* 0x0000005854547220 */ /* 0x080fe20000400000 */
[----:B------:R-:W-:Y:S02]  /*bff0*/  HADD2.F32 R92, -RZ, R126.H1_H1 ;  /* 0x3000007eff5c7230 */ /* 0x000fe40000004100 */
[-C--:B------:R-:W-:Y:S01]  /*c000*/  FMUL R85, R85, R88.reuse ;  /* 0x0000005855557220 */ /* 0x080fe20000400000 */
[--C-:B------:R-:W-:Y:S02]  /*c010*/  HADD2.F32 R93, -RZ, R127.reuse.H0_H0 ;  /* 0x2000007fff5d7230 */ /* 0x100fe40000004100 */
[----:B------:R-:W-:Y:S01]  /*c020*/  FMUL R86, R86, R88 ;  /* 0x0000005856567220 */ /* 0x000fe20000400000 */
[----:B------:R-:W-:Y:S02]  /*c030*/  HADD2.F32 R94, -RZ, R127.H1_H1 ;  /* 0x3000007fff5e7230 */ /* 0x000fe40000004100 */
[----:B------:R-:W-:Y:S01]  /*c040*/  FFMA R83, R89, R90, R83 ;  /* 0x0000005a59537223 */ /* 0x000fe20000000053 */
[----:B------:R-:W-:Y:S01]  /*c050*/  FMUL R87, R87, R88 ;  /* 0x0000005857577220 */ /* 0x000fe20000400000 */
[C---:B------:R-:W-:Y:S01]  /*c060*/  FFMA R84, R89.reuse, R91, R84 ;  /* 0x0000005b59547223 */ /* 0x040fe20000000054 */
[C---:B------:R-:W-:Y:S01]  /*c070*/  FFMA R85, R89.reuse, R92, R85 ;  /* 0x0000005c59557223 */ /* 0x040fe20000000055 */
[C---:B------:R-:W-:Y:S01]  /*c080*/  FFMA R86, R89.reuse, R93, R86 ;  /* 0x0000005d59567223 */ /* 0x040fe20000000056 */
[----:B------:R-:W-:Y:S01]  /*c090*/  FFMA R87, R89, R94, R87 ;  /* 0x0000005e59577223 */ /* 0x000fe20000000057 */
[----:B------:R-:W-:Y:S01]  /*c0a0*/  F2FP.F16.F32.PACK_AB R162, R77, R76 ;  /* 0x0000004c4da2723e */ /* 0x000fe200000000ff */
[----:B------:R-:W-:Y:S01]  /*c0b0*/  BSSY.RECONVERGENT B0, `(.L_x_156) ;  /* 0x000001c000007945 */ /* 0x000fe20003800200 */
[----:B------:R-:W-:Y:S02]  /*c0c0*/  F2FP.F16.F32.PACK_AB R163, R79, R78 ;  /* 0x0000004e4fa3723e */ /* 0x000fe400000000ff */
[----:B------:R-:W-:Y:S02]  /*c0d0*/  F2FP.F16.F32.PACK_AB R36, R81, R80 ;  /* 0x000000505124723e */ /* 0x000fe400000000ff */
[----:B------:R-:W-:Y:S01]  /*c0e0*/  F2FP.F16.F32.PACK_AB R37, R83, R82 ;  /* 0x000000525325723e */ /* 0x000fe200000000ff */
[----:B------:R1:W-:Y:S01]  /*c0f0*/  STSM.16.MT88.4 [R165+0x2000], R160 ;  /* 0x002000a0a5007844 */ /* 0x0003e20000004200 */
[----:B------:R-:W-:Y:S02]  /*c100*/  F2FP.F16.F32.PACK_AB R38, R85, R84 ;  /* 0x000000545526723e */ /* 0x000fe400000000ff */
[----:B------:R-:W-:Y:S02]  /*c110*/  F2FP.F16.F32.PACK_AB R39, R87, R86 ;  /* 0x000000565727723e */ /* 0x000fe400000000ff */
[----:B------:R-:W-:Y:S03]  /*c120*/  ISETP.NE.AND P0, PT, R147, RZ, PT ;  /* 0x000000ff9300720c */ /* 0x000fe60003f05270 */
[----:B------:R1:W-:Y:S01]  /*c130*/  STSM.16.MT88.4 [R165+0x2800], R36 ;  /* 0x00280024a5007844 */ /* 0x0003e20000004200 */
[----:B------:R-:W-:Y:S01]  /*c140*/  @!PT LDS RZ, [RZ] ;  /* 0x00000000fffff984 */ /* 0x000fe20000000800 */
[----:B------:R-:W-:Y:S01]  /*c150*/  @!PT LDS RZ, [RZ] ;  /* 0x00000000fffff984 */ /* 0x000fe20000000800 */
[----:B------:R-:W-:Y:S01]  /*c160*/  @!PT LDS RZ, [RZ] ;  /* 0x00000000fffff984 */ /* 0x000fe20000000800 */
[----:B------:R-:W-:Y:S01]  /*c170*/  @!PT LDS RZ, [RZ] ;  /* 0x00000000fffff984 */ /* 0x000fe20000000800 */
[----:B------:R2:W-:Y:S07]  /*c180*/  MEMBAR.ALL.CTA ;  /* 0x0000000000007992 */ /* 0x0005ee0000008000 */
[----:B--2---:R-:W2:Y:S02]  /*c190*/  FENCE.VIEW.ASYNC.S ;  /* 0x00000000000073c6 */ /* 0x004ea40000000000 */
[----:B--2---:R-:W-:Y:S06]  /*c1a0*/  BAR.SYNC.DEFER_BLOCKING 0x1, 0x80 ;  /* 0x0042000000007b1d */ /* 0x004fec0000010000 */
[----:B------:R-:W-:Y:S05]  /*c1b0*/  @!P0 BRA `(.L_x_157) ;  /* 0x00000000002c8947 */ /* 0x000fea0003800000 */
[----:B------:R-:W-:Y:S02]  /*c1c0*/  UIADD3 UR7, UPT, UPT, UR43, 0x1000, URZ ;  /* 0x000010002b077890 */ /* 0x000fe4000fffe0ff */
[----:B------:R-:W-:Y:S02]  /*c1d0*/  UIADD3 UR5, UPT, UPT, UR41, 0x40, URZ ;  /* 0x0000004029057890 */ /* 0x000fe4000fffe0ff */
[----:B------:R-:W-:Y:S02]  /*c1e0*/  UIADD3 UR4, UPT, UPT, UR43, 0x3000, URZ ;  /* 0x000030002b047890 */ /* 0x000fe4000fffe0ff */
[----:B------:R-:W-:Y:S01]  /*c1f0*/  MOV R129, UR7 ;  /* 0x0000000700817c02 */ /* 0x000fe20008000f00 */
[----:B------:R-:W-:Y:S03]  /*c200*/  UMOV UR6, UR42 ;  /* 0x0000002a00067c82 */ /* 0x000fe60008000000 */
[----:B------:R-:W-:Y:S11]  /*c210*/  R2UR UR40, R129 ;  /* 0x00000000812872ca */ /* 0x000ff600000e0000 */
[----:B------:R-:W-:Y:S02]  /*c220*/  @!UPT UIADD3 URZ, UPT, UPT, URZ, URZ, URZ ;  /* 0x000000fffffff290 */ /* 0x000fe4000fffe0ff */
[----:B------:R2:W-:Y:S01]  /*c230*/  UTMASTG.2D [UR40], [UR56] ;  /* 0x00000028380073b5 */ /* 0x0005e20008008000 */
[----:B------:R2:W-:Y:S01]  /*c240*/  UTMASTG.2D [UR4], [UR56] ;  /* 0x00000004380073b5 */ /* 0x0005e20008008000 */
[----:B------:R0:W-:Y:S01]  /*c250*/  UTMACMDFLUSH ;  /* 0x00000000000079b7 */ /* 0x0001e20000000000 */
[----:B--2---:R-:W-:Y:S04]  /*c260*/  DEPBAR.LE SB0, 0x1 ;  /* 0x000080400000791a */ /* 0x004fe80000000000 */
.L_x_157:
[----:B------:R-:W-:Y:S05]  /*c270*/  BSYNC.RECONVERGENT B0 ;  /* 0x0000000000007941 */ /* 0x000fea0003800200 */
.L_x_156:
[----:B------:R-:W-:Y:S01]  /*c280*/  UISETP.NE.AND UP1, UPT, UR54, URZ, UPT ;  /* 0x000000ff3600728c */ /* 0x000fe2000bf25270 */
[----:B------:R-:W-:Y:S01]  /*c290*/  BAR.SYNC.DEFER_BLOCKING 0x1, 0x80 ;  /* 0x0042000000007b1d */ /* 0x000fe20000010000 */
[----:B------:R-:W-:Y:S01]  /*c2a0*/  SHF.L.U32 R0, R138, 0x1f, RZ ;  /* 0x0000001f8a007819 */ /* 0x000fe200000006ff */
[----:B-1----:R-:W-:Y:S03]  /*c2b0*/  IMAD R148, R141, 0x2, R164 ;  /* 0x000000028d947824 */ /* 0x002fe600078e02a4 */
[----:B------:R-:W-:Y:S05]  /*c2c0*/  PLOP3.LUT P0, PT, PT, PT, UP1, 0x80, 0x8 ;  /* 0x000000000008781c */ /* 0x000fea0003f0f018 */
[----:B------:R-:W-:Y:S04]  /*c2d0*/  @UP1 ULEA UR4, UR53, UR43, 0x3 ;  /* 0x0000002b35041291 */ /* 0x000fe8000f8e18ff */
[----:B------:R-:W-:Y:S04]  /*c2e0*/  @UP1 UIADD3 UR4, UPT, UPT, UR4, 0x40, URZ ;  /* 0x0000004004041890 */ /* 0x000fe8000fffe0ff */
[----:B------:R-:W-:Y:S09]  /*c2f0*/  @UP1 UPRMT UR4, UR52, 0x654, UR4 ;  /* 0x0000065434041896 */ /* 0x000ff20008000004 */
[----:B------:R-:W-:Y:S01]  /*c300*/  @P0 SYNCS.ARRIVE.TRANS64.RED.A1T0 RZ, [UR4], RZ ;  /* 0x000000ffffff09a7 */ /* 0x000fe20008100404 */
[----:B------:R-:W-:Y:S01]  /*c310*/  @UP1 UIADD3 UR4, UPT, UPT, UR53, 0x1, URZ ;  /* 0x0000000135041890 */ /* 0x000fe2000fffe0ff */
[----:B------:R-:W-:Y:S01]  /*c320*/  BSSY B0, `(.L_x_158) ;  /* 0x0000008000007945 */ /* 0x000fe20003800000 */
[----:B------:R-:W-:Y:S02]  /*c330*/  FSETP.NEU.AND P0, PT, R89, RZ, PT ;  /* 0x000000ff5900720b */ /* 0x000fe40003f0d000 */
[----:B------:R-:W-:Y:S01]  /*c340*/  @UP1 UISETP.NE.AND UP0, UPT, UR4, 0x4, UPT ;  /* 0x000000040400188c */ /* 0x000fe2000bf05270 */
[----:B------:R-:W1:Y:S03]  /*c350*/  SYNCS.PHASECHK.TRANS64.TRYWAIT P1, [UR43+0x28], R0 ;  /* 0x00002800ff0075a7 */ /* 0x000e66000802112b */
[----:B------:R-:W-:Y:S01]  /*c360*/  @UP1 USEL UR53, UR4, URZ, UP0 ;  /* 0x000000ff04351287 */ /* 0x000fe20008000000 */
[----:B-1----:R-:W-:Y:S11]  /*c370*/  @P1 BRA `(.L_x_159) ;  /* 0x0000000000081947 */ /* 0x002ff60003800000 */
[----:B------:R-:W1:Y:S02]  /*c380*/  SYNCS.PHASECHK.TRANS64.TRYWAIT P1, [UR43+0x28], R0 ;  /* 0x00002800ff0075a7 */ /* 0x000e64000802112b */
[----:B-1----:R-:W-:Y:S05]  /*c390*/  @!P1 BRA `(.L_x_160) ;  /* 0x0000007c00b09947 */ /* 0x002fea0003800000 */
.L_x_159:
[----:B------:R-:W-:Y:S05]  /*c3a0*/  BSYNC B0 ;  /* 0x0000000000007941 */ /* 0x000fea0003800000 */
.L_x_158:
[----:B------:R-:W-:Y:S05]  /*c3b0*/  @P0 WARPSYNC.ALL ;  /* 0x0000000000000948 */ /* 0x000fea0003800000 */
[----:B------:R2:W3:Y:S01]  /*c3c0*/  @P0 LDSM.16.MT88.4 R116, [R139+UR43+0x5000] ;  /* 0x0050002b8b74083b */ /* 0x0004e20008004200 */
[----:B------:R-:W-:Y:S02]  /*c3d0*/  ISETP.GE.AND P1, PT, R146, 0x1, PT ;  /* 0x000000019200780c */ /* 0x000fe40003f26270 */
[----:B------:R-:W-:Y:S02]  /*c3e0*/  CS2R R54, SRZ ;  /* 0x0000000000367805 */ /* 0x000fe4000001ff00 */
[----:B------:R-:W-:Y:S01]  /*c3f0*/  CS2R R52, SRZ ;  /* 0x0000000000347805 */ /* 0x000fe2000001ff00 */
[----:B------:R2:W1:Y:S01]  /*c400*/  @P0 LDSM.16.MT88.4 R108, [R139+UR43+0x5800] ;  /* 0x0058002b8b6c083b */ /* 0x0004620008004200 */
[----:B------:R-:W-:Y:S02]  /*c410*/  CS2R R50, SRZ ;  /* 0x0000000000327805 */ /* 0x000fe4000001ff00 */
        /* <DEDUP_REMOVED lines=10> */
[----:B------:R2:W1:Y:S01]  /*c4c0*/  @P0 LDSM.16.MT88.4 R104, [R148+0x4000] ;  /* 0x004000009468083b */ /* 0x0004620000004200 */
        /* <DEDUP_REMOVED lines=24> */
[----:B--23--:R-:W-:Y:S06]  /*c650*/  @!P1 BRA `(.L_x_161) ;  /* 0x0000000000c49947 */ /* 0x00cfec0003800000 */
[----:B-1----:R-:W-:Y:S05]  /*c660*/  VIADD R3, R95, 0x40 ;  /* 0x000000405f037836 */ /* 0x002fea0000000000 */
[----:B------:R-:W-:Y:S04]  /*c670*/  SHF.R.U32.HI R3, RZ, 0x15, R3 ;  /* 0x00000015ff037819 */ /* 0x000fe80000011603 */
[----:B------:R-:W-:Y:S11]  /*c680*/  LOP3.LUT P0, RZ, R3, 0x3, R128, 0x48, !PT ;  /* 0x0000000303ff7812 */ /* 0x000ff60007804880 */
[----:B------:R-:W-:Y:S02]  /*c690*/  @!UPT UIADD3 URZ, UPT, UPT, URZ, URZ, URZ ;  /* 0x000000fffffff290 */ /* 0x000fe4000fffe0ff */
[----:B------:R-:W-:Y:S05]  /*c6a0*/  @!P0 BRA `(.L_x_162) ;  /* 0x0000000000408947 */ /* 0x000fea0003800000 */
[----:B------:R-:W1:Y:S01]  /*c6b0*/  LDCU.64 UR8, c[0x4][0x70] ;  /* 0x01000e00ff0877ac */ /* 0x000e620008000a00 */
[----:B------:R-:W-:Y:S01]  /*c6c0*/  MOV R3, 0x0 ;  /* 0x0000000000037802 */ /* 0x000fe20000000f00 */
[----:B------:R-:W-:Y:S02]  /*c6d0*/  HFMA2 R12, -RZ, RZ, 0, 5.9604644775390625e-08 ;  /* 0x00000001ff0c7431 */ /* 0x000fe400000001ff */
[----:B------:R-:W-:Y:S02]  /*c6e0*/  IMAD.MOV.U32 R8, RZ, RZ, 0x192 ;  /* 0x00000192ff087424 */ /* 0x000fe400078e00ff */
[----:B------:R-:W-:Y:S01]  /*c6f0*/  IMAD.MOV.U32 R13, RZ, RZ, RZ ;  /* 0x000000ffff0d7224 */ /* 0x000fe200078e00ff */
[----:B------:R-:W2:Y:S01]  /*c700*/  LDCU.64 UR6, c[0x4][0x78] ;  /* 0x01000f00ff0677ac */ /* 0x000ea20008000a00 */
[----:B------:R-:W3:Y:S01]  /*c710*/  LDC.64 R2, c[0x4][R3] ;  /* 0x0100000003027b82 */ /* 0x000ee20000000a00 */
[----:B------:R-:W5:Y:S01]  /*c720*/  LDCU.64 UR4, c[0x4][0x10] ;  /* 0x01000200ff0477ac */ /* 0x000f620008000a00 */
[----:B-1----:R-:W-:Y:S01]  /*c730*/  MOV R5, UR9 ;  /* 0x0000000900057c02 */ /* 0x002fe20008000f00 */
[----:B------:R-:W-:Y:S01]  /*c740*/  IMAD.U32 R4, RZ, RZ, UR8 ;  /* 0x00000008ff047e24 */ /* 0x000fe2000f8e00ff */
[----:B--2---:R-:W-:Y:S01]  /*c750*/  MOV R7, UR7 ;  /* 0x0000000700077c02 */ /* 0x004fe20008000f00 */
[----:B------:R-:W-:Y:S01]  /*c760*/  IMAD.U32 R6, RZ, RZ, UR6 ;  /* 0x00000006ff067e24 */ /* 0x000fe2000f8e00ff */
[----:B-----5:R-:W-:Y:S01]  /*c770*/  MOV R11, UR5 ;  /* 0x00000005000b7c02 */ /* 0x020fe20008000f00 */
[----:B------:R-:W-:Y:S02]  /*c780*/  IMAD.U32 R10, RZ, RZ, UR4 ;  /* 0x00000004ff0a7e24 */ /* 0x000fe4000f8e00ff */
[----:B------:R-:W-:Y:S07]  /*c790*/  LEPC R20, `(.L_x_162) ;  /* 0x000000001014794e */ /* 0x000fee0000000000 */
[----:B---34-:R-:W-:Y:S05]  /*c7a0*/  CALL.ABS.NOINC R2 ;  /* 0x0000000002007343 */ /* 0x018fea0003c00000 */
.L_x_162:
[----:B------:R-:W-:Y:S05]  /*c7b0*/  WARPSYNC.ALL ;  /* 0x0000000000007948 */ /* 0x000fea0003800000 */
[C---:B------:R-:W-:Y:S01]  /*c7c0*/  R2UR UR4, R95.reuse ;  /* 0x000000005f0472ca */ /* 0x040fe200000e0000 */
[----:B------:R-:W-:Y:S05]  /*c7d0*/  VIADD R3, R95, 0x100040 ;  /* 0x001000405f037836 */ /* 0x000fea0000000000 */
[----:B------:R-:W-:Y:S04]  /*c7e0*/  SHF.R.U32.HI R3, RZ, 0x15, R3 ;  /* 0x00000015ff037819 */ /* 0x000fe80000011603 */
[----:B------:R-:W-:Y:S03]  /*c7f0*/  LOP3.LUT P0, RZ, R3, 0x3, R128, 0x48, !PT ;  /* 0x0000000303ff7812 */ /* 0x000fe60007804880 */
[----:B------:R-:W1:Y:S10]  /*c800*/  LDTM.16dp256bit.x8 R24, tmem[UR4+0x40] ;  /* 0x00004004001879ee */ /* 0x000e7400081a0000 */
[----:B-1----:R-:W-:Y:S05]  /*c810*/  @!P0 BRA `(.L_x_163) ;  /* 0x0000000000408947 */ /* 0x002fea0003800000 */
        /* <DEDUP_REMOVED lines=16> */
.L_x_163:
[----:B------:R-:W-:Y:S05]  /*c920*/  WARPSYNC.ALL ;  /* 0x0000000000007948 */ /* 0x000fea0003800000 */
[----:B------:R-:W-:Y:S11]  /*c930*/  R2UR UR4, R95 ;  /* 0x000000005f0472ca */ /* 0x000ff600000e0000 */
[----:B------:R-:W-:Y:S02]  /*c940*/  @!UPT UIADD3 URZ, UPT, UPT, URZ, URZ, URZ ;  /* 0x000000fffffff290 */ /* 0x000fe4000fffe0ff */
[----:B------:R-:W2:Y:S02]  /*c950*/  LDTM.16dp256bit.x8 R56, tmem[UR4+0x100040] ;  /* 0x10004004003879ee */ /* 0x000ea400081a0000 */
[----:B--2---:R-:W-:Y:S01]  /*c960*/  NOP ;  /* 0x0000000000007918 */ /* 0x004fe20000000000 */
.L_x_161:
[--C-:B------:R-:W-:Y:S01]  /*c970*/  HADD2.F32 R4, -RZ, R116.reuse.H0_H0 ;  /* 0x20000074ff047230 */ /* 0x100fe20000004100 */
[----:B------:R-:W-:Y:S05]  /*c980*/  WARPSYNC.ALL ;  /* 0x0000000000007948 */ /* 0x000fea0003800000 */
[-C--:B-1----:R-:W-:Y:S01]  /*c990*/  FMUL R0, R24, R88.reuse ;  /* 0x0000005818007220 */ /* 0x082fe20000400000 */
[----:B------:R-:W-:Y:S02]  /*c9a0*/  HADD2.F32 R5, -RZ, R116.H1_H1 ;  /* 0x30000074ff057230 */ /* 0x000fe40000004100 */
[----:B------:R-:W-:Y:S01]  /*c9b0*/  FMUL R2, R25, R88 ;  /* 0x0000005819027220 */ /* 0x000fe20000400000 */
[--C-:B------:R-:W-:Y:S02]  /*c9c0*/  HADD2.F32 R6, -RZ, R117.reuse.H0_H0 ;  /* 0x20000075ff067230 */ /* 0x100fe40000004100 */
[C---:B------:R-:W-:Y:S01]  /*c9d0*/  FFMA R0, R89.reuse, R4, R0 ;  /* 0x0000000459007223 */ /* 0x040fe20000000000 */
[-C--:B------:R-:W-:Y:S01]  /*c9e0*/  FMUL R3, R26, R88.reuse ;  /* 0x000000581a037220 */ /* 0x080fe20000400000 */
[----:B------:R-:W-:Y:S02]  /*c9f0*/  HADD2.F32 R7, -RZ, R117.H1_H1 ;  /* 0x30000075ff077230 */ /* 0x000fe40000004100 */
[----:B------:R-:W-:Y:S01]  /*ca00*/  FFMA R2, R89, R5, R2 ;  /* 0x0000000559027223 */ /* 0x000fe20000000002 */
[----:B------:R-:W-:Y:S01]  /*ca10*/  FMUL R4, R27, R88 ;  /* 0x000000581b047220 */ /* 0x000fe20000400000 */
[--C-:B------:R-:W-:Y:S02]  /*ca20*/  HADD2.F32 R8, -RZ, R118.reuse.H0_H0 ;  /* 0x20000076ff087230 */ /* 0x100fe40000004100 */
[C---:B------:R-:W-:Y:S01]  /*ca30*/  FFMA R3, R89.reuse, R6, R3 ;  /* 0x0000000659037223 */ /* 0x040fe20000000003 */
[----:B------:R-:W-:Y:S01]  /*ca40*/  FMUL R5, R28, R88 ;  /* 0x000000581c057220 */ /* 0x000fe20000400000 */
[----:B------:R-:W-:Y:S02]  /*ca50*/  HADD2.F32 R9, -RZ, R118.H1_H1 ;  /* 0x30000076ff097230 */ /* 0x000fe40000004100 */
[C---:B------:R-:W-:Y:S01]  /*ca60*/  FFMA R4, R89.reuse, R7, R4 ;  /* 0x0000000759047223 */ /* 0x040fe20000000004 */
[----:B------:R-:W-:Y:S02]  /*ca70*/  HADD2.F32 R28, -RZ, R110.H0_H0 ;  /* 0x2000006eff1c7230 */ /* 0x000fe40000004100 */
[----:B------:R-:W-:Y:S01]  /*ca80*/  FFMA R5, R89, R8, R5 ;  /* 0x0000000859057223 */ /* 0x000fe20000000005 */
[-C--:B------:R-:W-:Y:S01]  /*ca90*/  FMUL R6, R29, R88.reuse ;  /* 0x000000581d067220 */ /* 0x080fe20000400000 */
[----:B------:R-:W-:Y:S02]  /*caa0*/  HADD2.F32 R29, -RZ, R111.H1_H1 ;  /* 0x3000006fff1d7230 */ /* 0x000fe40000004100 */
[-C--:B------:R-:W-:Y:S01]  /*cab0*/  FMUL R19, R64, R88.reuse ;  /* 0x0000005840137220 */ /* 0x080fe20000400000 */
[----:B------:R-:W-:Y:S01]  /*cac0*/  FMUL R64, R80, R88 ;  /* 0x0000005850407220 */ /* 0x000fe20000400000 */
[----:B------:R-:W-:Y:S01]  /*cad0*/  F2FP.F16.F32.PACK_AB R80, R2, R0 ;  /* 0x000000000250723e */ /* 0x000fe200000000ff */
[--C-:B------:R-:W-:Y:S02]  /*cae0*/  HADD2.F32 R7, -RZ, R119.reuse.H0_H0 ;  /* 0x20000077ff077230 */ /* 0x100fe40000004100 */
[----:B------:R-:W-:Y:S01]  /*caf0*/  FFMA R6, R89, R9, R6 ;  /* 0x0000000959067223 */ /* 0x000fe20000000006 */
[-C--:B------:R-:W-:Y:S01]  /*cb00*/  FMUL R2, R31, R88.reuse ;  /* 0x000000581f027220 */ /* 0x080fe20000400000 */
[-C--:B------:R-:W-:Y:S01]  /*cb10*/  FMUL R0, R30, R88.reuse ;  /* 0x000000581e007220 */ /* 0x080fe20000400000 */
[----:B------:R-:W-:Y:S02]  /*cb20*/  HADD2.F32 R9, -RZ, R119.H1_H1 ;  /* 0x30000077ff097230 */ /* 0x000fe40000004100 */
[-C--:B------:R-:W-:Y:S01]  /*cb30*/  FMUL R20, R65, R88.reuse ;  /* 0x0000005841147220 */ /* 0x080fe20000400000 */
[-C--:B------:R-:W-:Y:S01]  /*cb40*/  FMUL R65, R81, R88.reuse ;  /* 0x0000005851417220 */ /* 0x080fe20000400000 */
[----:B------:R-:W-:Y:S01]  /*cb50*/  F2FP.F16.F32.PACK_AB R81, R4, R3 ;  /* 0x000000030451723e */ /* 0x000fe200000000ff */
[C---:B------:R-:W-:Y:S01]  /*cb60*/  FFMA R0, R89.reuse, R7, R0 ;  /* 0x0000000759007223 */ /* 0x040fe20000000000 */
[-C--:B------:R-:W-:Y:S01]  /*cb70*/  FMUL R3, R32, R88.reuse ;  /* 0x0000005820037220 */ /* 0x080fe20000400000 */
[----:B------:R-:W-:Y:S01]  /*cb80*/  FFMA R2, R89, R9, R2 ;  /* 0x0000000959027223 */ /* 0x000fe20000000002 */
[--C-:B------:R-:W-:Y:S02]  /*cb90*/  HADD2.F32 R8, -RZ, R108.reuse.H0_H0 ;  /* 0x2000006cff087230 */ /* 0x100fe40000004100 */
[-C--:B------:R-:W-:Y:S01]  /*cba0*/  FMUL R4, R33, R88.reuse ;  /* 0x0000005821047220 */ /* 0x080fe20000400000 */
[----:B------:R-:W-:Y:S02]  /*cbb0*/  HADD2.F32 R30, -RZ, R111.H0_H0 ;  /* 0x2000006fff1e7230 */ /* 0x000fe40000004100 */
[-C--:B------:R-:W-:Y:S01]  /*cbc0*/  FMUL R21, R66, R88.reuse ;  /* 0x0000005842157220 */ /* 0x080fe20000400000 */
[-C--:B------:R-:W-:Y:S01]  /*cbd0*/  FMUL R66, R82, R88.reuse ;  /* 0x0000005852427220 */ /* 0x080fe20000400000 */
[----:B------:R-:W-:Y:S01]  /*cbe0*/  HADD2.F32 R7, -RZ, R108.H1_H1 ;  /* 0x3000006cff077230 */ /* 0x000fe20000004100 */
[----:B------:R-:W-:Y:S01]  /*cbf0*/  F2FP.F16.F32.PACK_AB R82, R6, R5 ;  /* 0x000000050652723e */ /* 0x000fe200000000ff */
[--C-:B------:R-:W-:Y:S02]  /*cc00*/  HADD2.F32 R10, -RZ, R109.reuse.H0_H0 ;  /* 0x2000006dff0a7230 */ /* 0x100fe40000004100 */
[-C--:B------:R-:W-:Y:S01]  /*cc10*/  FMUL R5, R34, R88.reuse ;  /* 0x0000005822057220 */ /* 0x080fe20000400000 */
[----:B------:R-:W-:Y:S02]  /*cc20*/  HADD2.F32 R9, -RZ, R109.H1_H1 ;  /* 0x3000006dff097230 */ /* 0x000fe40000004100 */
[----:B------:R-:W-:Y:S01]  /*cc30*/  FMUL R6, R35, R88 ;  /* 0x0000005823067220 */ /* 0x000fe20000400000 */
[C---:B------:R-:W-:Y:S01]  /*cc40*/  FFMA R3, R89.reuse, R8, R3 ;  /* 0x0000000859037223 */ /* 0x040fe20000000003 */
[C---:B------:R-:W-:Y:S01]  /*cc50*/  FFMA R4, R89.reuse, R7, R4 ;  /* 0x0000000759047223 */ /* 0x040fe20000000004 */
[C---:B------:R-:W-:Y:S01]  /*cc60*/  FFMA R5, R89.reuse, R10, R5 ;  /* 0x0000000a59057223 */ /* 0x040fe20000000005 */
[-C--:B------:R-:W-:Y:S01]  /*cc70*/  FMUL R7, R36, R88.reuse ;  /* 0x0000005824077220 */ /* 0x080fe20000400000 */
[----:B------:R-:W-:Y:S02]  /*cc80*/  HADD2.F32 R27, -RZ, R110.H1_H1 ;  /* 0x3000006eff1b7230 */ /* 0x000fe40000004100 */
[----:B------:R-:W-:Y:S01]  /*cc90*/  FFMA R6, R89, R9, R6 ;  /* 0x0000000959067223 */ /* 0x000fe20000000006 */
[-C--:B------:R-:W-:Y:S01]  /*cca0*/  FMUL R8, R37, R88.reuse ;  /* 0x0000005825087220 */ /* 0x080fe20000400000 */
[-C--:B------:R-:W-:Y:S01]  /*ccb0*/  FMUL R9, R38, R88.reuse ;  /* 0x0000005826097220 */ /* 0x080fe20000400000 */
[----:B------:R-:W-:Y:S01]  /*ccc0*/  FMUL R10, R39, R88 ;  /* 0x00000058270a7220 */ /* 0x000fe20000400000 */
[C---:B------:R-:W-:Y:S01]  /*ccd0*/  FFMA R7, R89.reuse, R28, R7 ;  /* 0x0000001c59077223 */ /* 0x040fe20000000007 */
[C---:B------:R-:W-:Y:S01]  /*cce0*/  FFMA R8, R89.reuse, R27, R8 ;  /* 0x0000001b59087223 */ /* 0x040fe20000000008 */
[----:B------:R-:W-:Y:S02]  /*ccf0*/  HADD2.F32 R27, -RZ, R103.H1_H1 ;  /* 0x30000067ff1b7230 */ /* 0x000fe40000004100 */
[----:B------:R-:W-:Y:S01]  /*cd00*/  FFMA R9, R89, R30, R9 ;  /* 0x0000001e59097223 */ /* 0x000fe20000000009 */
[-C--:B------:R-:W-:Y:S01]  /*cd10*/  FMUL R22, R67, R88.reuse ;  /* 0x0000005843167220 */ /* 0x080fe20000400000 */
[----:B------:R-:W-:Y:S01]  /*cd20*/  FMUL R67, R83, R88 ;  /* 0x0000005853437220 */ /* 0x000fe20000400000 */
[----:B------:R-:W-:Y:S01]  /*cd30*/  FFMA R10, R89, R29, R10 ;  /* 0x0000001d590a7223 */ /* 0x000fe2000000000a */
[----:B------:R-:W-:Y:S01]  /*cd40*/  F2FP.F16.F32.PACK_AB R83, R2, R0 ;  /* 0x000000000253723e */ /* 0x000fe200000000ff */
[-C--:B------:R-:W-:Y:S01]  /*cd50*/  FMUL R0, R40, R88.reuse ;  /* 0x0000005828007220 */ /* 0x080fe20000400000 */
[----:B------:R-:W-:Y:S01]  /*cd60*/  F2FP.F16.F32.PACK_AB R28, R4, R3 ;  /* 0x00000003041c723e */ /* 0x000fe200000000ff */
[--C-:B------:R-:W-:Y:S01]  /*cd70*/  HADD2.F32 R4, -RZ, R100.reuse.H0_H0 ;  /* 0x20000064ff047230 */ /* 0x100fe20000004100 */
[----:B------:R-:W-:Y:S01]  /*cd80*/  F2FP.F16.F32.PACK_AB R29, R6, R5 ;  /* 0x00000005061d723e */ /* 0x000fe200000000ff */
[----:B------:R-:W-:Y:S01]  /*cd90*/  HADD2.F32 R5, -RZ, R100.H1_H1 ;  /* 0x30000064ff057230 */ /* 0x000fe20000004100 */
[----:B------:R-:W-:Y:S01]  /*cda0*/  F2FP.F16.F32.PACK_AB R30, R8, R7 ;  /* 0x00000007081e723e */ /* 0x000fe200000000ff */
[--C-:B------:R-:W-:Y:S01]  /*cdb0*/  HADD2.F32 R6, -RZ, R101.reuse.H0_H0 ;  /* 0x20000065ff067230 */ /* 0x100fe20000004100 */
[----:B------:R-:W-:Y:S01]  /*cdc0*/  F2FP.F16.F32.PACK_AB R31, R10, R9 ;  /* 0x000000090a1f723e */ /* 0x000fe200000000ff */
[----:B------:R-:W-:Y:S01]  /*cdd0*/  HADD2.F32 R7, -RZ, R101.H1_H1 ;  /* 0x30000065ff077230 */ /* 0x000fe20000004100 */
[----:B------:R-:W-:Y:S01]  /*cde0*/  STSM.16.MT88.4 [R144+0x5000], R80 ;  /* 0x0050005090007844 */ /* 0x000fe20000004200 */
[----:B------:R-:W-:Y:S01]  /*cdf0*/  FMUL R2, R41, R88 ;  /* 0x0000005829027220 */ /* 0x000fe20000400000 */
[C---:B------:R-:W-:Y:S01]  /*ce00*/  FFMA R0, R89.reuse, R4, R0 ;  /* 0x0000000459007223 */ /* 0x040fe20000000000 */
[--C-:B------:R-:W-:Y:S05]  /*ce10*/  HADD2.F32 R8, -RZ, R102.reuse.H0_H0 ;  /* 0x20000066ff087230 */ /* 0x100fea0000004100 */
[----:B------:R1:W-:Y:S01]  /*ce20*/  STSM.16.MT88.4 [R144+0x5800], R28 ;  /* 0x0058001c90007844 */ /* 0x0003e20000004200 */
[-C--:B------:R-:W-:Y:S01]  /*ce30*/  FMUL R3, R42, R88.reuse ;  /* 0x000000582a037220 */ /* 0x080fe20000400000 */
[----:B------:R-:W-:Y:S01]  /*ce40*/  FFMA R2, R89, R5, R2 ;  /* 0x0000000559027223 */ /* 0x000fe20000000002 */
[----:B------:R-:W-:Y:S02]  /*ce50*/  HADD2.F32 R9, -RZ, R103.H0_H0 ;  /* 0x20000067ff097230 */ /* 0x000fe40000004100 */
[----:B------:R-:W-:Y:S01]  /*ce60*/  FMUL R4, R43, R88 ;  /* 0x000000582b047220 */ /* 0x000fe20000400000 */
[C---:B------:R-:W-:Y:S01]  /*ce70*/  FFMA R3, R89.reuse, R6, R3 ;  /* 0x0000000659037223 */ /* 0x040fe20000000003 */
[----:B------:R-:W-:Y:S01]  /*ce80*/  FMUL R5, R44, R88 ;  /* 0x000000582c057220 */ /* 0x000fe20000400000 */
[----:B------:R-:W-:Y:S01]  /*ce90*/  F2FP.F16.F32.PACK_AB R32, R2, R0 ;  /* 0x000000000220723e */ /* 0x000fe200000000ff */
[----:B------:R-:W-:Y:S01]  /*cea0*/  FFMA R4, R89, R7, R4 ;  /* 0x0000000759047223 */ /* 0x000fe20000000004 */
[----:B------:R-:W-:Y:S02]  /*ceb0*/  HADD2.F32 R7, -RZ, R102.H1_H1 ;  /* 0x30000066ff077230 */ /* 0x000fe40000004100 */
[-C--:B------:R-:W-:Y:S01]  /*cec0*/  FMUL R0, R45, R88.reuse ;  /* 0x000000582d007220 */ /* 0x080fe20000400000 */
[-C--:B------:R-:W-:Y:S01]  /*ced0*/  FMUL R2, R46, R88.reuse ;  /* 0x000000582e027220 */ /* 0x080fe20000400000 */
[----:B------:R-:W-:Y:S01]  /*cee0*/  FMUL R6, R47, R88 ;  /* 0x000000582f067220 */ /* 0x000fe20000400000 */
[C---:B------:R-:W-:Y:S01]  /*cef0*/  FFMA R5, R89.reuse, R8, R5 ;  /* 0x0000000859057223 */ /* 0x040fe20000000005 */
[--C-:B------:R-:W-:Y:S01]  /*cf00*/  HADD2.F32 R8, -RZ, R96.reuse.H0_H0 ;  /* 0x20000060ff087230 */ /* 0x100fe20000004100 */
[----:B------:R-:W-:Y:S01]  /*cf10*/  F2FP.F16.F32.PACK_AB R33, R4, R3 ;  /* 0x000000030421723e */ /* 0x000fe200000000ff */
[C---:B------:R-:W-:Y:S01]  /*cf20*/  FFMA R0, R89.reuse, R7, R0 ;  /* 0x0000000759007223 */ /* 0x040fe20000000000 */
[----:B------:R-:W-:Y:S02]  /*cf30*/  HADD2.F32 R7, -RZ, R96.H1_H1 ;  /* 0x30000060ff077230 */ /* 0x000fe40000004100 */
[C---:B------:R-:W-:Y:S01]  /*cf40*/  FFMA R2, R89.reuse, R9, R2 ;  /* 0x0000000959027223 */ /* 0x040fe20000000002 */
[-C--:B------:R-:W-:Y:S01]  /*cf50*/  FMUL R3, R48, R88.reuse ;  /* 0x0000005830037220 */ /* 0x080fe20000400000 */
[----:B------:R-:W-:Y:S01]  /*cf60*/  FFMA R6, R89, R27, R6 ;  /* 0x0000001b59067223 */ /* 0x000fe20000000006 */
[----:B------:R-:W-:Y:S01]  /*cf70*/  FMUL R4, R49, R88 ;  /* 0x0000005831047220 */ /* 0x000fe20000400000 */
[----:B------:R-:W-:Y:S01]  /*cf80*/  F2FP.F16.F32.PACK_AB R34, R0, R5 ;  /* 0x000000050022723e */ /* 0x000fe200000000ff */
[----:B------:R-:W-:Y:S02]  /*cf90*/  HADD2.F32 R5, -RZ, R97.H0_H0 ;  /* 0x20000061ff057230 */ /* 0x000fe40000004100 */
[C---:B------:R-:W-:Y:S01]  /*cfa0*/  FFMA R3, R89.reuse, R8, R3 ;  /* 0x0000000859037223 */ /* 0x040fe20000000003 */
[----:B------:R-:W-:Y:S02]  /*cfb0*/  HADD2.F32 R8, -RZ, R99.H0_H0 ;  /* 0x20000063ff087230 */ /* 0x000fe40000004100 */
[----:B------:R-:W-:Y:S01]  /*cfc0*/  FFMA R4, R89, R7, R4 ;  /* 0x0000000759047223 */ /* 0x000fe20000000004 */
[----:B------:R-:W-:Y:S01]  /*cfd0*/  HADD2.F32 R7, -RZ, R97.H1_H1 ;  /* 0x30000061ff077230 */ /* 0x000fe20000004100 */
[----:B------:R-:W-:Y:S01]  /*cfe0*/  F2FP.F16.F32.PACK_AB R35, R6, R2 ;  /* 0x000000020623723e */ /* 0x000fe200000000ff */
[--C-:B------:R-:W-:Y:S02]  /*cff0*/  HADD2.F32 R6, -RZ, R98.reuse.H0_H0 ;  /* 0x20000062ff067230 */ /* 0x100fe40000004100 */
[-C--:B------:R-:W-:Y:S01]  /*d000*/  FMUL R0, R50, R88.reuse ;  /* 0x0000005832007220 */ /* 0x080fe20000400000 */
[-C--:B------:R-:W-:Y:S01]  /*d010*/  FMUL R2, R51, R88.reuse ;  /* 0x0000005833027220 */ /* 0x080fe20000400000 */
[----:B-1----:R-:W-:Y:S01]  /*d020*/  F2FP.F16.F32.PACK_AB R28, R4, R3 ;  /* 0x00000003041c723e */ /* 0x002fe200000000ff */
[-C--:B------:R-:W-:Y:S01]  /*d030*/  FMUL R3, R52, R88.reuse ;  /* 0x0000005834037220 */ /* 0x080fe20000400000 */
[C---:B------:R-:W-:Y:S01]  /*d040*/  FFMA R0, R89.reuse, R5, R0 ;  /* 0x0000000559007223 */ /* 0x040fe20000000000 */
[----:B------:R-:W-:Y:S01]  /*d050*/  FFMA R2, R89, R7, R2 ;  /* 0x0000000759027223 */ /* 0x000fe20000000002 */
[----:B------:R-:W-:Y:S02]  /*d060*/  HADD2.F32 R7, -RZ, R98.H1_H1 ;  /* 0x30000062ff077230 */ /* 0x000fe40000004100 */
[----:B------:R-:W-:Y:S01]  /*d070*/  FMUL R4, R53, R88 ;  /* 0x0000005835047220 */ /* 0x000fe20000400000 */
[C---:B------:R-:W-:Y:S01]  /*d080*/  FFMA R3, R89.reuse, R6, R3 ;  /* 0x0000000659037223 */ /* 0x040fe20000000003 */
[----:B------:R-:W-:Y:S02]  /*d090*/  HADD2.F32 R6, -RZ, R99.H1_H1 ;  /* 0x30000063ff067230 */ /* 0x000fe40000004100 */
[----:B------:R-:W-:Y:S01]  /*d0a0*/  FMUL R5, R54, R88 ;  /* 0x0000005836057220 */ /* 0x000fe20000400000 */
[C---:B------:R-:W-:Y:S01]  /*d0b0*/  FFMA R4, R89.reuse, R7, R4 ;  /* 0x0000000759047223 */ /* 0x040fe20000000004 */
[--C-:B------:R-:W-:Y:S01]  /*d0c0*/  HADD2.F32 R7, -RZ, R104.reuse.H1_H1 ;  /* 0x30000068ff077230 */ /* 0x100fe20000004100 */
[----:B------:R-:W-:Y:S01]  /*d0d0*/  F2FP.F16.F32.PACK_AB R29, R2, R0 ;  /* 0x00000000021d723e */ /* 0x000fe200000000ff */
[----:B------:R-:W-:Y:S01]  /*d0e0*/  FFMA R5, R89, R8, R5 ;  /* 0x0000000859057223 */ /* 0x000fe20000000005 */
[----:B------:R-:W-:Y:S02]  /*d0f0*/  HADD2.F32 R8, -RZ, R104.H0_H0 ;  /* 0x20000068ff087230 */ /* 0x000fe40000004100 */
[-C--:B------:R-:W-:Y:S01]  /*d100*/  FMUL R0, R55, R88.reuse ;  /* 0x0000005837007220 */ /* 0x080fe20000400000 */
[----:B------:R-:W-:Y:S01]  /*d110*/  F2FP.F16.F32.PACK_AB R30, R4, R3 ;  /* 0x00000003041e723e */ /* 0x000fe200000000ff */
[----:B------:R-:W-:Y:S02]  /*d120*/  HADD2.F32 R4, -RZ, R105.H0_H0 ;  /* 0x20000069ff047230 */ /* 0x000fe40000004100 */
[-C--:B------:R-:W-:Y:S01]  /*d130*/  FMUL R11, R56, R88.reuse ;  /* 0x00000058380b7220 */ /* 0x080fe20000400000 */
[----:B------:R-:W-:Y:S01]  /*d140*/  FMUL R12, R57, R88 ;  /* 0x00000058390c7220 */ /* 0x000fe20000400000 */
[C---:B------:R-:W-:Y:S01]  /*d150*/  FFMA R0, R89.reuse, R6, R0 ;  /* 0x0000000659007223 */ /* 0x040fe20000000000 */
[----:B------:R-:W-:Y:S02]  /*d160*/  HADD2.F32 R6, -RZ, R107.H0_H0 ;  /* 0x2000006bff067230 */ /* 0x000fe40000004100 */
[----:B------:R-:W-:Y:S01]  /*d170*/  FMUL R13, R58, R88 ;  /* 0x000000583a0d7220 */ /* 0x000fe20000400000 */
[C---:B------:R-:W-:Y:S01]  /*d180*/  FFMA R11, R89.reuse, R8, R11 ;  /* 0x00000008590b7223 */ /* 0x040fe2000000000b */
[----:B------:R-:W-:Y:S02]  /*d190*/  HADD2.F32 R8, -RZ, R127.H1_H1 ;  /* 0x3000007fff087230 */ /* 0x000fe40000004100 */
[C---:B------:R-:W-:Y:S01]  /*d1a0*/  FFMA R12, R89.reuse, R7, R12 ;  /* 0x00000007590c7223 */ /* 0x040fe2000000000c */
[----:B------:R-:W-:Y:S02]  /*d1b0*/  HADD2.F32 R7, -RZ, R105.H1_H1 ;  /* 0x30000069ff077230 */ /* 0x000fe40000004100 */
[----:B------:R-:W-:Y:S01]  /*d1c0*/  FFMA R13, R89, R4, R13 ;  /* 0x00000004590d7223 */ /* 0x000fe2000000000d */
[--C-:B------:R-:W-:Y:S01]  /*d1d0*/  HADD2.F32 R4, -RZ, R106.reuse.H0_H0 ;  /* 0x2000006aff047230 */ /* 0x100fe20000004100 */
[----:B------:R1:W-:Y:S01]  /*d1e0*/  STSM.16.MT88.4 [R144+0x6000], R32 ;  /* 0x0060002090007844 */ /* 0x0003e20000004200 */
[----:B------:R-:W-:Y:S01]  /*d1f0*/  F2FP.F16.F32.PACK_AB R31, R0, R5 ;  /* 0x00000005001f723e */ /* 0x000fe200000000ff */
[-C--:B------:R-:W-:Y:S01]  /*d200*/  FMUL R14, R59, R88.reuse ;  /* 0x000000583b0e7220 */ /* 0x080fe20000400000 */
[----:B------:R-:W-:Y:S02]  /*d210*/  HADD2.F32 R5, -RZ, R106.H1_H1 ;  /* 0x3000006aff057230 */ /* 0x000fe40000004100 */
[-C--:B------:R-:W-:Y:S01]  /*d220*/  FMUL R15, R60, R88.reuse ;  /* 0x000000583c0f7220 */ /* 0x080fe20000400000 */
[-C--:B------:R-:W-:Y:S01]  /*d230*/  FMUL R16, R61, R88.reuse ;  /* 0x000000583d107220 */ /* 0x080fe20000400000 */
[----:B------:R-:W-:Y:S01]  /*d240*/  FMUL R17, R62, R88 ;  /* 0x000000583e117220 */ /* 0x000fe20000400000 */
[C---:B------:R-:W-:Y:S01]  /*d250*/  FFMA R14, R89.reuse, R7, R14 ;  /* 0x00000007590e7223 */ /* 0x040fe2000000000e */
[----:B------:R-:W-:Y:S02]  /*d260*/  HADD2.F32 R7, -RZ, R107.H1_H1 ;  /* 0x3000006bff077230 */ /* 0x000fe40000004100 */
[C---:B------:R-:W-:Y:S01]  /*d270*/  FFMA R15, R89.reuse, R4, R15 ;  /* 0x00000004590f7223 */ /* 0x040fe2000000000f */
[--C-:B------:R-:W-:Y:S01]  /*d280*/  HADD2.F32 R4, -RZ, R112.reuse.H0_H0 ;  /* 0x20000070ff047230 */ /* 0x100fe20000004100 */
[----:B------:R2:W-:Y:S01]  /*d290*/  STSM.16.MT88.4 [R144+0x6800], R28 ;  /* 0x0068001c90007844 */ /* 0x0005e20000004200 */
[C---:B------:R-:W-:Y:S01]  /*d2a0*/  FFMA R16, R89.reuse, R5, R16 ;  /* 0x0000000559107223 */ /* 0x040fe20000000010 */
[----:B------:R-:W-:Y:S02]  /*d2b0*/  HADD2.F32 R5, -RZ, R112.H1_H1 ;  /* 0x30000070ff057230 */ /* 0x000fe40000004100 */
[----:B------:R-:W-:Y:S01]  /*d2c0*/  FFMA R17, R89, R6, R17 ;  /* 0x0000000659117223 */ /* 0x000fe20000000011 */
[-C--:B------:R-:W-:Y:S01]  /*d2d0*/  FMUL R18, R63, R88.reuse ;  /* 0x000000583f127220 */ /* 0x080fe20000400000 */
[--C-:B------:R-:W-:Y:S02]  /*d2e0*/  HADD2.F32 R6, -RZ, R113.reuse.H0_H0 ;  /* 0x20000071ff067230 */ /* 0x100fe40000004100 */
[-C--:B------:R-:W-:Y:S01]  /*d2f0*/  FMUL R23, R68, R88.reuse ;  /* 0x0000005844177220 */ /* 0x080fe20000400000 */
[----:B------:R-:W-:Y:S01]  /*d300*/  FMUL R24, R69, R88 ;  /* 0x0000005845187220 */ /* 0x000fe20000400000 */
[C---:B------:R-:W-:Y:S01]  /*d310*/  FFMA R18, R89.reuse, R7, R18 ;  /* 0x0000000759127223 */ /* 0x040fe20000000012 */
[----:B------:R-:W-:Y:S02]  /*d320*/  HADD2.F32 R7, -RZ, R120.H0_H0 ;  /* 0x20000078ff077230 */ /* 0x000fe40000004100 */
[C---:B------:R-:W-:Y:S01]  /*d330*/  FFMA R19, R89.reuse, R4, R19 ;  /* 0x0000000459137223 */ /* 0x040fe20000000013 */
[----:B------:R-:W-:Y:S02]  /*d340*/  HADD2.F32 R4, -RZ, R113.H1_H1 ;  /* 0x30000071ff047230 */ /* 0x000fe40000004100 */
[C---:B------:R-:W-:Y:S01]  /*d350*/  FFMA R20, R89.reuse, R5, R20 ;  /* 0x0000000559147223 */ /* 0x040fe20000000014 */
[C---:B------:R-:W-:Y:S01]  /*d360*/  FFMA R21, R89.reuse, R6, R21 ;  /* 0x0000000659157223 */ /* 0x040fe20000000015 */
[--C-:B------:R-:W-:Y:S02]  /*d370*/  HADD2.F32 R6, -RZ, R114.reuse.H0_H0 ;  /* 0x20000072ff067230 */ /* 0x100fe40000004100 */
[----:B------:R-:W-:Y:S01]  /*d380*/  FMUL R25, R70, R88 ;  /* 0x0000005846197220 */ /* 0x000fe20000400000 */
[----:B------:R-:W-:Y:S01]  /*d390*/  HADD2.F32 R5, -RZ, R114.H1_H1 ;  /* 0x30000072ff057230 */ /* 0x000fe20000004100 */
[----:B------:R-:W-:Y:S01]  /*d3a0*/  F2FP.F16.F32.PACK_AB R36, R20, R19 ;  /* 0x000000131424723e */ /* 0x000fe200000000ff */
[C---:B------:R-:W-:Y:S01]  /*d3b0*/  FFMA R22, R89.reuse, R4, R22 ;  /* 0x0000000459167223 */ /* 0x040fe20000000016 */
[C---:B------:R-:W-:Y:S01]  /*d3c0*/  FFMA R23, R89.reuse, R6, R23 ;  /* 0x0000000659177223 */ /* 0x040fe20000000017 */
[----:B-1----:R-:W-:Y:S01]  /*d3d0*/  F2FP.F16.F32.PACK_AB R32, R12, R11 ;  /* 0x0000000b0c20723e */ /* 0x002fe200000000ff */
[----:B------:R-:W-:Y:S01]  /*d3e0*/  FFMA R24, R89, R5, R24 ;  /* 0x0000000559187223 */ /* 0x000fe20000000018 */
[--C-:B------:R-:W-:Y:S01]  /*d3f0*/  HADD2.F32 R4, -RZ, R115.reuse.H0_H0 ;  /* 0x20000073ff047230 */ /* 0x100fe20000004100 */
[----:B------:R-:W-:Y:S01]  /*d400*/  F2FP.F16.F32.PACK_AB R33, R14, R13 ;  /* 0x0000000d0e21723e */ /* 0x000fe200000000ff */
[----:B------:R-:W-:Y:S01]  /*d410*/  HADD2.F32 R5, -RZ, R115.H1_H1 ;  /* 0x30000073ff057230 */ /* 0x000fe20000004100 */
[----:B------:R-:W-:Y:S01]  /*d420*/  F2FP.F16.F32.PACK_AB R34, R16, R15 ;  /* 0x0000000f1022723e */ /* 0x000fe200000000ff */
[----:B------:R-:W-:Y:S01]  /*d430*/  FMUL R26, R71, R88 ;  /* 0x00000058471a7220 */ /* 0x000fe20000400000 */
[----:B------:R-:W-:Y:S01]  /*d440*/  F2FP.F16.F32.PACK_AB R35, R18, R17 ;  /* 0x000000111223723e */ /* 0x000fe200000000ff */
[C---:B------:R-:W-:Y:S01]  /*d450*/  FFMA R25, R89.reuse, R4, R25 ;  /* 0x0000000459197223 */ /* 0x040fe20000000019 */
[----:B------:R-:W-:Y:S01]  /*d460*/  F2FP.F16.F32.PACK_AB R37, R22, R21 ;  /* 0x000000151625723e */ /* 0x000fe200000000ff */
[----:B------:R-:W-:Y:S01]  /*d470*/  FFMA R26, R89, R5, R26 ;  /* 0x00000005591a7223 */ /* 0x000fe2000000001a */
[----:B------:R-:W-:Y:S01]  /*d480*/  F2FP.F16.F32.PACK_AB R38, R24, R23 ;  /* 0x000000171826723e */ /* 0x000fe200000000ff */
[----:B------:R2:W-:Y:S01]  /*d490*/  STSM.16.MT88.4 [R148+0x4000], R32 ;  /* 0x0040002094007844 */ /* 0x0005e20000004200 */
[-C--:B------:R-:W-:Y:S01]  /*d4a0*/  FMUL R56, R72, R88.reuse ;  /* 0x0000005848387220 */ /* 0x080fe20000400000 */
[----:B------:R-:W-:Y:S01]  /*d4b0*/  HADD2.F32 R4, -RZ, R120.H1_H1 ;  /* 0x30000078ff047230 */ /* 0x000fe20000004100 */
[----:B------:R-:W-:Y:S01]  /*d4c0*/  F2FP.F16.F32.PACK_AB R39, R26, R25 ;  /* 0x000000191a27723e */ /* 0x000fe200000000ff */
[-C--:B------:R-:W-:Y:S01]  /*d4d0*/  FMUL R57, R73, R88.reuse ;  /* 0x0000005849397220 */ /* 0x080fe20000400000 */
[--C-:B------:R-:W-:Y:S02]  /*d4e0*/  HADD2.F32 R5, -RZ, R121.reuse.H0_H0 ;  /* 0x20000079ff057230 */ /* 0x100fe40000004100 */
[C---:B------:R-:W-:Y:S01]  /*d4f0*/  FFMA R56, R89.reuse, R7, R56 ;  /* 0x0000000759387223 */ /* 0x040fe20000000038 */
[----:B------:R-:W-:Y:S01]  /*d500*/  FMUL R58, R74, R88 ;  /* 0x000000584a3a7220 */ /* 0x000fe20000400000 */
[----:B------:R-:W-:Y:S01]  /*d510*/  HADD2.F32 R6, -RZ, R121.H1_H1 ;  /* 0x30000079ff067230 */ /* 0x000fe20000004100 */
[----:B------:R2:W-:Y:S01]  /*d520*/  STSM.16.MT88.4 [R148+0x4800], R36 ;  /* 0x0048002494007844 */ /* 0x0005e20000004200 */
[C---:B------:R-:W-:Y:S01]  /*d530*/  FFMA R57, R89.reuse, R4, R57 ;  /* 0x0000000459397223 */ /* 0x040fe20000000039 */
[----:B------:R-:W-:Y:S01]  /*d540*/  FFMA R58, R89, R5, R58 ;  /* 0x00000005593a7223 */ /* 0x000fe2000000003a */
[-C--:B------:R-:W-:Y:S01]  /*d550*/  FMUL R59, R75, R88.reuse ;  /* 0x000000584b3b7220 */ /* 0x080fe20000400000 */
[--C-:B------:R-:W-:Y:S02]  /*d560*/  HADD2.F32 R4, -RZ, R122.reuse.H0_H0 ;  /* 0x2000007aff047230 */ /* 0x100fe40000004100 */
[----:B------:R-:W-:Y:S01]  /*d570*/  FMUL R60, R76, R88 ;  /* 0x000000584c3c7220 */ /* 0x000fe20000400000 */
[----:B------:R-:W-:Y:S01]  /*d580*/  F2FP.F16.F32.PACK_AB R40, R57, R56 ;  /* 0x000000383928723e */ /* 0x000fe200000000ff */
        /* <DEDUP_REMOVED lines=11> */
[----:B------:R-:W-:Y:S01]  /*d640*/  FMUL R68, R84, R88 ;  /* 0x0000005854447220 */ /* 0x000fe20000400000 */
[----:B------:R-:W-:Y:S02]  /*d650*/  HADD2.F32 R6, -RZ, R124.H1_H1 ;  /* 0x3000007cff067230 */ /* 0x000fe40000004100 */
[C---:B------:R-:W-:Y:S01]  /*d660*/  FFMA R63, R89.reuse, R4, R63 ;  /* 0x00000004593f7223 */ /* 0x040fe2000000003f */
[--C-:B------:R-:W-:Y:S02]  /*d670*/  HADD2.F32 R7, -RZ, R125.reuse.H0_H0 ;  /* 0x2000007dff077230 */ /* 0x100fe40000004100 */
[C---:B------:R-:W-:Y:S01]  /*d680*/  FFMA R64, R89.reuse, R5, R64 ;  /* 0x0000000559407223 */ /* 0x040fe20000000040 */
[----:B------:R-:W-:Y:S02]  /*d690*/  HADD2.F32 R4, -RZ, R125.H1_H1 ;  /* 0x3000007dff047230 */ /* 0x000fe40000004100 */
[C---:B------:R-:W-:Y:S01]  /*d6a0*/  FFMA R65, R89.reuse, R6, R65 ;  /* 0x0000000659417223 */ /* 0x040fe20000000041 */
[--C-:B------:R-:W-:Y:S02]  /*d6b0*/  HADD2.F32 R5, -RZ, R126.reuse.H0_H0 ;  /* 0x2000007eff057230 */ /* 0x100fe40000004100 */
[----:B------:R-:W-:Y:S01]  /*d6c0*/  FFMA R66, R89, R7, R66 ;  /* 0x0000000759427223 */ /* 0x000fe20000000042 */
[----:B------:R-:W-:Y:S02]  /*d6d0*/  HADD2.F32 R6, -RZ, R126.H1_H1 ;  /* 0x3000007eff067230 */ /* 0x000fe40000004100 */
[-C--:B------:R-:W-:Y:S01]  /*d6e0*/  FMUL R69, R85, R88.reuse ;  /* 0x0000005855457220 */ /* 0x080fe20000400000 */
[----:B------:R-:W-:Y:S02]  /*d6f0*/  HADD2.F32 R7, -RZ, R127.H0_H0 ;  /* 0x2000007fff077230 */ /* 0x000fe40000004100 */
[----:B------:R-:W-:Y:S01]  /*d700*/  FMUL R70, R86, R88 ;  /* 0x0000005856467220 */ /* 0x000fe20000400000 */
        /* <DEDUP_REMOVED lines=22> */
[----:B-1----:R-:W1:Y:S02]  /*d870*/  FENCE.VIEW.ASYNC.S ;  /* 0x00000000000073c6 */ /* 0x002e640000000000 */
[----:B-1----:R-:W-:Y:S06]  /*d880*/  BAR.SYNC.DEFER_BLOCKING 0x1, 0x80 ;  /* 0x0042000000007b1d */ /* 0x002fec0000010000 */
[----:B------:R-:W-:Y:S05]  /*d890*/  @!P0 BRA `(.L_x_165) ;  /* 0x0000000000288947 */ /* 0x000fea0003800000 */
[----:B------:R-:W-:Y:S02]  /*d8a0*/  UIADD3 UR10, UPT, UPT, UR42, 0x40, URZ ;  /* 0x000000402a0a7890 */ /* 0x000fe4000fffe0ff */
[----:B------:R-:W-:Y:S01]  /*d8b0*/  UIADD3 UR8, UPT, UPT, UR43, 0x5000, URZ ;  /* 0x000050002b087890 */ /* 0x000fe2000fffe0ff */
[----:B------:R-:W-:Y:S01]  /*d8c0*/  UMOV UR9, UR41 ;  /* 0x0000002900097c82 */ /* 0x000fe20008000000 */
[----:B------:R-:W-:Y:S02]  /*d8d0*/  UIADD3 UR5, UPT, UPT, UR41, 0x40, URZ ;  /* 0x0000004029057890 */ /* 0x000fe4000fffe0ff */
[----:B------:R-:W-:Y:S01]  /*d8e0*/  UIADD3 UR4, UPT, UPT, UR43, 0x7000, URZ ;  /* 0x000070002b047890 */ /* 0x000fe2000fffe0ff */
[----:B------:R-:W-:Y:S04]  /*d8f0*/  UMOV UR6, UR10 ;  /* 0x0000000a00067c82 */ /* 0x000fe80008000000 */
[----:B------:R1:W-:Y:S04]  /*d900*/  UTMASTG.2D [UR8], [UR56] ;  /* 0x00000008380073b5 */ /* 0x0003e80008008000 */
[----:B------:R1:W-:Y:S01]  /*d910*/  UTMASTG.2D [UR4], [UR56] ;  /* 0x00000004380073b5 */ /* 0x0003e20008008000 */
[----:B------:R0:W-:Y:S01]  /*d920*/  UTMACMDFLUSH ;  /* 0x00000000000079b7 */ /* 0x0001e20000000000 */
[----:B-1----:R-:W-:Y:S04]  /*d930*/  DEPBAR.LE SB0, 0x1 ;  /* 0x000080400000791a */ /* 0x002fe80000000000 */
.L_x_165:
[----:B------:R-:W-:Y:S05]  /*d940*/  BSYNC.RECONVERGENT B0 ;  /* 0x0000000000007941 */ /* 0x000fea0003800200 */
.L_x_164:
[----:B------:R-:W-:Y:S01]  /*d950*/  BAR.SYNC.DEFER_BLOCKING 0x1, 0x80 ;  /* 0x0042000000007b1d */ /* 0x000fe20000010000 */
[----:B------:R-:W-:Y:S01]  /*d960*/  ULEA UR4, UR53, UR43, 0x3 ;  /* 0x0000002b35047291 */ /* 0x000fe2000f8e18ff */
[----:B------:R-:W-:Y:S01]  /*d970*/  SHF.L.U32 R3, R138, 0x1f, RZ ;  /* 0x0000001f8a037819 */ /* 0x000fe200000006ff */
[----:B------:R-:W-:Y:S01]  /*d980*/  UIADD3 UR40, UPT, UPT, UR53, 0x1, URZ ;  /* 0x0000000135287890 */ /* 0x000fe2000fffe0ff */
[----:B------:R-:W-:Y:S01]  /*d990*/  FSETP.NEU.AND P0, PT, R89, RZ, PT ;  /* 0x000000ff5900720b */ /* 0x000fe20003f0d000 */
[----:B------:R-:W-:Y:S01]  /*d9a0*/  UIADD3 UR4, UPT, UPT, UR4, 0x40, URZ ;  /* 0x0000004004047890 */ /* 0x000fe2000fffe0ff */
[----:B------:R-:W-:Y:S03]  /*d9b0*/  ISETP.GE.AND P2, PT, R146, 0x1, PT ;  /* 0x000000019200780c */ /* 0x000fe60003f46270 */
[----:B------:R-:W-:Y:S09]  /*d9c0*/  UPRMT UR4, UR52, 0x654, UR4 ;  /* 0x0000065434047896 */ /* 0x000ff20008000004 */
[----:B------:R-:W-:Y:S01]  /*d9d0*/  SYNCS.ARRIVE.TRANS64.RED.A1T0 RZ, [UR4], RZ ;  /* 0x000000ffffff79a7 */ /* 0x000fe20008100404 */
[----:B------:R-:W-:Y:S01]  /*d9e0*/  BSSY B0, `(.L_x_166) ;  /* 0x0000005000007945 */ /* 0x000fe20003800000 */
[----:B------:R-:W1:Y:S03]  /*d9f0*/  SYNCS.PHASECHK.TRANS64.TRYWAIT P1, [UR43+0x30], R3 ;  /* 0x00003003ff0075a7 */ /* 0x000e66000802112b */
[----:B-1----:R-:W-:Y:S05]  /*da00*/  @P1 BRA `(.L_x_167) ;  /* 0x0000000000081947 */ /* 0x002fea0003800000 */
[----:B------:R-:W1:Y:S02]  /*da10*/  SYNCS.PHASECHK.TRANS64.TRYWAIT P1, [UR43+0x30], R3 ;  /* 0x00003003ff0075a7 */ /* 0x000e64000802112b */
[----:B-1----:R-:W-:Y:S05]  /*da20*/  @!P1 BRA `(.L_x_168) ;  /* 0x0000006800249947 */ /* 0x002fea0003800000 */
.L_x_167:
[----:B------:R-:W-:Y:S05]  /*da30*/  BSYNC B0 ;  /* 0x0000000000007941 */ /* 0x000fea0003800000 */
.L_x_166:
[----:B------:R-:W-:Y:S05]  /*da40*/  @P0 WARPSYNC.ALL ;  /* 0x0000000000000948 */ /* 0x000fea0003800000 */
        /* <DEDUP_REMOVED lines=9> */
[----:B--2---:R-:W-:Y:S02]  /*dae0*/  CS2R R42, SRZ ;  /* 0x00000000002a7805 */ /* 0x004fe4000001ff00 */
[----:B------:R-:W-:Y:S02]  /*daf0*/  CS2R R40, SRZ ;  /* 0x0000000000287805 */ /* 0x000fe4000001ff00 */
[----:B------:R-:W-:Y:S01]  /*db00*/  CS2R R38, SRZ ;  /* 0x0000000000267805 */ /* 0x000fe2000001ff00 */
[----:B------:R3:W2:Y:S01]  /*db10*/  @P0 LDSM.16.MT88.4 R96, [R139+UR43+0xa800] ;  /* 0x00a8002b8b60083b */ /* 0x0006a20008004200 */
        /* <DEDUP_REMOVED lines=27> */
[----:B--2---:R-:W-:Y:S06]  /*dcd0*/  @!P2 BRA `(.L_x_169) ;  /* 0x0000000000c4a947 */ /* 0x004fec0003800000 */
        /* <DEDUP_REMOVED lines=21> */
.L_x_170:
        /* <DEDUP_REMOVED lines=23> */
.L_x_171:
[----:B------:R-:W-:Y:S05]  /*dfa0*/  WARPSYNC.ALL ;  /* 0x0000000000007948 */ /* 0x000fea0003800000 */
[----:B------:R-:W-:Y:S11]  /*dfb0*/  R2UR UR4, R95 ;  /* 0x000000005f0472ca */ /* 0x000ff600000e0000 */
[----:B------:R-:W-:Y:S02]  /*dfc0*/  @!UPT UIADD3 URZ, UPT, UPT, URZ, URZ, URZ ;  /* 0x000000fffffff290 */ /* 0x000fe4000fffe0ff */
[----:B------:R-:W2:Y:S02]  /*dfd0*/  LDTM.16dp256bit.x8 R56, tmem[UR4+0x100080] ;  /* 0x10008004003879ee */ /* 0x000ea400081a0000 */
[----:B--2---:R-:W-:Y:S01]  /*dfe0*/  NOP ;  /* 0x0000000000007918 */ /* 0x004fe20000000000 */
.L_x_169:
[--C-:B-1----:R-:W-:Y:S01]  /*dff0*/  HADD2.F32 R4, -RZ, R116.reuse.H0_H0 ;  /* 0x20000074ff047230 */ /* 0x102fe20000004100 */
[----:B------:R-:W-:Y:S05]  /*e000*/  WARPSYNC.ALL ;  /* 0x0000000000007948 */ /* 0x000fea0003800000 */
[-C--:B------:R-:W-:Y:S01]  /*e010*/  FMUL R0, R24, R88.reuse ;  /* 0x0000005818007220 */ /* 0x080fe20000400000 */
        /* <DEDUP_REMOVED lines=45> */
[----:B------:R-:W-:Y:S01]  /*e2f0*/  FFMA R6, R89, R9, R6 ;  /* 0x0000000959067223 */ /* 0x000fe20000000006 */
[-C--:B------:R-:W-:Y:S01]  /*e300*/  FMUL R7, R36, R88.reuse ;  /* 0x0000005824077220 */ /* 0x080fe20000400000 */
[----:B------:R-:W-:Y:S02]  /*e310*/  HADD2.F32 R27, -RZ, R110.H1_H1 ;  /* 0x3000006eff1b7230 */ /* 0x000fe40000004100 */
        /* <DEDUP_REMOVED lines=9> */
[C---:B------:R-:W-:Y:S01]  /*e3b0*/  FFMA R10, R89.reuse, R29, R10 ;  /* 0x0000001d590a7223 */ /* 0x040fe2000000000a */
        /* <DEDUP_REMOVED lines=11> */
[----:B------:R-:W-:Y:S01]  /*e470*/  FFMA R0, R89, R3, R0 ;  /* 0x0000000359007223 */ /* 0x000fe20000000000 */
[-C--:B------:R-:W-:Y:S01]  /*e480*/  FMUL R2, R41, R88.reuse ;  /* 0x0000005829027220 */ /* 0x080fe20000400000 */
        /* <DEDUP_REMOVED lines=40> */
[--C-:B------:R-:W-:Y:S01]  /*e710*/  HADD2.F32 R6, -RZ, R104.reuse.H0_H0 ;  /* 0x20000068ff067230 */ /* 0x100fe20000004100 */
[----:B------:R-:W-:Y:S01]  /*e720*/  F2FP.F16.F32.PACK_AB R29, R2, R0 ;  /* 0x00000000021d723e */ /* 0x000fe200000000ff */
[----:B------:R-:W-:Y:S02]  /*e730*/  HADD2.F32 R2, -RZ, R99.H1_H1 ;  /* 0x30000063ff027230 */ /* 0x000fe40000004100 */
[-C--:B------:R-:W-:Y:S01]  /*e740*/  FMUL R5, R54, R88.reuse ;  /* 0x0000005836057220 */ /* 0x080fe20000400000 */
[----:B------:R-:W-:Y:S01]  /*e750*/  FFMA R4, R89, R7, R4 ;  /* 0x0000000759047223 */ /* 0x000fe20000000004 */
[----:B------:R-:W-:Y:S02]  /*e760*/  HADD2.F32 R7, -RZ, R104.H1_H1 ;  /* 0x30000068ff077230 */ /* 0x000fe40000004100 */
[----:B------:R-:W-:Y:S01]  /*e770*/  FMUL R0, R55, R88 ;  /* 0x0000005837007220 */ /* 0x000fe20000400000 */
[C---:B------:R-:W-:Y:S01]  /*e780*/  FFMA R5, R89.reuse, R8, R5 ;  /* 0x0000000859057223 */ /* 0x040fe20000000005 */
[----:B------:R-:W-:Y:S01]  /*e790*/  FMUL R15, R60, R88 ;  /* 0x000000583c0f7220 */ /* 0x000fe20000400000 */
[----:B------:R-:W-:Y:S01]  /*e7a0*/  F2FP.F16.F32.PACK_AB R30, R4, R3 ;  /* 0x00000003041e723e */ /* 0x000fe200000000ff */
[--C-:B------:R-:W-:Y:S02]  /*e7b0*/  HADD2.F32 R3, -RZ, R105.reuse.H1_H1 ;  /* 0x30000069ff037230 */ /* 0x100fe40000004100 */
[C---:B------:R-:W-:Y:S01]  /*e7c0*/  FFMA R0, R89.reuse, R2, R0 ;  /* 0x0000000259007223 */ /* 0x040fe20000000000 */
[----:B------:R-:W-:Y:S02]  /*e7d0*/  HADD2.F32 R2, -RZ, R105.H0_H0 ;  /* 0x20000069ff027230 */ /* 0x000fe40000004100 */
[C---:B------:R-:W-:Y:S01]  /*e7e0*/  FFMA R11, R89.reuse, R6, R11 ;  /* 0x00000006590b7223 */ /* 0x040fe2000000000b */
[----:B------:R-:W-:Y:S01]  /*e7f0*/  HADD2.F32 R4, -RZ, R127.H1_H1 ;  /* 0x3000007fff047230 */ /* 0x000fe20000004100 */
[----:B------:R1:W-:Y:S01]  /*e800*/  STSM.16.MT88.4 [R144+0xa000], R32 ;  /* 0x00a0002090007844 */ /* 0x0003e20000004200 */
[----:B------:R-:W-:Y:S01]  /*e810*/  F2FP.F16.F32.PACK_AB R31, R0, R5 ;  /* 0x00000005001f723e */ /* 0x000fe200000000ff */
[C---:B------:R-:W-:Y:S01]  /*e820*/  FFMA R12, R89.reuse, R7, R12 ;  /* 0x00000007590c7223 */ /* 0x040fe2000000000c */
[--C-:B------:R-:W-:Y:S02]  /*e830*/  HADD2.F32 R0, -RZ, R106.reuse.H0_H0 ;  /* 0x2000006aff007230 */ /* 0x100fe40000004100 */
[C---:B------:R-:W-:Y:S01]  /*e840*/  FFMA R13, R89.reuse, R2, R13 ;  /* 0x00000002590d7223 */ /* 0x040fe2000000000d */
[C---:B------:R-:W-:Y:S01]  /*e850*/  FFMA R14, R89.reuse, R3, R14 ;  /* 0x00000003590e7223 */ /* 0x040fe2000000000e */
[----:B------:R-:W-:Y:S01]  /*e860*/  HADD2.F32 R3, -RZ, R106.H1_H1 ;  /* 0x3000006aff037230 */ /* 0x000fe20000004100 */
[----:B------:R1:W-:Y:S01]  /*e870*/  STSM.16.MT88.4 [R144+0xa800], R28 ;  /* 0x00a8001c90007844 */ /* 0x0003e20000004200 */
[----:B------:R-:W-:Y:S01]  /*e880*/  F2FP.F16.F32.PACK_AB R12, R12, R11 ;  /* 0x0000000b0c0c723e */ /* 0x000fe200000000ff */
[----:B------:R-:W-:Y:S01]  /*e890*/  FFMA R15, R89, R0, R15 ;  /* 0x00000000590f7223 */ /* 0x000fe2000000000f */
[----:B------:R-:W-:Y:S01]  /*e8a0*/  F2FP.F16.F32.PACK_AB R13, R14, R13 ;  /* 0x0000000d0e0d723e */ /* 0x000fe200000000ff */
[-C--:B------:R-:W-:Y:S01]  /*e8b0*/  FMUL R16, R61, R88.reuse ;  /* 0x000000583d107220 */ /* 0x080fe20000400000 */
[--C-:B------:R-:W-:Y:S02]  /*e8c0*/  HADD2.F32 R2, -RZ, R107.reuse.H0_H0 ;  /* 0x2000006bff027230 */ /* 0x100fe40000004100 */
[-C--:B------:R-:W-:Y:S01]  /*e8d0*/  FMUL R17, R62, R88.reuse ;  /* 0x000000583e117220 */ /* 0x080fe20000400000 */
[----:B------:R-:W-:Y:S02]  /*e8e0*/  HADD2.F32 R5, -RZ, R107.H1_H1 ;  /* 0x3000006bff057230 */ /* 0x000fe40000004100 */
[----:B------:R-:W-:Y:S01]  /*e8f0*/  FFMA R16, R89, R3, R16 ;  /* 0x0000000359107223 */ /* 0x000fe20000000010 */
[----:B------:R-:W-:Y:S01]  /*e900*/  FMUL R18, R63, R88 ;  /* 0x000000583f127220 */ /* 0x000fe20000400000 */
[--C-:B------:R-:W-:Y:S02]  /*e910*/  HADD2.F32 R0, -RZ, R112.reuse.H0_H0 ;  /* 0x20000070ff007230 */ /* 0x100fe40000004100 */
[C---:B------:R-:W-:Y:S01]  /*e920*/  FFMA R17, R89.reuse, R2, R17 ;  /* 0x0000000259117223 */ /* 0x040fe20000000011 */
[----:B------:R-:W-:Y:S01]  /*e930*/  FMUL R19, R64, R88 ;  /* 0x0000005840137220 */ /* 0x000fe20000400000 */
[----:B------:R-:W-:Y:S01]  /*e940*/  HADD2.F32 R3, -RZ, R112.H1_H1 ;  /* 0x30000070ff037230 */ /* 0x000fe20000004100 */
[----:B------:R-:W-:Y:S01]  /*e950*/  F2FP.F16.F32.PACK_AB R14, R16, R15 ;  /* 0x0000000f100e723e */ /* 0x000fe200000000ff */
[C---:B------:R-:W-:Y:S01]  /*e960*/  FFMA R18, R89.reuse, R5, R18 ;  /* 0x0000000559127223 */ /* 0x040fe20000000012 */
[----:B------:R-:W-:Y:S01]  /*e970*/  FFMA R19, R89, R0, R19 ;  /* 0x0000000059137223 */ /* 0x000fe20000000013 */
[-C--:B------:R-:W-:Y:S01]  /*e980*/  FMUL R20, R65, R88.reuse ;  /* 0x0000005841147220 */ /* 0x080fe20000400000 */
[--C-:B------:R-:W-:Y:S02]  /*e990*/  HADD2.F32 R2, -RZ, R113.reuse.H0_H0 ;  /* 0x20000071ff027230 */ /* 0x100fe40000004100 */
[----:B------:R-:W-:Y:S01]  /*e9a0*/  FMUL R21, R66, R88 ;  /* 0x0000005842157220 */ /* 0x000fe20000400000 */
[----:B------:R-:W-:Y:S01]  /*e9b0*/  F2FP.F16.F32.PACK_AB R15, R18, R17 ;  /* 0x00000011120f723e */ /* 0x000fe200000000ff */
[C---:B------:R-:W-:Y:S01]  /*e9c0*/  FFMA R20, R89.reuse, R3, R20 ;  /* 0x0000000359147223 */ /* 0x040fe20000000014 */
[----:B------:R-:W-:Y:S02]  /*e9d0*/  HADD2.F32 R0, -RZ, R113.H1_H1 ;  /* 0x30000071ff007230 */ /* 0x000fe40000004100 */
[----:B------:R-:W-:Y:S01]  /*e9e0*/  FFMA R21, R89, R2, R21 ;  /* 0x0000000259157223 */ /* 0x000fe20000000015 */
[----:B------:R-:W-:Y:S01]  /*e9f0*/  FMUL R22, R67, R88 ;  /* 0x0000005843167220 */ /* 0x000fe20000400000 */
[--C-:B------:R-:W-:Y:S01]  /*ea00*/  HADD2.F32 R2, -RZ, R114.reuse.H0_H0 ;  /* 0x20000072ff027230 */ /* 0x100fe20000004100 */
[----:B------:R1:W-:Y:S01]  /*ea10*/  STSM.16.MT88.4 [R148+0x8000], R12 ;  /* 0x0080000c94007844 */ /* 0x0003e20000004200 */
[----:B------:R-:W-:Y:S01]  /*ea20*/  F2FP.F16.F32.PACK_AB R20, R20, R19 ;  /* 0x000000131414723e */ /* 0x000fe200000000ff */
        /* <DEDUP_REMOVED lines=14> */
[C---:B------:R-:W-:Y:S01]  /*eb10*/  FFMA R26, R89.reuse, R3, R26 ;  /* 0x00000003591a7223 */ /* 0x040fe2000000001a */
[----:B------:R-:W-:Y:S02]  /*eb20*/  HADD2.F32 R0, -RZ, R120.H1_H1 ;  /* 0x30000078ff007230 */ /* 0x000fe40000004100 */
[C---:B------:R-:W-:Y:S01]  /*eb30*/  FFMA R56, R89.reuse, R5, R56 ;  /* 0x0000000559387223 */ /* 0x040fe20000000038 */
[--C-:B------:R-:W-:Y:S02]  /*eb40*/  HADD2.F32 R3, -RZ, R121.reuse.H0_H0 ;  /* 0x20000079ff037230 */ /* 0x100fe40000004100 */
[----:B------:R-:W-:Y:S01]  /*eb50*/  FMUL R60, R76, R88 ;  /* 0x000000584c3c7220 */ /* 0x000fe20000400000 */
[----:B------:R-:W-:Y:S01]  /*eb60*/  HADD2.F32 R2, -RZ, R121.H1_H1 ;  /* 0x30000079ff027230 */ /* 0x000fe20000004100 */
[----:B------:R-:W-:Y:S01]  /*eb70*/  F2FP.F16.F32.PACK_AB R23, R26, R25 ;  /* 0x000000191a17723e */ /* 0x000fe200000000ff */
[C---:B------:R-:W-:Y:S01]  /*eb80*/  FFMA R57, R89.reuse, R0, R57 ;  /* 0x0000000059397223 */ /* 0x040fe20000000039 */
[C---:B------:R-:W-:Y:S01]  /*eb90*/  FFMA R58, R89.reuse, R3, R58 ;  /* 0x00000003593a7223 */ /* 0x040fe2000000003a */
[--C-:B------:R-:W-:Y:S02]  /*eba0*/  HADD2.F32 R0, -RZ, R122.reuse.H0_H0 ;  /* 0x2000007aff007230 */ /* 0x100fe40000004100 */
[----:B------:R-:W-:Y:S01]  /*ebb0*/  FFMA R59, R89, R2, R59 ;  /* 0x00000002593b7223 */ /* 0x000fe2000000003b */
[----:B------:R1:W-:Y:S01]  /*ebc0*/  STSM.16.MT88.4 [R148+0x8800], R20 ;  /* 0x0088001494007844 */ /* 0x0003e20000004200 */
[----:B------:R-:W-:Y:S01]  /*ebd0*/  HADD2.F32 R2, -RZ, R122.H1_H1 ;  /* 0x3000007aff027230 */ /* 0x000fe20000004100 */
[----:B------:R-:W-:Y:S01]  /*ebe0*/  F2FP.F16.F32.PACK_AB R56, R57, R56 ;  /* 0x000000383938723e */ /* 0x000fe200000000ff */
[----:B------:R-:W-:Y:S01]  /*ebf0*/  FFMA R60, R89, R0, R60 ;  /* 0x00000000593c7223 */ /* 0x000fe2000000003c */
[----:B------:R-:W-:Y:S01]  /*ec00*/  F2FP.F16.F32.PACK_AB R57, R59, R58 ;  /* 0x0000003a3b39723e */ /* 0x000fe200000000ff */
[-C--:B------:R-:W-:Y:S01]  /*ec10*/  FMUL R61, R77, R88.reuse ;  /* 0x000000584d3d7220 */ /* 0x080fe20000400000 */
[--C-:B------:R-:W-:Y:S02]  /*ec20*/  HADD2.F32 R3, -RZ, R123.reuse.H0_H0 ;  /* 0x2000007bff037230 */ /* 0x100fe40000004100 */
[----:B------:R-:W-:Y:S01]  /*ec30*/  FMUL R62, R78, R88 ;  /* 0x000000584e3e7220 */ /* 0x000fe20000400000 */
[----:B------:R-:W-:Y:S02]  /*ec40*/  HADD2.F32 R0, -RZ, R123.H1_H1 ;  /* 0x3000007bff007230 */ /* 0x000fe40000004100 */
[----:B------:R-:W-:Y:S01]  /*ec50*/  FFMA R61, R89, R2, R61 ;  /* 0x00000002593d7223 */ /* 0x000fe2000000003d */
[-C--:B------:R-:W-:Y:S01]  /*ec60*/  FMUL R63, R79, R88.reuse ;  /* 0x000000584f3f7220 */ /* 0x080fe20000400000 */
[----:B------:R-:W-:Y:S01]  /*ec70*/  FFMA R62, R89, R3, R62 ;  /* 0x00000003593e7223 */ /* 0x000fe2000000003e */
[--C-:B------:R-:W-:Y:S02]  /*ec80*/  HADD2.F32 R3, -RZ, R124.reuse.H0_H0 ;  /* 0x2000007cff037230 */ /* 0x100fe40000004100 */
[-C--:B------:R-:W-:Y:S01]  /*ec90*/  FMUL R64, R80, R88.reuse ;  /* 0x0000005850407220 */ /* 0x080fe20000400000 */
        /* <DEDUP_REMOVED lines=10> */
[----:B------:R-:W-:Y:S01]  /*ed40*/  FFMA R66, R89, R5, R66 ;  /* 0x0000000559427223 */ /* 0x000fe20000000042 */
[-C--:B------:R-:W-:Y:S01]  /*ed50*/  FMUL R68, R84, R88.reuse ;  /* 0x0000005854447220 */ /* 0x080fe20000400000 */
        /* <DEDUP_REMOVED lines=37> */
[----:B--2---:R-:W-:Y:S04]  /*efb0*/  DEPBAR.LE SB0, 0x1 ;  /* 0x000080400000791a */ /* 0x004fe80000000000 */
.L_x_173:
[----:B------:R-:W-:Y:S05]  /*efc0*/  BSYNC.RECONVERGENT B0 ;  /* 0x0000000000007941 */ /* 0x000fea0003800200 */
.L_x_172:
[----:B------:R-:W-:Y:S01]  /*efd0*/  UISETP.NE.AND UP0, UPT, UR40, 0x4, UPT ;  /* 0x000000042800788c */ /* 0x000fe2000bf05270 */
[----:B------:R-:W-:Y:S01]  /*efe0*/  BAR.SYNC.DEFER_BLOCKING 0x1, 0x80 ;  /* 0x0042000000007b1d */ /* 0x000fe20000010000 */
[----:B------:R-:W-:Y:S02]  /*eff0*/  SHF.L.U32 R3, R138, 0x1f, RZ ;  /* 0x0000001f8a037819 */ /* 0x000fe400000006ff */
[----:B------:R-:W-:Y:S01]  /*f000*/  USEL UR5, UR40, URZ, UP0 ;  /* 0x000000ff28057287 */ /* 0x000fe20008000000 */
[----:B------:R-:W-:Y:S02]  /*f010*/  FSETP.NEU.AND P0, PT, R89, RZ, PT ;  /* 0x000000ff5900720b */ /* 0x000fe40003f0d000 */
[----:B------:R-:W-:Y:S01]  /*f020*/  ISETP.GE.AND P2, PT, R146, 0x1, PT ;  /* 0x000000019200780c */ /* 0x000fe20003f46270 */
[----:B------:R-:W-:Y:S02]  /*f030*/  ULEA UR4, UR5, UR43, 0x3 ;  /* 0x0000002b05047291 */ /* 0x000fe4000f8e18ff */
[----:B------:R-:W-:Y:S02]  /*f040*/  UIADD3 UR5, UPT, UPT, UR5, 0x1, URZ ;  /* 0x0000000105057890 */ /* 0x000fe4000fffe0ff */
[----:B------:R-:W-:Y:S02]  /*f050*/  UIADD3 UR4, UPT, UPT, UR4, 0x40, URZ ;  /* 0x0000004004047890 */ /* 0x000fe4000fffe0ff */
[----:B------:R-:W-:Y:S02]  /*f060*/  UISETP.NE.AND UP0, UPT, UR5, 0x4, UPT ;  /* 0x000000040500788c */ /* 0x000fe4000bf05270 */
[----:B------:R-:W-:Y:S02]  /*f070*/  UPRMT UR4, UR52, 0x654, UR4 ;  /* 0x0000065434047896 */ /* 0x000fe40008000004 */
[----:B------:R-:W-:Y:S07]  /*f080*/  USEL UR53, UR5, URZ, UP0 ;  /* 0x000000ff05357287 */ /* 0x000fee0008000000 */
[----:B------:R-:W-:Y:S01]  /*f090*/  SYNCS.ARRIVE.TRANS64.RED.A1T0 RZ, [UR4], RZ ;  /* 0x000000ffffff79a7 */ /* 0x000fe20008100404 */
[----:B------:R-:W-:Y:S01]  /*f0a0*/  BSSY B0, `(.L_x_174) ;  /* 0x0000005000007945 */ /* 0x000fe20003800000 */
[----:B------:R-:W2:Y:S03]  /*f0b0*/  SYNCS.PHASECHK.TRANS64.TRYWAIT P1, [UR43+0x38], R3 ;  /* 0x00003803ff0075a7 */ /* 0x000ea6000802112b */
[----:B--2---:R-:W-:Y:S05]  /*f0c0*/  @P1 BRA `(.L_x_175) ;  /* 0x0000000000081947 */ /* 0x004fea0003800000 */
[----:B------:R-:W2:Y:S02]  /*f0d0*/  SYNCS.PHASECHK.TRANS64.TRYWAIT P1, [UR43+0x38], R3 ;  /* 0x00003803ff0075a7 */ /* 0x000ea4000802112b */
[----:B--2---:R-:W-:Y:S05]  /*f0e0*/  @!P1 BRA `(.L_x_176) ;  /* 0x00000050008c9947 */ /* 0x004fea0003800000 */
.L_x_175:
[----:B------:R-:W-:Y:S05]  /*f0f0*/  BSYNC B0 ;  /* 0x0000000000007941 */ /* 0x000fea0003800000 */
.L_x_174:
[----:B------:R-:W-:Y:S05]  /*f100*/  @P0 WARPSYNC.ALL ;  /* 0x0000000000000948 */ /* 0x000fea0003800000 */
[----:B------:R2:W2:Y:S01]  /*f110*/  @P0 LDSM.16.MT88.4 R116, [R139+UR43+0xd000] ;  /* 0x00d0002b8b74083b */ /* 0x0004a20008004200 */
[----:B------:R-:W-:Y:S02]  /*f120*/  CS2R R54, SRZ ;  /* 0x0000000000367805 */ /* 0x000fe4000001ff00 */
[----:B------:R-:W-:Y:S02]  /*f130*/  CS2R R52, SRZ ;  /* 0x0000000000347805 */ /* 0x000fe4000001ff00 */
[----:B------:R-:W-:Y:S01]  /*f140*/  CS2R R50, SRZ ;  /* 0x0000000000327805 */ /* 0x000fe2000001ff00 */
        /* <DEDUP_REMOVED lines=10> */
[----:B-1----:R-:W-:Y:S02]  /*f1f0*/  CS2R R34, SRZ ;  /* 0x0000000000227805 */ /* 0x002fe4000001ff00 */
        /* <DEDUP_REMOVED lines=26> */
[----:B------:R-:W-:Y:S05]  /*f3a0*/  VIADD R3, R95, 0xc0 ;  /* 0x000000c05f037836 */ /* 0x000fea0000000000 */
[----:B------:R-:W-:Y:S04]  /*f3b0*/  SHF.R.U32.HI R3, RZ, 0x15, R3 ;  /* 0x00000015ff037819 */ /* 0x000fe80000011603 */
[----:B------:R-:W-:Y:S11]  /*f3c0*/  LOP3.LUT P0, RZ, R3, 0x3, R128, 0x48, !PT ;  /* 0x0000000303ff7812 */ /* 0x000ff60007804880 */
[----:B------:R-:W-:Y:S02]  /*f3d0*/  @!UPT UIADD3 URZ, UPT, UPT, URZ, URZ, URZ ;  /* 0x000000fffffff290 */ /* 0x000fe4000fffe0ff */
[----:B------:R-:W-:Y:S05]  /*f3e0*/  @!P0 BRA `(.L_x_178) ;  /* 0x0000000000408947 */ /* 0x000fea0003800000 */
[----:B------:R-:W2:Y:S01]  /*f3f0*/  LDCU.64 UR8, c[0x4][0x70] ;  /* 0x01000e00ff0877ac */ /* 0x000ea20008000a00 */
[----:B------:R-:W-:Y:S01]  /*f400*/  MOV R3, 0x0 ;  /* 0x0000000000037802 */ /* 0x000fe20000000f00 */
[----:B------:R-:W-:Y:S02]  /*f410*/  HFMA2 R12, -RZ, RZ, 0, 5.9604644775390625e-08 ;  /* 0x00000001ff0c7431 */ /* 0x000fe400000001ff */
[----:B------:R-:W-:Y:S02]  /*f420*/  IMAD.MOV.U32 R8, RZ, RZ, 0x192 ;  /* 0x00000192ff087424 */ /* 0x000fe400078e00ff */
[----:B------:R-:W-:Y:S01]  /*f430*/  IMAD.MOV.U32 R13, RZ, RZ, RZ ;  /* 0x000000ffff0d7224 */ /* 0x000fe200078e00ff */
[----:B------:R-:W5:Y:S01]  /*f440*/  LDCU.64 UR6, c[0x4][0x78] ;  /* 0x01000f00ff0677ac */ /* 0x000f620008000a00 */
[----:B------:R-:W1:Y:S01]  /*f450*/  LDC.64 R2, c[0x4][R3] ;  /* 0x0100000003027b82 */ /* 0x000e620000000a00 */
[----:B------:R-:W3:Y:S01]  /*f460*/  LDCU.64 UR4, c[0x4][0x10] ;  /* 0x01000200ff0477ac */ /* 0x000ee20008000a00 */
[----:B--2---:R-:W-:Y:S01]  /*f470*/  MOV R5, UR9 ;  /* 0x0000000900057c02 */ /* 0x004fe20008000f00 */
[----:B------:R-:W-:Y:S01]  /*f480*/  IMAD.U32 R4, RZ, RZ, UR8 ;  /* 0x00000008ff047e24 */ /* 0x000fe2000f8e00ff */
[----:B-----5:R-:W-:Y:S01]  /*f490*/  MOV R7, UR7 ;  /* 0x0000000700077c02 */ /* 0x020fe20008000f00 */
[----:B------:R-:W-:Y:S01]  /*f4a0*/  IMAD.U32 R6, RZ, RZ, UR6 ;  /* 0x00000006ff067e24 */ /* 0x000fe2000f8e00ff */
[----:B---3--:R-:W-:Y:S01]  /*f4b0*/  MOV R11, UR5 ;  /* 0x00000005000b7c02 */ /* 0x008fe20008000f00 */
[----:B------:R-:W-:Y:S02]  /*f4c0*/  IMAD.U32 R10, RZ, RZ, UR4 ;  /* 0x00000004ff0a7e24 */ /* 0x000fe4000f8e00ff */
[----:B------:R-:W-:Y:S07]  /*f4d0*/  LEPC R20, `(.L_x_178) ;  /* 0x000000001014794e */ /* 0x000fee0000000000 */
[----:B-1--4-:R-:W-:Y:S05]  /*f4e0*/  CALL.ABS.NOINC R2 ;  /* 0x0000000002007343 */ /* 0x012fea0003c00000 */
.L_x_178:
[----:B------:R-:W-:Y:S05]  /*f4f0*/  WARPSYNC.ALL ;  /* 0x0000000000007948 */ /* 0x000fea0003800000 */
[C---:B------:R-:W-:Y:S01]  /*f500*/  R2UR UR4, R95.reuse ;  /* 0x000000005f0472ca */ /* 0x040fe200000e0000 */
[----:B------:R-:W-:Y:S05]  /*f510*/  VIADD R3, R95, 0x1000c0 ;  /* 0x001000c05f037836 */ /* 0x000fea0000000000 */
[----:B------:R-:W-:Y:S04]  /*f520*/  SHF.R.U32.HI R3, RZ, 0x15, R3 ;  /* 0x00000015ff037819 */ /* 0x000fe80000011603 */
[----:B------:R-:W-:Y:S03]  /*f530*/  LOP3.LUT P0, RZ, R3, 0x3, R128, 0x48, !PT ;  /* 0x0000000303ff7812 */ /* 0x000fe60007804880 */
[----:B------:R-:W2:Y:S10]  /*f540*/  LDTM.16dp256bit.x8 R24, tmem[UR4+0xc0] ;  /* 0x0000c004001879ee */ /* 0x000eb400081a0000 */
[----:B--2---:R-:W-:Y:S05]  /*f550*/  @!P0 BRA `(.L_x_179) ;  /* 0x0000000000408947 */ /* 0x004fea0003800000 */
        /* <DEDUP_REMOVED lines=16> */
.L_x_179:
[----:B------:R-:W-:Y:S05]  /*f660*/  WARPSYNC.ALL ;  /* 0x0000000000007948 */ /* 0x000fea0003800000 */
[----:B------:R-:W-:Y:S11]  /*f670*/  R2UR UR4, R95 ;  /* 0x000000005f0472ca */ /* 0x000ff600000e0000 */
[----:B------:R-:W-:Y:S02]  /*f680*/  @!UPT UIADD3 URZ, UPT, UPT, URZ, URZ, URZ ;  /* 0x000000fffffff290 */ /* 0x000fe4000fffe0ff */
[----:B------:R-:W2:Y:S02]  /*f690*/  LDTM.16dp256bit.x8 R56, tmem[UR4+0x1000c0] ;  /* 0x1000c004003879ee */ /* 0x000ea400081a0000 */
[----:B--2---:R-:W-:Y:S01]  /*f6a0*/  NOP ;  /* 0x0000000000007918 */ /* 0x004fe20000000000 */
.L_x_177:
[----:B------:R-:W-:Y:S01]  /*f6b0*/  HADD2.F32 R91, -RZ, R103.H1_H1 ;  /* 0x30000067ff5b7230 */ /* 0x000fe20000004100 */
[----:B------:R-:W-:Y:S01]  /*f6c0*/  ISETP.GE.AND P0, PT, R146, 0x1, PT ;  /* 0x000000019200780c */ /* 0x000fe20003f06270 */
[-C--:B------:R-:W-:Y:S01]  /*f6d0*/  FMUL R19, R42, R88.reuse ;  /* 0x000000582a137220 */ /* 0x080fe20000400000 */
[-C--:B------:R-:W-:Y:S01]  /*f6e0*/  FMUL R21, R44, R88.reuse ;  /* 0x000000582c157220 */ /* 0x080fe20000400000 */
[-C--:B------:R-:W-:Y:S01]  /*f6f0*/  FMUL R42, R65, R88.reuse ;  /* 0x00000058412a7220 */ /* 0x080fe20000400000 */
[--C-:B------:R-:W-:Y:S02]  /*f700*/  HADD2.F32 R65, -RZ, R116.reuse.H0_H0 ;  /* 0x20000074ff417230 */ /* 0x100fe40000004100 */
[-C--:B------:R-:W-:Y:S01]  /*f710*/  FMUL R20, R43, R88.reuse ;  /* 0x000000582b147220 */ /* 0x080fe20000400000 */
[-C--:B------:R-:W-:Y:S01]  /*f720*/  FMUL R44, R67, R88.reuse ;  /* 0x00000058432c7220 */ /* 0x080fe20000400000 */
[----:B------:R-:W-:Y:S02]  /*f730*/  HADD2.F32 R67, -RZ, R116.H1_H1 ;  /* 0x30000074ff437230 */ /* 0x000fe40000004100 */
[-C--:B------:R-:W-:Y:S01]  /*f740*/  FMUL R0, R24, R88.reuse ;  /* 0x0000005818007220 */ /* 0x080fe20000400000 */
[-C--:B------:R-:W-:Y:S01]  /*f750*/  FMUL R23, R46, R88.reuse ;  /* 0x000000582e177220 */ /* 0x080fe20000400000 */
[----:B------:R-:W-:Y:S02]  /*f760*/  HADD2.F32 R93, -RZ, R96.H1_H1 ;  /* 0x30000060ff5d7230 */ /* 0x000fe40000004100 */
[-C--:B------:R-:W-:Y:S01]  /*f770*/  FMUL R43, R66, R88.reuse ;  /* 0x00000058422b7220 */ /* 0x080fe20000400000 */
[----:B------:R-:W-:Y:S01]  /*f780*/  FFMA R0, R89, R65, R0 ;  /* 0x0000004159007223 */ /* 0x000fe20000000000 */
[----:B------:R-:W-:Y:S01]  /*f790*/  HADD2.F32 R66, -RZ, R117.H0_H0 ;  /* 0x20000075ff427230 */ /* 0x000fe20000004100 */
[----:B------:R-:W-:Y:S05]  /*f7a0*/  @P0 WARPSYNC.ALL ;  /* 0x0000000000000948 */ /* 0x000fea0003800000 */
[----:B------:R-:W-:Y:S01]  /*f7b0*/  @P0 NOP ;  /* 0x0000000000000918 */ /* 0x000fe20000000000 */
[----:B------:R-:W-:Y:S01]  /*f7c0*/  @P0 IADD3 R145, PT, PT, R145, 0x100, RZ ;  /* 0x0000010091910810 */ /* 0x000fe20007ffe0ff */
[-C--:B------:R-:W-:Y:S01]  /*f7d0*/  FMUL R2, R25, R88.reuse ;  /* 0x0000005819027220 */ /* 0x080fe20000400000 */
[-C--:B------:R-:W-:Y:S01]  /*f7e0*/  FMUL R22, R45, R88.reuse ;  /* 0x000000582d167220 */ /* 0x080fe20000400000 */
[----:B------:R-:W-:Y:S01]  /*f7f0*/  HADD2.F32 R90, -RZ, R97.H0_H0 ;  /* 0x20000061ff5a7230 */ /* 0x000fe20000004100 */
[----:B------:R-:W-:Y:S01]  /*f800*/  @P0 LOP3.LUT R145, R145, 0xfefffff8, RZ, 0xc0, !PT ;  /* 0xfefffff891910812 */ /* 0x000fe200078ec0ff */
[----:B------:R-:W-:Y:S01]  /*f810*/  FFMA R2, R89, R67, R2 ;  /* 0x0000004359027223 */ /* 0x000fe20000000002 */
[----:B------:R-:W-:Y:S01]  /*f820*/  FMUL R46, R69, R88 ;  /* 0x00000058452e7220 */ /* 0x000fe20000400000 */
[----:B------:R-:W-:Y:S01]  /*f830*/  HADD2.F32 R69, -RZ, R117.H1_H1 ;  /* 0x30000075ff457230 */ /* 0x000fe20000004100 */
[----:B------:R2:W-:Y:S06]  /*f840*/  @P0 SYNCS.ARRIVE.TRANS64.RED.A1T0 RZ, [R145+URZ], RZ ;  /* 0x000000ff91ff09a7 */ /* 0x0005ec00081004ff */
[----:B------:R-:W-:Y:S05]  /*f850*/  WARPSYNC.ALL ;  /* 0x0000000000007948 */ /* 0x000fea0003800000 */
[----:B------:R-:W-:Y:S01]  /*f860*/  F2FP.F16.F32.PACK_AB R152, R2, R0 ;  /* 0x000000000298723e */ /* 0x000fe200000000ff */
[-C--:B------:R-:W-:Y:S01]  /*f870*/  FMUL R3, R26, R88.reuse ;  /* 0x000000581a037220 */ /* 0x080fe20000400000 */
[-C--:B------:R-:W-:Y:S01]  /*f880*/  FMUL R25, R48, R88.reuse ;  /* 0x0000005830197220 */ /* 0x080fe20000400000 */
[----:B------:R-:W-:Y:S02]  /*f890*/  HADD2.F32 R95, -RZ, R97.H1_H1 ;  /* 0x30000061ff5f7230 */ /* 0x000fe40000004100 */
[----:B------:R-:W-:Y:S01]  /*f8a0*/  FMUL R45, R68, R88 ;  /* 0x00000058442d7220 */ /* 0x000fe20000400000 */
[----:B------:R-:W-:Y:S01]  /*f8b0*/  FFMA R3, R89, R66, R3 ;  /* 0x0000004259037223 */ /* 0x000fe20000000003 */
[----:B------:R-:W-:-:S02]  /*f8c0*/  HADD2.F32 R68, -RZ, R118.H0_H0 ;  /* 0x20000076ff447230 */ /* 0x000fc40000004100 */
[-C--:B------:R-:W-:Y:S01]  /*f8d0*/  FMUL R4, R27, R88.reuse ;  /* 0x000000581b047220 */ /* 0x080fe20000400000 */
[-C--:B------:R-:W-:Y:S01]  /*f8e0*/  FMUL R24, R47, R88.reuse ;  /* 0x000000582f187220 */ /* 0x080fe20000400000 */
[----:B------:R-:W-:Y:S02]  /*f8f0*/  HADD2.F32 R92, -RZ, R98.H0_H0 ;  /* 0x20000062ff5c7230 */ /* 0x000fe40000004100 */
[-C--:B------:R-:W-:Y:S01]  /*f900*/  FMUL R48, R71, R88.reuse ;  /* 0x0000005847307220 */ /* 0x080fe20000400000 */
[C---:B------:R-:W-:Y:S01]  /*f910*/  FFMA R4, R89.reuse, R69, R4 ;  /* 0x0000004559047223 */ /* 0x040fe20000000004 */
[----:B------:R-:W-:Y:S02]  /*f920*/  HADD2.F32 R71, -RZ, R118.H1_H1 ;  /* 0x30000076ff477230 */ /* 0x000fe40000004100 */
[-C--:B------:R-:W-:Y:S01]  /*f930*/  FMUL R5, R28, R88.reuse ;  /* 0x000000581c057220 */ /* 0x080fe20000400000 */
[----:B------:R-:W-:Y:S01]  /*f940*/  FMUL R27, R50, R88 ;  /* 0x00000058321b7220 */ /* 0x000fe20000400000 */
[----:B------:R-:W-:Y:S01]  /*f950*/  HADD2.F32 R97, -RZ, R98.H1_H1 ;  /* 0x30000062ff617230 */ /* 0x000fe20000004100 */
[----:B------:R-:W-:Y:S01]  /*f960*/  F2FP.F16.F32.PACK_AB R153, R4, R3 ;  /* 0x000000030499723e */ /* 0x000fe200000000ff */
[----:B------:R-:W-:Y:S01]  /*f970*/  FFMA R5, R89, R68, R5 ;  /* 0x0000004459057223 */ /* 0x000fe20000000005 */
[----:B------:R-:W-:Y:S01]  /*f980*/  FMUL R47, R70, R88 ;  /* 0x00000058462f7220 */ /* 0x000fe20000400000 */
        /* <DEDUP_REMOVED lines=16> */
[----:B-1----:R-:W-:Y:S02]  /*fa90*/  HADD2.F32 R98, -RZ, R105.H0_H0 ;  /* 0x20000069ff627230 */ /* 0x002fe40000004100 */
[-C--:B------:R-:W-:Y:S01]  /*faa0*/  FMUL R52, R75, R88.reuse ;  /* 0x000000584b347220 */ /* 0x080fe20000400000 */
[C---:B------:R-:W-:Y:S01]  /*fab0*/  FFMA R8, R89.reuse, R73, R8 ;  /* 0x0000004959087223 */ /* 0x040fe20000000008 */
[----:B------:R-:W-:Y:S02]  /*fac0*/  HADD2.F32 R75, -RZ, R108.H1_H1 ;  /* 0x3000006cff4b7230 */ /* 0x000fe40000004100 */
[-C--:B------:R-:W-:Y:S01]  /*fad0*/  FMUL R9, R32, R88.reuse ;  /* 0x0000005820097220 */ /* 0x080fe20000400000 */
[----:B------:R-:W-:Y:S01]  /*fae0*/  FMUL R31, R54, R88 ;  /* 0x00000058361f7220 */ /* 0x000fe20000400000 */
[----:B------:R-:W-:Y:S01]  /*faf0*/  HADD2.F32 R108, -RZ, R114.H0_H0 ;  /* 0x20000072ff6c7230 */ /* 0x000fe20000004100 */
[----:B------:R-:W-:Y:S01]  /*fb00*/  F2FP.F16.F32.PACK_AB R155, R8, R7 ;  /* 0x00000007089b723e */ /* 0x000fe200000000ff */
[----:B------:R-:W-:Y:S01]  /*fb10*/  FFMA R9, R89, R72, R9 ;  /* 0x0000004859097223 */ /* 0x000fe20000000009 */
[----:B------:R-:W-:Y:S01]  /*fb20*/  FMUL R51, R74, R88 ;  /* 0x000000584a337220 */ /* 0x000fe20000400000 */
[----:B------:R-:W-:-:S02]  /*fb30*/  HADD2.F32 R74, -RZ, R109.H0_H0 ;  /* 0x2000006dff4a7230 */ /* 0x000fc40000004100 */
[-C--:B------:R-:W-:Y:S01]  /*fb40*/  FMUL R10, R33, R88.reuse ;  /* 0x00000058210a7220 */ /* 0x080fe20000400000 */
[----:B------:R-:W-:Y:S01]  /*fb50*/  STSM.16.MT88.4 [R144+0xd000], R152 ;  /* 0x00d0009890007844 */ /* 0x000fe20000004200 */
[-C--:B------:R-:W-:Y:S01]  /*fb60*/  FMUL R30, R53, R88.reuse ;  /* 0x00000058351e7220 */ /* 0x080fe20000400000 */
[----:B------:R-:W-:Y:S02]  /*fb70*/  HADD2.F32 R117, -RZ, R120.H1_H1 ;  /* 0x30000078ff757230 */ /* 0x000fe40000004100 */
[----:B------:R-:W-:Y:S01]  /*fb80*/  FFMA R10, R89, R75, R10 ;  /* 0x0000004b590a7223 */ /* 0x000fe2000000000a */
[-C--:B------:R-:W-:Y:S01]  /*fb90*/  FMUL R54, R77, R88.reuse ;  /* 0x000000584d367220 */ /* 0x080fe20000400000 */
        /* <DEDUP_REMOVED lines=10> */
[----:B------:R-:W-:Y:S02]  /*fc40*/  HADD2.F32 R119, -RZ, R121.H1_H1 ;  /* 0x30000079ff777230 */ /* 0x000fe40000004100 */
        /* <DEDUP_REMOVED lines=27> */
[----:B------:R-:W-:Y:S01]  /*fe00*/  FFMA R16, R89, R81, R16 ;  /* 0x0000005159107223 */ /* 0x000fe20000000010 */
[----:B------:R-:W-:Y:S02]  /*fe10*/  HADD2.F32 R83, -RZ, R100.H1_H1 ;  /* 0x30000064ff537230 */ /* 0x000fe40000004100 */
[-C--:B------:R-:W-:Y:S01]  /*fe20*/  FMUL R17, R40, R88.reuse ;  /* 0x0000005828117220 */ /* 0x080fe20000400000 */
[----:B------:R-:W-:Y:S01]  /*fe30*/  FMUL R39, R62, R88 ;  /* 0x000000583e277220 */ /* 0x000fe20000400000 */
[----:B------:R-:W-:Y:S01]  /*fe40*/  ISETP.NE.AND P2, PT, R147, RZ, PT ;  /* 0x000000ff9300720c */ /* 0x000fe20003f45270 */
[----:B------:R-:W-:Y:S01]  /*fe50*/  HADD2.F32 R100, -RZ, R106.H0_H0 ;  /* 0x2000006aff647230 */ /* 0x000fe20000004100 */
[----:B------:R-:W-:Y:S01]  /*fe60*/  F2FP.F16.F32.PACK_AB R7, R16, R15 ;  /* 0x0000000f1007723e */ /* 0x000fe200000000ff */
[----:B------:R-:W-:Y:S01]  /*fe70*/  FFMA R17, R89, R80, R17 ;  /* 0x0000005059117223 */ /* 0x000fe20000000011 */
[----:B------:R-:W-:Y:S01]  /*fe80*/  FMUL R59, R82, R88 ;  /* 0x00000058523b7220 */ /* 0x000fe20000400000 */
[----:B------:R-:W-:-:S02]  /*fe90*/  HADD2.F32 R82, -RZ, R101.H0_H0 ;  /* 0x20000065ff527230 */ /* 0x000fc40000004100 */
[-C--:B------:R-:W-:Y:S01]  /*fea0*/  FMUL R18, R41, R88.reuse ;  /* 0x0000005829127220 */ /* 0x080fe20000400000 */
[----:B------:R1:W-:Y:S01]  /*feb0*/  STSM.16.MT88.4 [R144+0xd800], R4 ;  /* 0x00d8000490007844 */ /* 0x0003e20000004200 */
[----:B------:R-:W-:Y:S01]  /*fec0*/  FMUL R38, R61, R88 ;  /* 0x000000583d267220 */ /* 0x000fe20000400000 */
[----:B------:R-:W-:Y:S01]  /*fed0*/  @P0 IADD3 R0, PT, PT, R137, 0x1, RZ ;  /* 0x0000000189000810 */ /* 0x000fe20007ffe0ff */
[--C-:B------:R-:W-:Y:S02]  /*fee0*/  HADD2.F32 R118, -RZ, R123.reuse.H0_H0 ;  /* 0x2000007bff767230 */ /* 0x100fe40000004100 */
[C---:B------:R-:W-:Y:S01]  /*fef0*/  FFMA R18, R89.reuse, R83, R18 ;  /* 0x0000005359127223 */ /* 0x040fe20000000012 */
[----:B------:R-:W-:Y:S01]  /*ff00*/  FFMA R19, R89, R82, R19 ;  /* 0x0000005259137223 */ /* 0x000fe20000000013 */
[----:B------:R-:W-:Y:S01]  /*ff10*/  @P0 ISETP.NE.AND P1, PT, R0, 0x2, PT ;  /* 0x000000020000080c */ /* 0x000fe20003f25270 */
[----:B------:R-:W-:Y:S02]  /*ff20*/  HADD2.F32 R123, -RZ, R123.H1_H1 ;  /* 0x3000007bff7b7230 */ /* 0x000fe40000004100 */
[-C--:B------:R-:W-:Y:S01]  /*ff30*/  FMUL R62, R85, R88.reuse ;  /* 0x00000058553e7220 */ /* 0x080fe20000400000 */
[----:B------:R-:W-:Y:S01]  /*ff40*/  F2FP.F16.F32.PACK_AB R8, R18, R17 ;  /* 0x000000111208723e */ /* 0x000fe200000000ff */
[----:B------:R-:W-:Y:S01]  /*ff50*/  FMUL R41, R64, R88 ;  /* 0x0000005840297220 */ /* 0x000fe20000400000 */
[----:B------:R-:W-:-:S02]  /*ff60*/  HADD2.F32 R85, -RZ, R101.H1_H1 ;  /* 0x30000065ff557230 */ /* 0x000fc40000004100 */
[-C--:B------:R-:W-:Y:S01]  /*ff70*/  FMUL R61, R84, R88.reuse ;  /* 0x00000058543d7220 */ /* 0x080fe20000400000 */
[-C--:B------:R-:W-:Y:S01]  /*ff80*/  FMUL R40, R63, R88.reuse ;  /* 0x000000583f287220 */ /* 0x080fe20000400000 */
[----:B------:R-:W-:Y:S01]  /*ff90*/  @P0 SEL R2, RZ, 0x1, P1 ;  /* 0x00000001ff020807 */ /* 0x000fe20000800000 */
[--C-:B------:R-:W-:Y:S02]  /*ffa0*/  HADD2.F32 R84, -RZ, R102.reuse.H0_H0 ;  /* 0x20000066ff547230 */ /* 0x100fe40000004100 */
[----:B------:R-:W-:Y:S01]  /*ffb0*/  FFMA R20, R89, R85, R20 ;  /* 0x0000005559147223 */ /* 0x000fe20000000014 */
[-C--:B------:R-:W-:Y:S01]  /*ffc0*/  FMUL R64, R87, R88.reuse ;  /* 0x0000005857407220 */ /* 0x080fe20000400000 */
[----:B------:R-:W-:Y:S01]  /*ffd0*/  FMUL R63, R86, R88 ;  /* 0x00000058563f7220 */ /* 0x000fe20000400000 */
[----:B------:R-:W-:Y:S02]  /*ffe0*/  HADD2.F32 R87, -RZ, R102.H1_H1 ;  /* 0x30000066ff577230 */ /* 0x000fe40000004100 */
[----:B------:R-:W-:Y:S01]  /*fff0*/  FFMA R21, R89, R84, R21 ;  /* 0x0000005459157223 */ /* 0x000fe20000000015 */
[----:B------:R-:W-:Y:S01]  /*10000*/  F2FP.F16.F32.PACK_AB R9, R20, R19 ;  /* 0x000000131409723e */ /* 0x000fe200000000ff */
[----:B------:R-:W-:Y:S01]  /*10010*/  HADD2.F32 R86, -RZ, R103.H0_H0 ;  /* 0x20000067ff567230 */ /* 0x000fe20000004100 */
[----:B------:R-:W-:Y:S01]  /*10020*/  BSSY.RECONVERGENT B0, `(.L_x_180) ;  /* 0x000006e000007945 */ /* 0x000fe20003800200 */
[----:B------:R-:W-:-:S02]  /*10030*/  HADD2.F32 R88, -RZ, R96.H0_H0 ;  /* 0x20000060ff587230 */ /* 0x000fc40000004100 */
[C---:B------:R-:W-:Y:S01]  /*10040*/  FFMA R22, R89.reuse, R87, R22 ;  /* 0x0000005759167223 */ /* 0x040fe20000000016 */
[--C-:B------:R-:W-:Y:S02]  /*10050*/  HADD2.F32 R96, -RZ, R104.reuse.H0_H0 ;  /* 0x20000068ff607230 */ /* 0x100fe40000004100 */
[C---:B------:R-:W-:Y:S01]  /*10060*/  FFMA R23, R89.reuse, R86, R23 ;  /* 0x0000005659177223 */ /* 0x040fe20000000017 */
[C---:B------:R-:W-:Y:S01]  /*10070*/  FFMA R24, R89.reuse, R91, R24 ;  /* 0x0000005b59187223 */ /* 0x040fe20000000018 */
[C---:B------:R-:W-:Y:S01]  /*10080*/  FFMA R25, R89.reuse, R88, R25 ;  /* 0x0000005859197223 */ /* 0x040fe20000000019 */
[----:B------:R-:W-:Y:S01]  /*10090*/  F2FP.F16.F32.PACK_AB R10, R22, R21 ;  /* 0x00000015160a723e */ /* 0x000fe200000000ff */
[C---:B------:R-:W-:Y:S01]  /*100a0*/  FFMA R26, R89.reuse, R93, R26 ;  /* 0x0000005d591a7223 */ /* 0x040fe2000000001a */
[C---:B------:R-:W-:Y:S01]  /*100b0*/  FFMA R27, R89.reuse, R90, R27 ;  /* 0x0000005a591b7223 */ /* 0x040fe2000000001b */
[----:B------:R-:W-:Y:S01]  /*100c0*/  F2FP.F16.F32.PACK_AB R11, R24, R23 ;  /* 0x00000017180b723e */ /* 0x000fe200000000ff */
[C---:B------:R-:W-:Y:S01]  /*100d0*/  FFMA R28, R89.reuse, R95, R28 ;  /* 0x0000005f591c7223 */ /* 0x040fe2000000001c */
[C---:B------:R-:W-:Y:S01]  /*100e0*/  FFMA R29, R89.reuse, R92, R29 ;  /* 0x0000005c591d7223 */ /* 0x040fe2000000001d */
[----:B------:R-:W-:Y:S01]  /*100f0*/  F2FP.F16.F32.PACK_AB R12, R26, R25 ;  /* 0x000000191a0c723e */ /* 0x000fe200000000ff */
[C---:B------:R-:W-:Y:S01]  /*10100*/  FFMA R30, R89.reuse, R97, R30 ;  /* 0x00000061591e7223 */ /* 0x040fe2000000001e */
[----:B------:R-:W-:Y:S01]  /*10110*/  FFMA R31, R89, R94, R31 ;  /* 0x0000005e591f7223 */ /* 0x000fe2000000001f */
[----:B------:R-:W-:Y:S01]  /*10120*/  F2FP.F16.F32.PACK_AB R13, R28, R27 ;  /* 0x0000001b1c0d723e */ /* 0x000fe200000000ff */
[----:B------:R-:W-:Y:S01]  /*10130*/  HADD2.F32 R101, -RZ, R104.H1_H1 ;  /* 0x30000068ff657230 */ /* 0x000fe20000004100 */
[----:B------:R5:W-:Y:S01]  /*10140*/  STSM.16.MT88.4 [R144+0xe000], R8 ;  /* 0x00e0000890007844 */ /* 0x000be20000004200 */
[----:B------:R-:W-:Y:S01]  /*10150*/  F2FP.F16.F32.PACK_AB R14, R30, R29 ;  /* 0x0000001d1e0e723e */ /* 0x000fe200000000ff */
[----:B------:R-:W-:-:S02]  /*10160*/  HADD2.F32 R103, -RZ, R105.H1_H1 ;  /* 0x30000069ff677230 */ /* 0x000fc40000004100 */
[C---:B------:R-:W-:Y:S01]  /*10170*/  FFMA R32, R89.reuse, R99, R32 ;  /* 0x0000006359207223 */ /* 0x040fe20000000020 */
[C---:B------:R-:W-:Y:S01]  /*10180*/  FFMA R33, R89.reuse, R96, R33 ;  /* 0x0000006059217223 */ /* 0x040fe20000000021 */
[C---:B------:R-:W-:Y:S01]  /*10190*/  FFMA R34, R89.reuse, R101, R34 ;  /* 0x0000006559227223 */ /* 0x040fe20000000022 */
[C---:B------:R-:W-:Y:S01]  /*101a0*/  FFMA R35, R89.reuse, R98, R35 ;  /* 0x0000006259237223 */ /* 0x040fe20000000023 */
[C---:B------:R-:W-:Y:S01]  /*101b0*/  FFMA R36, R89.reuse, R103, R36 ;  /* 0x0000006759247223 */ /* 0x040fe20000000024 */
[----:B------:R-:W-:Y:S01]  /*101c0*/  F2FP.F16.F32.PACK_AB R15, R32, R31 ;  /* 0x0000001f200f723e */ /* 0x000fe200000000ff */
[----:B------:R-:W-:Y:S01]  /*101d0*/  HADD2.F32 R105, -RZ, R106.H1_H1 ;  /* 0x3000006aff697230 */ /* 0x000fe20000004100 */
[----:B-1----:R-:W-:Y:S01]  /*101e0*/  F2FP.F16.F32.PACK_AB R4, R34, R33 ;  /* 0x000000212204723e */ /* 0x002fe200000000ff */
[----:B------:R-:W-:Y:S01]  /*101f0*/  FFMA R37, R89, R100, R37 ;  /* 0x0000006459257223 */ /* 0x000fe20000000025 */
[----:B------:R-:W-:Y:S01]  /*10200*/  F2FP.F16.F32.PACK_AB R5, R36, R35 ;  /* 0x000000232405723e */ /* 0x000fe200000000ff */
[----:B------:R1:W-:Y:S01]  /*10210*/  STSM.16.MT88.4 [R144+0xe800], R12 ;  /* 0x00e8000c90007844 */ /* 0x0003e20000004200 */
[----:B------:R-:W-:-:S02]  /*10220*/  HADD2.F32 R102, -RZ, R107.H0_H0 ;  /* 0x2000006bff667230 */ /* 0x000fc40000004100 */
[C---:B------:R-:W-:Y:S01]  /*10230*/  FFMA R38, R89.reuse, R105, R38 ;  /* 0x0000006959267223 */ /* 0x040fe20000000026 */
[----:B------:R-:W-:Y:S02]  /*10240*/  HADD2.F32 R107, -RZ, R107.H1_H1 ;  /* 0x3000006bff6b7230 */ /* 0x000fe40000004100 */
[----:B------:R-:W-:Y:S02]  /*10250*/  HADD2.F32 R104, -RZ, R112.H0_H0 ;  /* 0x20000070ff687230 */ /* 0x000fe40000004100 */
[C---:B------:R-:W-:Y:S01]  /*10260*/  FFMA R39, R89.reuse, R102, R39 ;  /* 0x0000006659277223 */ /* 0x040fe20000000027 */
[----:B------:R-:W-:Y:S02]  /*10270*/  HADD2.F32 R106, -RZ, R113.H0_H0 ;  /* 0x20000071ff6a7230 */ /* 0x000fe40000004100 */
[C---:B------:R-:W-:Y:S01]  /*10280*/  FFMA R40, R89.reuse, R107, R40 ;  /* 0x0000006b59287223 */ /* 0x040fe20000000028 */
[----:B------:R-:W-:Y:S02]  /*10290*/  HADD2.F32 R113, -RZ, R114.H1_H1 ;  /* 0x30000072ff717230 */ /* 0x000fe40000004100 */
[C---:B------:R-:W-:Y:S01]  /*102a0*/  FFMA R41, R89.reuse, R104, R41 ;  /* 0x0000006859297223 */ /* 0x040fe20000000029 */
[C---:B------:R-:W-:Y:S01]  /*102b0*/  FFMA R42, R89.reuse, R109, R42 ;  /* 0x0000006d592a7223 */ /* 0x040fe2000000002a */
[C---:B------:R-:W-:Y:S01]  /*102c0*/  FFMA R43, R89.reuse, R106, R43 ;  /* 0x0000006a592b7223 */ /* 0x040fe2000000002b */
[----:B------:R-:W-:Y:S01]  /*102d0*/  FFMA R44, R89, R111, R44 ;  /* 0x0000006f592c7223 */ /* 0x000fe2000000002c */
[----:B------:R-:W-:-:S02]  /*102e0*/  HADD2.F32 R112, -RZ, R120.H0_H0 ;  /* 0x20000078ff707230 */ /* 0x000fc40000004100 */
[C---:B------:R-:W-:Y:S01]  /*102f0*/  FFMA R45, R89.reuse, R108, R45 ;  /* 0x0000006c592d7223 */ /* 0x040fe2000000002d */
[C---:B------:R-:W-:Y:S01]  /*10300*/  FFMA R46, R89.reuse, R113, R46 ;  /* 0x00000071592e7223 */ /* 0x040fe2000000002e */
[----:B------:R-:W-:Y:S02]  /*10310*/  HADD2.F32 R114, -RZ, R121.H0_H0 ;  /* 0x20000079ff727230 */ /* 0x000fe40000004100 */
[C---:B------:R-:W-:Y:S01]  /*10320*/  FFMA R47, R89.reuse, R110, R47 ;  /* 0x0000006e592f7223 */ /* 0x040fe2000000002f */
[C---:B------:R-:W-:Y:S01]  /*10330*/  FFMA R48, R89.reuse, R115, R48 ;  /* 0x0000007359307223 */ /* 0x040fe20000000030 */
[C---:B------:R-:W-:Y:S01]  /*10340*/  FFMA R49, R89.reuse, R112, R49 ;  /* 0x0000007059317223 */ /* 0x040fe20000000031 */
[----:B------:R-:W-:Y:S02]  /*10350*/  HADD2.F32 R121, -RZ, R122.H1_H1 ;  /* 0x3000007aff797230 */ /* 0x000fe40000004100 */
[C---:B------:R-:W-:Y:S01]  /*10360*/  FFMA R50, R89.reuse, R117, R50 ;  /* 0x0000007559327223 */ /* 0x040fe20000000032 */
[C---:B------:R-:W-:Y:S01]  /*10370*/  FFMA R51, R89.reuse, R114, R51 ;  /* 0x0000007259337223 */ /* 0x040fe20000000033 */
[----:B------:R-:W-:Y:S01]  /*10380*/  FFMA R52, R89, R119, R52 ;  /* 0x0000007759347223 */ /* 0x000fe20000000034 */
[----:B------:R-:W-:-:S02]  /*10390*/  HADD2.F32 R120, -RZ, R124.H0_H0 ;  /* 0x2000007cff787230 */ /* 0x000fc40000004100 */
[C---:B------:R-:W-:Y:S01]  /*103a0*/  FFMA R53, R89.reuse, R116, R53 ;  /* 0x0000007459357223 */ /* 0x040fe20000000035 */
[----:B------:R-:W-:Y:S02]  /*103b0*/  HADD2.F32 R65, -RZ, R124.H1_H1 ;  /* 0x3000007cff417230 */ /* 0x000fe40000004100 */
[C---:B------:R-:W-:Y:S01]  /*103c0*/  FFMA R54, R89.reuse, R121, R54 ;  /* 0x0000007959367223 */ /* 0x040fe20000000036 */
[--C-:B------:R-:W-:Y:S02]  /*103d0*/  HADD2.F32 R122, -RZ, R125.reuse.H0_H0 ;  /* 0x2000007dff7a7230 */ /* 0x100fe40000004100 */
[C---:B------:R-:W-:Y:S01]  /*103e0*/  FFMA R55, R89.reuse, R118, R55 ;  /* 0x0000007659377223 */ /* 0x040fe20000000037 */
[----:B------:R-:W-:Y:S02]  /*103f0*/  HADD2.F32 R67, -RZ, R125.H1_H1 ;  /* 0x3000007dff437230 */ /* 0x000fe40000004100 */
[C---:B------:R-:W-:Y:S01]  /*10400*/  FFMA R56, R89.reuse, R123, R56 ;  /* 0x0000007b59387223 */ /* 0x040fe20000000038 */
[--C-:B------:R-:W-:Y:S01]  /*10410*/  HADD2.F32 R124, -RZ, R126.reuse.H0_H0 ;  /* 0x2000007eff7c7230 */ /* 0x100fe20000004100 */
[----:B------:R-:W-:Y:S01]  /*10420*/  F2FP.F16.F32.PACK_AB R6, R38, R37 ;  /* 0x000000252606723e */ /* 0x000fe200000000ff */
[----:B------:R-:W-:Y:S01]  /*10430*/  FFMA R57, R89, R120, R57 ;  /* 0x0000007859397223 */ /* 0x000fe20000000039 */
[----:B------:R-:W-:Y:S01]  /*10440*/  F2FP.F16.F32.PACK_AB R7, R40, R39 ;  /* 0x000000272807723e */ /* 0x000fe200000000ff */
[----:B------:R-:W-:-:S02]  /*10450*/  HADD2.F32 R125, -RZ, R126.H1_H1 ;  /* 0x3000007eff7d7230 */ /* 0x000fc40000004100 */
[C---:B------:R-:W-:Y:S01]  /*10460*/  FFMA R58, R89.reuse, R65, R58 ;  /* 0x00000041593a7223 */ /* 0x040fe2000000003a */
[--C-:B------:R-:W-:Y:S02]  /*10470*/  HADD2.F32 R126, -RZ, R127.reuse.H0_H0 ;  /* 0x2000007fff7e7230 */ /* 0x100fe40000004100 */
[C---:B------:R-:W-:Y:S01]  /*10480*/  FFMA R59, R89.reuse, R122, R59 ;  /* 0x0000007a593b7223 */ /* 0x040fe2000000003b */
[----:B------:R2:W-:Y:S01]  /*10490*/  STSM.16.MT88.4 [R148+0xc000], R4 ;  /* 0x00c0000494007844 */ /* 0x0005e20000004200 */
[----:B------:R-:W-:Y:S02]  /*104a0*/  HADD2.F32 R127, -RZ, R127.H1_H1 ;  /* 0x3000007fff7f7230 */ /* 0x000fe40000004100 */
[C---:B------:R-:W-:Y:S01]  /*104b0*/  FFMA R60, R89.reuse, R67, R60 ;  /* 0x00000043593c7223 */ /* 0x040fe2000000003c */
[----:B-----5:R-:W-:Y:S01]  /*104c0*/  F2FP.F16.F32.PACK_AB R8, R42, R41 ;  /* 0x000000292a08723e */ /* 0x020fe200000000ff */
[C---:B------:R-:W-:Y:S01]  /*104d0*/  FFMA R61, R89.reuse, R124, R61 ;  /* 0x0000007c593d7223 */ /* 0x040fe2000000003d */
[----:B------:R-:W-:Y:S01]  /*104e0*/  F2FP.F16.F32.PACK_AB R9, R44, R43 ;  /* 0x0000002b2c09723e */ /* 0x000fe200000000ff */
[C---:B------:R-:W-:Y:S01]  /*104f0*/  FFMA R62, R89.reuse, R125, R62 ;  /* 0x0000007d593e7223 */ /* 0x040fe2000000003e */
[----:B------:R-:W-:Y:S01]  /*10500*/  F2FP.F16.F32.PACK_AB R10, R46, R45 ;  /* 0x0000002d2e0a723e */ /* 0x000fe200000000ff */
[C---:B------:R-:W-:Y:S01]  /*10510*/  FFMA R63, R89.reuse, R126, R63 ;  /* 0x0000007e593f7223 */ /* 0x040fe2000000003f */
[----:B------:R-:W-:Y:S01]  /*10520*/  F2FP.F16.F32.PACK_AB R11, R48, R47 ;  /* 0x0000002f300b723e */ /* 0x000fe200000000ff */
[----:B------:R-:W-:Y:S01]  /*10530*/  FFMA R64, R89, R127, R64 ;  /* 0x0000007f59407223 */ /* 0x000fe20000000040 */
[----:B-1----:R-:W-:-:S02]  /*10540*/  F2FP.F16.F32.PACK_AB R12, R50, R49 ;  /* 0x00000031320c723e */ /* 0x002fc400000000ff */
[----:B------:R-:W-:Y:S01]  /*10550*/  F2FP.F16.F32.PACK_AB R13, R52, R51 ;  /* 0x00000033340d723e */ /* 0x000fe200000000ff */
[----:B------:R2:W-:Y:S01]  /*10560*/  STSM.16.MT88.4 [R148+0xc800], R8 ;  /* 0x00c8000894007844 */ /* 0x0005e20000004200 */
[----:B------:R-:W-:Y:S02]  /*10570*/  F2FP.F16.F32.PACK_AB R14, R54, R53 ;  /* 0x00000035360e723e */ /* 0x000fe400000000ff */
[----:B------:R-:W-:Y:S02]  /*10580*/  F2FP.F16.F32.PACK_AB R15, R56, R55 ;  /* 0x00000037380f723e */ /* 0x000fe400000000ff */
[----:B------:R-:W-:Y:S02]  /*10590*/  F2FP.F16.F32.PACK_AB R16, R58, R57 ;  /* 0x000000393a10723e */ /* 0x000fe400000000ff */
[----:B------:R-:W-:Y:S01]  /*105a0*/  F2FP.F16.F32.PACK_AB R17, R60, R59 ;  /* 0x0000003b3c11723e */ /* 0x000fe200000000ff */
[----:B------:R2:W-:Y:S01]  /*105b0*/  STSM.16.MT88.4 [R148+0xd000], R12 ;  /* 0x00d0000c94007844 */ /* 0x0005e20000004200 */
[----:B------:R-:W-:-:S02]  /*105c0*/  F2FP.F16.F32.PACK_AB R18, R62, R61 ;  /* 0x0000003d3e12723e */ /* 0x000fc400000000ff */
[----:B------:R-:W-:-:S05]  /*105d0*/  F2FP.F16.F32.PACK_AB R19, R64, R63 ;  /* 0x0000003f4013723e */ /* 0x000fca00000000ff */
[----:B------:R2:W-:Y:S01]  /*105e0*/  STSM.16.MT88.4 [R148+0xd800], R16 ;  /* 0x00d8001094007844 */ /* 0x0005e20000004200 */
[----:B------:R-:W-:Y:S01]  /*105f0*/  @!PT LDS RZ, [RZ] ;  /* 0x00000000fffff984 */ /* 0x000fe20000000800 */
[----:B------:R-:W-:Y:S01]  /*10600*/  @!PT LDS RZ, [RZ] ;  /* 0x00000000fffff984 */ /* 0x000fe20000000800 */
[----:B------:R-:W-:Y:S01]  /*10610*/  @!PT LDS RZ, [RZ] ;  /* 0x00000000fffff984 */ /* 0x000fe20000000800 */
[----:B------:R-:W-:Y:S01]  /*10620*/  @!PT LDS RZ, [RZ] ;  /* 0x00000000fffff984 */ /* 0x000fe20000000800 */
[----:B------:R1:W-:Y:S06]  /*10630*/  MEMBAR.ALL.CTA ;  /* 0x0000000000007992 */ /* 0x0003ec0000008000 */
        /* <DEDUP_REMOVED lines=10> */
[----:B------:R1:W-:Y:S02]  /*106e0*/  UTMASTG.2D [UR4], [UR56] ;  /* 0x00000004380073b5 */ /* 0x0003e40008008000 */
[----:B-1----:R0:W-:Y:S02]  /*106f0*/  UTMACMDFLUSH ;  /* 0x00000000000079b7 */ /* 0x0021e40000000000 */
.L_x_181:
[----:B------:R-:W-:Y:S05]  /*10700*/  BSYNC.RECONVERGENT B0 ;  /* 0x0000000000007941 */ /* 0x000fea0003800200 */
.L_x_180:
[----:B------:R-:W-:Y:S01]  /*10710*/  @P0 SEL R137, R0, RZ, P1 ;  /* 0x000000ff00890207 */ /* 0x000fe20000800000 */
[----:B------:R-:W-:Y:S01]  /*10720*/  BSSY.RECONVERGENT B0, `(.L_x_182) ;  /* 0x0000004000007945 */ /* 0x000fe20003800200 */
[----:B------:R-:W-:Y:S03]  /*10730*/  @P0 LOP3.LUT R135, R135, R2, RZ, 0x3c, !PT ;  /* 0x0000000287870212 */ /* 0x000fe600078e3cff */
[----:B------:R-:W-:Y:S05]  /*10740*/  @!P2 BRA `(.L_x_183) ;  /* 0x000000000004a947 */ /* 0x000fea0003800000 */
[----:B------:R-:W-:Y:S04]  /*10750*/  DEPBAR.LE SB0, 0x1 ;  /* 0x000080400000791a */ /* 0x000fe80000000000 */
.L_x_183:
[----:B------:R-:W-:Y:S05]  /*10760*/  BSYNC.RECONVERGENT B0 ;  /* 0x0000000000007941 */ /* 0x000fea0003800200 */
.L_x_182:
[----:B------:R-:W-:Y:S01]  /*10770*/  UISETP.NE.AND UP1, UPT, UR54, -0x4, UPT ;  /* 0xfffffffc3600788c */ /* 0x000fe2000bf25270 */
[----:B------:R-:W-:Y:S01]  /*10780*/  BAR.SYNC.DEFER_BLOCKING 0x1, 0x80 ;  /* 0x0042000000007b1d */ /* 0x000fe20000010000 */
[----:B------:R-:W-:Y:S01]  /*10790*/  UISETP.NE.AND UP0, UPT, UR55, 0x8, UPT ;  /* 0x000000083700788c */ /* 0x000fe2000bf05270 */
[----:B----4-:R-:W-:Y:S01]  /*107a0*/  R2UR UR18, R133 ;  /* 0x00000000851272ca */ /* 0x010fe200000e0000 */
[----:B------:R-:W-:Y:S01]  /*107b0*/  UIADD3 UR54, UPT, UPT, UR54, 0x4, URZ ;  /* 0x0000000436367890 */ /* 0x000fe2000fffe0ff */
[----:B------:R-:W-:Y:S01]  /*107c0*/  R2UR UR19, R132 ;  /* 0x00000000841372ca */ /* 0x000fe200000e0000 */
[----:B------:R-:W-:Y:S01]  /*107d0*/  USEL UR6, URZ, 0x1, UP0 ;  /* 0x00000001ff067887 */ /* 0x000fe20008000000 */
[----:B------:R-:W-:Y:S01]  /*107e0*/  PLOP3.LUT P0, PT, PT, PT, UP1, 0x80, 0x8 ;  /* 0x000000000008781c */ /* 0x000fe20003f0f018 */
[----:B------:R-:W-:Y:S01]  /*107f0*/  USEL UR5, UR55, URZ, UP0 ;  /* 0x000000ff37057287 */ /* 0x000fe20008000000 */
[----:B------:R-:W-:Y:S01]  /*10800*/  PLOP3.LUT P2, PT, PT, PT, PT, 0x8, 0x80 ;  /* 0x000000000080781c */ /* 0x000fe20003f4e170 */
[----:B--2---:R-:W-:Y:S01]  /*10810*/  IMAD.MOV.U32 R16, RZ, RZ, R131 ;  /* 0x000000ffff107224 */ /* 0x004fe200078e0083 */
[----:B------:R-:W-:Y:S01]  /*10820*/  @UP1 ULEA UR4, UR53, UR43, 0x3 ;  /* 0x0000002b35041291 */ /* 0x000fe2000f8e18ff */
[----:B------:R-:W-:Y:S03]  /*10830*/  LOP3.LUT R134, R134, UR6, RZ, 0x3c, !PT ;  /* 0x0000000686867c12 */ /* 0x000fe6000f8e3cff */
[----:B------:R-:W-:Y:S04]  /*10840*/  @UP1 UIADD3 UR4, UPT, UPT, UR4, 0x40, URZ ;  /* 0x0000004004041890 */ /* 0x000fe8000fffe0ff */
[----:B------:R-:W-:Y:S09]  /*10850*/  @UP1 UPRMT UR4, UR52, 0x654, UR4 ;  /* 0x0000065434041896 */ /* 0x000ff20008000004 */
[----:B------:R-:W-:Y:S01]  /*10860*/  @P0 SYNCS.ARRIVE.TRANS64.RED.A1T0 RZ, [UR4], RZ ;  /* 0x000000ffffff09a7 */ /* 0x000fe20008100404 */
[----:B------:R-:W-:Y:S01]  /*10870*/  @UP1 UIADD3 UR4, UPT, UPT, UR53, 0x1, URZ ;  /* 0x0000000135041890 */ /* 0x000fe2000fffe0ff */
[----:B------:R-:W-:Y:S03]  /*10880*/  ISETP.NE.AND P0, PT, R130, RZ, PT ;  /* 0x000000ff8200720c */ /* 0x000fe60003f05270 */
[----:B------:R-:W-:Y:S04]  /*10890*/  @UP1 UISETP.NE.AND UP0, UPT, UR4, 0x4, UPT ;  /* 0x000000040400188c */ /* 0x000fe8000bf05270 */
[----:B------:R-:W-:Y:S06]  /*108a0*/  @UP1 USEL UR53, UR4, URZ, UP0 ;  /* 0x000000ff04351287 */ /* 0x000fec0008000000 */
[----:B------:R-:W-:Y:S06]  /*108b0*/  @P0 BRA `(.L_x_184) ;  /* 0xffffff9400540947 */ /* 0x000fec000383ffff */
[----:B------:R-:W-:Y:S01]  /*108c0*/  ULEA UR4, UR53, UR43, 0x3 ;  /* 0x0000002b35047291 */ /* 0x000fe2000f8e18ff */
[----:B------:R-:W-:-:S04]  /*108d0*/  DEPBAR.LE SB0, 0x0 ;  /* 0x000080000000791a */ /* 0x000fc80000000000 */
[----:B------:R-:W-:-:S04]  /*108e0*/  UIADD3 UR4, UPT, UPT, UR4, 0x40, URZ ;  /* 0x0000004004047890 */ /* 0x000fc8000fffe0ff */
[----:B------:R-:W-:-:S09]  /*108f0*/  UPRMT UR4, UR52, 0x654, UR4 ;  /* 0x0000065434047896 */ /* 0x000fd20008000004 */
[----:B------:R-:W-:Y:S01]  /*10900*/  SYNCS.ARRIVE.TRANS64.RED.A1T0 RZ, [UR4], RZ ;  /* 0x000000ffffff79a7 */ /* 0x000fe20008100404 */
[----:B------:R-:W-:Y:S05]  /*10910*/  EXIT ;  /* 0x000000000000794d */ /* 0x000fea0003800000 */
.L_x_128:
[----:B------:R-:W-:-:S08]  /*10920*/  NOP ;  /* 0x0000000000007918 */ /* 0x000fd00000000000 */
[----:B-1--45:R-:W-:-:S00]  /*10930*/  USETMAXREG.DEALLOC.CTAPOOL 0x88 ;  /* 0x00000088000079c8 */ /* 0x032fc000080e0500 */
[----:B------:R-:W-:Y:S05]  /*10940*/  EXIT ;  /* 0x000000000000794d */ /* 0x000fea0003800000 */
.L_x_289:
[----:B------:R-:W-:-:S08]  /*10950*/  NOP ;  /* 0x0000000000007918 */ /* 0x000fd00000000000 */
[----:B-1--45:R-:W1:-:S00]  /*10960*/  USETMAXREG.DEALLOC.CTAPOOL 0x88 ;  /* 0x00000088000079c8 */ /* 0x032e4000080e0500 */
[----:B-1----:R-:W1:Y:S01]  /*10970*/  SHFL.IDX PT, R128, R128, RZ, 0x1f ;  /* 0x00001fff80807589 */ /* 0x002e6200000e0000 */
[----:B------:R-:W2:Y:S05]  /*10980*/  LDCU UR19, c[0x0][0xc1c] ;  /* 0x00018380ff1377ac */ /* 0x000eaa0008000800 */
[----:B------:R-:W3:Y:S01]  /*10990*/  LDC.64 R8, c[0x0][0x900] ;  /* 0x00024000ff087b82 */ /* 0x000ee20000000a00 */
[----:B------:R-:W-:Y:S01]  /*109a0*/  BSSY.RECONVERGENT B0, `(.L_x_185) ;  /* 0x000003f000007945 */ /* 0x000fe20003800200 */
[----:B------:R-:W-:Y:S01]  /*109b0*/  ELECT P0, URZ, PT ;  /* 0x0000000000ff782f */ /* 0x000fe20003800000 */
[----:B------:R-:W-:Y:S02]  /*109c0*/  UMOV UR4, 0x400 ;  /* 0x0000040000047882 */ /* 0x000fe40000000000 */
[----:B------:R-:W-:-:S03]  /*109d0*/  ULEA UR4, UR5, UR4, 0x18 ;  /* 0x0000000405047291 */ /* 0x000fc6000f8ec0ff */
[----:B------:R-:W4:Y:S08]  /*109e0*/  LDC.64 R10, c[0x0][0x908] ;  /* 0x00024200ff0a7b82 */ /* 0x000f300000000a00 */
[----:B------:R-:W3:Y:S01]  /*109f0*/  LDC.64 R4, c[0x0][0x910] ;  /* 0x00024400ff047b82 */ /* 0x000ee20000000a00 */
[----:B--2---:R-:W-:Y:S01]  /*10a00*/  UIADD3 UR19, UPT, UPT, UR16, UR19, URZ ;  /* 0x0000001310137290 */ /* 0x004fe2000fffe0ff */
[----:B-1----:R-:W-:-:S06]  /*10a10*/  R2UR UR7, R128 ;  /* 0x00000000800772ca */ /* 0x002fcc00000e0000 */
[----:B------:R-:W1:Y:S08]  /*10a20*/  LDC.64 R6, c[0x0][0x918] ;  /* 0x00024600ff067b82 */ /* 0x000e700000000a00 */
[----:B------:R-:W2:Y:S01]  /*10a30*/  LDC.64 R64, c[0x0][0x920] ;  /* 0x00024800ff407b82 */ /* 0x000ea20000000a00 */
[----:B------:R-:W-:Y:S02]  /*10a40*/  USHF.R.U32.HI UR6, URZ, 0x3, UR7 ;  /* 0x00000003ff067899 */ /* 0x000fe40008011607 */
[----:B------:R-:W-:-:S02]  /*10a50*/  ULEA UR21, UR7, UR4, 0x9 ;  /* 0x0000000407157291 */ /* 0x000fc4000f8e48ff */
[----:B------:R-:W-:-:S06]  /*10a60*/  ULOP3.LUT UR6, UR6, 0x1, URZ, 0xc0, !UPT ;  /* 0x0000000106067892 */ /* 0x000fcc000f8ec0ff */
[----:B------:R-:W-:Y:S01]  /*10a70*/  IMAD.U32 R0, RZ, RZ, UR6 ;  /* 0x00000006ff007e24 */ /* 0x000fe2000f8e00ff */
[----:B------:R-:W-:Y:S06]  /*10a80*/  @!P0 BRA `(.L_x_186) ;  /* 0x0000000000c08947 */ /* 0x000fec0003800000 */
[----:B------:R-:W5:Y:S08]  /*10a90*/  LDC.64 R20, c[0x0][0x400] ;  /* 0x00010000ff147b82 */ /* 0x000f700000000a00 */
[----:B------:R-:W5:Y:S08]  /*10aa0*/  LDC.64 R22, c[0x0][0x408] ;  /* 0x00010200ff167b82 */ /* 0x000f700000000a00 */
[----:B------:R-:W4:Y:S08]  /*10ab0*/  LDC.64 R16, c[0x0][0x410] ;  /* 0x00010400ff107b82 */ /* 0x000f300000000a00 */
[----:B------:R-:W4:Y:S08]  /*10ac0*/  LDC.64 R18, c[0x0][0x418] ;  /* 0x00010600ff127b82 */ /* 0x000f300000000a00 */
[----:B------:R-:W3:Y:S01]  /*10ad0*/  LDC.64 R12, c[0x0][0x420] ;  /* 0x00010800ff0c7b82 */ /* 0x000ee20000000a00 */
[----:B-----5:R5:W-:Y:S07]  /*10ae0*/  STS.128 [UR21+-0xa00], R20 ;  /* 0xfff60014ff007988 */ /* 0x020bee0008000c15 */
[----:B------:R-:W3:Y:S01]  /*10af0*/  LDC.64 R14, c[0x0][0x428] ;  /* 0x00010a00ff0e7b82 */ /* 0x000ee20000000a00 */
[----:B----4-:R4:W-:Y:S07]  /*10b00*/  STS.128 [UR21+-0x9f0], R16 ;  /* 0xfff61010ff007988 */ /* 0x0109ee0008000c15 */
[----:B------:R-:W1:Y:S08]  /*10b10*/  LDC.64 R60, c[0x0][0x430] ;  /* 0x00010c00ff3c7b82 */ /* 0x000e700000000a00 */
[----:B------:R-:W1:Y:S01]  /*10b20*/  LDC.64 R62, c[0x0][0x438] ;  /* 0x00010e00ff3e7b82 */ /* 0x000e620000000a00 */
[----:B---3--:R3:W-:Y:S07]  /*10b30*/  STS.128 [UR21+-0x9e0], R12 ;  /* 0xfff6200cff007988 */ /* 0x0087ee0008000c15 */
[----:B------:R-:W2:Y:S08]  /*10b40*/  LDC.64 R56, c[0x0][0x440] ;  /* 0x00011000ff387b82 */ /* 0x000eb00000000a00 */
[----:B------:R-:W2:Y:S08]  /*10b50*/  LDC.64 R58, c[0x0][0x448] ;  /* 0x00011200ff3a7b82 */ /* 0x000eb00000000a00 */
[----:B------:R-:W5:Y:S01]  /*10b60*/  LDC.64 R52, c[0x0][0x450] ;  /* 0x00011400ff347b82 */ /* 0x000f620000000a00 */
[----:B-1----:R1:W-:Y:S07]  /*10b70*/  STS.128 [UR21+-0x9d0], R60 ;  /* 0xfff6303cff007988 */ /* 0x0023ee0008000c15 */
[----:B------:R-:W5:Y:S08]  /*10b80*/  LDC.64 R54, c[0x0][0x458] ;  /* 0x00011600ff367b82 */ /* 0x000f700000000a00 */
[----:B------:R-:W4:Y:S01]  /*10b90*/  LDC.64 R48, c[0x0][0x460] ;  /* 0x00011800ff307b82 */ /* 0x000f220000000a00 */
[----:B--2---:R1:W-:Y:S07]  /*10ba0*/  STS.128 [UR21+-0x9c0], R56 ;  /* 0xfff64038ff007988 */ /* 0x0043ee0008000c15 */
[----:B------:R-:W4:Y:S08]  /*10bb0*/  LDC.64 R50, c[0x0][0x468] ;  /* 0x00011a00ff327b82 */ /* 0x000f300000000a00 */
[----:B------:R-:W2:Y:S01]  /*10bc0*/  LDC.64 R44, c[0x0][0x470] ;  /* 0x00011c00ff2c7b82 */ /* 0x000ea20000000a00 */
[----:B-----5:R1:W-:Y:S07]  /*10bd0*/  STS.128 [UR21+-0x9b0], R52 ;  /* 0xfff65034ff007988 */ /* 0x0203ee0008000c15 */
[----:B------:R-:W2:Y:S08]  /*10be0*/  LDC.64 R46, c[0x0][0x478] ;  /* 0x00011e00ff2e7b82 */ /* 0x000eb00000000a00 */
[----:B------:R-:W5:Y:S01]  /*10bf0*/  LDC.64 R40, c[0x0][0x500] ;  /* 0x00014000ff287b82 */ /* 0x000f620000000a00 */
[----:B----4-:R1:W-:Y:S07]  /*10c00*/  STS.128 [UR21+-0x9a0], R48 ;  /* 0xfff66030ff007988 */ /* 0x0103ee0008000c15 */
        /* <DEDUP_REMOVED lines=19> */
[----:B---3--:R-:W3:Y:S01]  /*10d40*/  LDC.64 R12, c[0x0][0x570] ;  /* 0x00015c00ff0c7b82 */ /* 0x008ee20000000a00 */
[----:B--2---:R1:W-:Y:S07]  /*10d50*/  STS.128 [UR21+-0x930], R20 ;  /* 0xfff6d014ff007988 */ /* 0x0043ee0008000c15 */
[----:B------:R-:W3:Y:S01]  /*10d60*/  LDC.64 R14, c[0x0][0x578] ;  /* 0x00015e00ff0e7b82 */ /* 0x000ee20000000a00 */
[----:B-----5:R1:W-:Y:S04]  /*10d70*/  STS.128 [UR21+-0x920], R16 ;  /* 0xfff6e010ff007988 */ /* 0x0203e80008000c15 */
[----:B---3--:R1:W-:Y:S02]  /*10d80*/  STS.128 [UR21+-0x910], R12 ;  /* 0xfff6f00cff007988 */ /* 0x0083e40008000c15 */
.L_x_186:
[----:B------:R-:W-:Y:S05]  /*10d90*/  BSYNC.RECONVERGENT B0 ;  /* 0x0000000000007941 */ /* 0x000fea0003800200 */
.L_x_185:
[----:B-1----:R-:W1:Y:S01]  /*10da0*/  LDC.64 R16, c[0x0][0x960] ;  /* 0x00025800ff107b82 */ /* 0x002e620000000a00 */
[----:B------:R-:W-:Y:S01]  /*10db0*/  ELECT P1, URZ, PT ;  /* 0x0000000000ff782f */ /* 0x000fe20003820000 */
[----:B------:R-:W-:-:S06]  /*10dc0*/  NOP ;  /* 0x0000000000007918 */ /* 0x000fcc0000000000 */
[----:B------:R-:W1:Y:S01]  /*10dd0*/  LDC.64 R18, c[0x0][0x968] ;  /* 0x00025a00ff127b82 */ /* 0x000e620000000a00 */
[----:B------:R-:W-:Y:S01]  /*10de0*/  ELECT P0, URZ, PT ;  /* 0x0000000000ff782f */ /* 0x000fe20003800000 */
[----:B------:R-:W-:Y:S02]  /*10df0*/  ULOP3.LUT UR7, UR7, 0x7, URZ, 0xc0, !UPT ;  /* 0x0000000707077892 */ /* 0x000fe4000f8ec0ff */
[----:B------:R-:W-:Y:S02]  /*10e00*/  UIMAD UR9, UR16, 0xe, URZ ;  /* 0x0000000e100978a4 */ /* 0x000fe4000f8e02ff */
[----:B---34-:R-:W-:Y:S01]  /*10e10*/  @P1 STS.128 [UR21+-0xb00], R8 ;  /* 0xfff50008ff001988 */ /* 0x018fe20008000c15 */
[----:B------:R-:W-:Y:S01]  /*10e20*/  UIMAD UR18, UR16, 0xc, URZ ;  /* 0x0000000c101278a4 */ /* 0x000fe2000f8e02ff */
[----:B------:R-:W3:Y:S01]  /*10e30*/  LDC.64 R12, c[0x0][0x970] ;  /* 0x00025c00ff0c7b82 */ /* 0x000ee20000000a00 */
[----:B------:R-:W-:Y:S01]  /*10e40*/  UIMAD UR20, UR19, 0xe, URZ ;  /* 0x0000000e131478a4 */ /* 0x000fe2000f8e02ff */
[----:B------:R-:W-:Y:S01]  /*10e50*/  @P1 STS.128 [UR21+-0xaf0], R4 ;  /* 0xfff51004ff001988 */ /* 0x000fe20008000c15 */
[----:B------:R-:W-:-:S02]  /*10e60*/  UIADD3 UR24, UPT, UPT, UR21, -0xa00, URZ ;  /* 0xfffff60015187890 */ /* 0x000fc4000fffe0ff */
[----:B------:R-:W-:Y:S02]  /*10e70*/  UIADD3 UR23, UPT, UPT, UR21, -0x980, URZ ;  /* 0xfffff68015177890 */ /* 0x000fe4000fffe0ff */
[----:B------:R-:W-:Y:S01]  /*10e80*/  UIADD3 UR22, UPT, UPT, UR21, -0xb00, URZ ;  /* 0xfffff50015167890 */ /* 0x000fe2000fffe0ff */
[----:B------:R-:W3:Y:S01]  /*10e90*/  LDC.64 R14, c[0x0][0x978] ;  /* 0x00025e00ff0e7b82 */ /* 0x000ee20000000a00 */
[----:B------:R-:W4:Y:S01]  /*10ea0*/  LDCU.64 UR10, c[0x0][0xb18] ;  /* 0x00016300ff0a77ac */ /* 0x000f220008000a00 */
[----:B------:R-:W1:Y:S06]  /*10eb0*/  LDCU.64 UR12, c[0x0][0xb20] ;  /* 0x00016400ff0c77ac */ /* 0x000e6c0008000a00 */
[----:B------:R-:W2:Y:S01]  /*10ec0*/  LDC.64 R66, c[0x0][0x928] ;  /* 0x00024a00ff427b82 */ /* 0x000ea20000000a00 */
[----:B-1----:R1:W-:Y:S01]  /*10ed0*/  @P1 STS.128 [UR21+-0xaa0], R16 ;  /* 0xfff56010ff001988 */ /* 0x0023e20008000c15 */
[----:B------:R-:W1:Y:S01]  /*10ee0*/  LDCU.64 UR16, c[0x0][0x820] ;  /* 0x00010400ff1077ac */ /* 0x000e620008000a00 */
[----:B------:R-:W1:Y:S05]  /*10ef0*/  LDCU.64 UR14, c[0x0][0xb00] ;  /* 0x00016000ff0e77ac */ /* 0x000e6a0008000a00 */
[----:B------:R-:W5:Y:S01]  /*10f00*/  LDC.64 R28, c[0x0][0x930] ;  /* 0x00024c00ff1c7b82 */ /* 0x000f620000000a00 */
[----:B------:R-:W-:Y:S01]  /*10f10*/  UIMAD UR19, UR19, 0xc, URZ ;  /* 0x0000000c131378a4 */ /* 0x000fe2000f8e02ff */
[----:B------:R-:W-:-:S06]  /*10f20*/  UMOV UR8, UR7 ;  /* 0x0000000700087c82 */ /* 0x000fcc0008000000 */
[----:B------:R-:W5:Y:S01]  /*10f30*/  LDC.64 R30, c[0x0][0x938] ;  /* 0x00024e00ff1e7b82 */ /* 0x000f620000000a00 */
[----:B---3--:R3:W-:Y:S07]  /*10f40*/  @P1 STS.128 [UR21+-0xa90], R12 ;  /* 0xfff5700cff001988 */ /* 0x0087ee0008000c15 */
[----:B------:R-:W4:Y:S01]  /*10f50*/  LDC.64 R24, c[0x0][0x940] ;  /* 0x00025000ff187b82 */ /* 0x000f220000000a00 */
[----:B--2---:R2:W-:Y:S01]  /*10f60*/  @P1 STS.128 [UR21+-0xae0], R64 ;  /* 0xfff52040ff001988 */ /* 0x0045e20008000c15 */
[----:B-1----:R-:W-:-:S06]  /*10f70*/  LOP3.LUT R17, R0, 0x1, RZ, 0x3c, !PT ;  /* 0x0000000100117812 */ /* 0x002fcc00078e3cff */
[----:B------:R-:W4:Y:S08]  /*10f80*/  LDC.64 R26, c[0x0][0x948] ;  /* 0x00025200ff1a7b82 */ /* 0x000f300000000a00 */
[----:B------:R-:W1:Y:S01]  /*10f90*/  LDC.64 R20, c[0x0][0x950] ;  /* 0x00025400ff147b82 */ /* 0x000e620000000a00 */
[----:B-----5:R2:W-:Y:S07]  /*10fa0*/  @P1 STS.128 [UR21+-0xad0], R28 ;  /* 0xfff5301cff001988 */ /* 0x0205ee0008000c15 */
[----:B------:R-:W1:Y:S08]  /*10fb0*/  LDC.64 R22, c[0x0][0x958] ;  /* 0x00025600ff167b82 */ /* 0x000e700000000a00 */
[----:B------:R-:W5:Y:S01]  /*10fc0*/  LDC.64 R52, c[0x0][0xa00] ;  /* 0x00028000ff347b82 */ /* 0x000f620000000a00 */
[----:B----4-:R2:W-:Y:S07]  /*10fd0*/  @P1 STS.128 [UR21+-0xac0], R24 ;  /* 0xfff54018ff001988 */ /* 0x0105ee0008000c15 */
[----:B------:R-:W5:Y:S08]  /*10fe0*/  LDC.64 R54, c[0x0][0xa08] ;  /* 0x00028200ff367b82 */ /* 0x000f700000000a00 */
[----:B------:R-:W4:Y:S01]  /*10ff0*/  LDC.64 R48, c[0x0][0xa10] ;  /* 0x00028400ff307b82 */ /* 0x000f220000000a00 */
[----:B-1----:R2:W-:Y:S01]  /*11000*/  @P1 STS.128 [UR21+-0xab0], R20 ;  /* 0xfff55014ff001988 */ /* 0x0025e20008000c15 */
[----:B------:R-:W-:-:S06]  /*11010*/  NOP ;  /* 0x0000000000007918 */ /* 0x000fcc0000000000 */
        /* <DEDUP_REMOVED lines=8> */
[----:B-1----:R2:W-:Y:S07]  /*110a0*/  @P0 STS.128 [UR21+-0xa60], R44 ;  /* 0xfff5a02cff000988 */ /* 0x0025ee0008000c15 */
        /* <DEDUP_REMOVED lines=12> */
[----:B---3--:R-:W3:Y:S08]  /*11170*/  LDC.64 R12, c[0x0][0xb08] ;  /* 0x0002c200ff0c7b82 */ /* 0x008ef00000000a00 */
[----:B------:R-:W1:Y:S01]  /*11180*/  LDC.64 R2, c[0x0][0xb10] ;  /* 0x0002c400ff027b82 */ /* 0x000e620000000a00 */
[----:B----4-:R2:W-:Y:S01]  /*11190*/  @P0 STS.128 [UR21+-0xa10], R4 ;  /* 0xfff5f004ff000988 */ /* 0x0105e20008000c15 */
[----:B------:R-:W-:Y:S01]  /*111a0*/  UIADD3 UR21, UPT, UPT, UR21, -0xa80, URZ ;  /* 0xfffff58015157890 */ /* 0x000fe2000fffe0ff */
[----:B------:R-:W-:-:S06]  /*111b0*/  NOP ;  /* 0x0000000000007918 */ /* 0x000fcc0000000000 */
.L_x_200:
[----:B------:R-:W-:Y:S09]  /*111c0*/  UISETP.NE.AND UP0, UPT, UR37, 0x1, UPT ;  /* 0x000000012500788c */ /* 0x000ff2000bf05270 */
[----:B----4-:R-:W-:Y:S05]  /*111d0*/  BRA.U UP0, `(.L_x_187) ;  /* 0x0000000100047547 */ /* 0x010fea000b800000 */
[----:B------:R-:W-:Y:S05]  /*111e0*/  BPT.TRAP 0x1 ;  /* 0x000000040000795c */ /* 0x000fea0000300000 */
.L_x_187:
[----:B------:R-:W-:Y:S01]  /*111f0*/  ULEA UR25, UR7, UR4, 0x3 ;  /* 0x0000000407197291 */ /* 0x000fe2000f8e18ff */
[----:B--2---:R-:W-:Y:S08]  /*11200*/  SHF.L.U32 R5, R17, 0x1f, RZ ;  /* 0x0000001f11057819 */ /* 0x004ff000000006ff */
[----:B------:R-:W2:Y:S02]  /*11210*/  SYNCS.PHASECHK.TRANS64.TRYWAIT P0, [UR25+0x70], R5 ;  /* 0x00007005ff0075a7 */ /* 0x000ea40008001119 */
[----:B--2---:R-:W-:Y:S05]  /*11220*/  @!P0 BRA `(.L_x_188) ;  /* 0x0000003000548947 */ /* 0x004fea0003800000 */
.L_x_264:
[----:B------:R-:W-:Y:S09]  /*11230*/  UIMAD UR6, UR7, 0x14, UR36 ;  /* 0x00000014070678a4 */ /* 0x000ff2000f8e0224 */
[----:B------:R-:W4:Y:S04]  /*11240*/  LDS R10, [UR6+0x10] ;  /* 0x00001006ff0a7984 */ /* 0x000f280008000800 */
[----:B------:R-:W1:Y:S04]  /*11250*/  LDS R16, [UR6] ;  /* 0x00000006ff107984 */ /* 0x000e680008000800 */
        /* <DEDUP_REMOVED lines=9> */
[----:B----4-:R-:W-:Y:S01]  /*112f0*/  PRMT R21, R10, 0x7632, R21 ;  /* 0x000076320a157816 */ /* 0x010fe20000000015 */
[----:B------:R-:W-:Y:S06]  /*11300*/  BRA.U UP0, `(.L_x_189) ;  /* 0x0000000100047547 */ /* 0x000fec000b800000 */
[----:B------:R-:W-:Y:S05]  /*11310*/  BPT.TRAP 0x1 ;  /* 0x000000040000795c */ /* 0x000fea0000300000 */
.L_x_189:
[----:B------:R-:W-:Y:S02]  /*11320*/  UIADD3 UR6, UPT, UPT, UR25, 0xb0, URZ ;  /* 0x000000b019067890 */ /* 0x000fe4000fffe0ff */
[----:B------:R-:W-:Y:S02]  /*11330*/  UISETP.NE.AND UP0, UPT, UR37, 0x8, UPT ;  /* 0x000000082500788c */ /* 0x000fe4000bf05270 */
[----:B------:R-:W-:Y:S09]  /*11340*/  UPRMT UR6, UR5, 0x654, UR6 ;  /* 0x0000065405067896 */ /* 0x000ff20008000006 */
[----:B-1----:R-:W-:Y:S01]  /*11350*/  SYNCS.ARRIVE.TRANS64.RED.A1T0 RZ, [UR6], RZ ;  /* 0x000000ffffff79a7 */ /* 0x002fe20008100406 */
[----:B------:R-:W-:Y:S05]  /*11360*/  BRA.U !UP0, `(.L_x_190) ;  /* 0x0000000108047547 */ /* 0x000fea000b800000 */
[----:B------:R-:W-:Y:S05]  /*11370*/  BPT.TRAP 0x1 ;  /* 0x000000040000795c */ /* 0x000fea0000300000 */
.L_x_190:
[----:B------:R-:W-:Y:S01]  /*11380*/  ULEA UR25, UR8, UR4, 0x3 ;  /* 0x0000000408197291 */ /* 0x000fe2000f8e18ff */
[----:B--2---:R-:W-:Y:S02]  /*11390*/  SHF.L.U32 R5, R0, 0x1f, RZ ;  /* 0x0000001f00057819 */ /* 0x004fe400000006ff */
[----:B------:R-:W-:Y:S04]  /*113a0*/  PRMT R4, R10, 0x9910, RZ ;  /* 0x000099100a047816 */ /* 0x000fe800000000ff */
[----:B------:R-:W-:Y:S02]  /*113b0*/  ISETP.NE.AND P0, PT, R4, RZ, PT ;  /* 0x000000ff0400720c */ /* 0x000fe40003f05270 */
[----:B------:R-:W1:Y:S02]  /*113c0*/  SYNCS.PHASECHK.TRANS64.TRYWAIT P1, [UR25+0x170], R5 ;  /* 0x00017005ff0075a7 */ /* 0x000e640008021119 */
[----:B------:R-:W-:Y:S01]  /*113d0*/  ISETP.EQ.OR P0, PT, R11, RZ, !P0 ;  /* 0x000000ff0b00720c */ /* 0x000fe20004702670 */
[----:B------:R-:W-:Y:S01]  /*113e0*/  @!UPT UIADD3 URZ, UPT, UPT, URZ, URZ, URZ ;  /* 0x000000fffffff290 */ /* 0x000fe2000fffe0ff */
[----:B-1----:R-:W-:Y:S11]  /*113f0*/  @!P1 BRA `(.L_x_191) ;  /* 0x0000002c00f89947 */ /* 0x002ff60003800000 */
.L_x_266:
[----:B------:R-:W-:Y:S05]  /*11400*/  @P0 BRA `(.L_x_192) ;  /* 0x0000000c00e40947 */ /* 0x000fea0003800000 */
[----:B------:R-:W-:Y:S01]  /*11410*/  ELECT P0, URZ, PT ;  /* 0x0000000000ff782f */ /* 0x000fe20003800000 */
[----:B------:R-:W2:Y:S01]  /*11420*/  LDC.64 R8, c[0x0][0x838] ;  /* 0x00020e00ff087b82 */ /* 0x000ea20000000a00 */
[----:B------:R-:W-:Y:S07]  /*11430*/  BSSY.RECONVERGENT B0, `(.L_x_193) ;  /* 0x00000a1000007945 */ /* 0x000fee0003800200 */
[----:B-1----:R-:W1:Y:S08]  /*11440*/  LDC.64 R4, c[0x0][0x830] ;  /* 0x00020c00ff047b82 */ /* 0x002e700000000a00 */
[----:B------:R-:W4:Y:S08]  /*11450*/  @P0 LDC.64 R32, c[0x0][0x828] ;  /* 0x00020a00ff200b82 */ /* 0x000f300000000a00 */
[----:B------:R-:W5:Y:S08]  /*11460*/  @P0 LDC.64 R28, c[0x0][0x390] ;  /* 0x0000e400ff1c0b82 */ /* 0x000f700000000a00 */
[----:B------:R-:W3:Y:S02]  /*11470*/  @P0 LDC.64 R6, c[0x0][0x840] ;  /* 0x00021000ff060b82 */ /* 0x000ee40000000a00 */
[C---:B---3--:R-:W-:Y:S04]  /*11480*/  @P0 IMAD.WIDE R6, R14.reuse, 0x8, R6 ;  /* 0x000000080e060825 */ /* 0x048fe800078e0206 */
[C---:B----4-:R-:W-:Y:S01]  /*11490*/  @P0 IMAD.WIDE R32, R14.reuse, 0x8, R32 ;  /* 0x000000080e200825 */ /* 0x050fe200078e0220 */
[----:B------:R3:W4:Y:S03]  /*114a0*/  @P0 LDG.E.64 R26, desc[UR50][R6.64] ;  /* 0x00000032061a0981 */ /* 0x000726000c1e1b00 */
[C---:B--2---:R-:W-:Y:S02]  /*114b0*/  @P0 IMAD.WIDE R8, R14.reuse, 0x8, R8 ;  /* 0x000000080e080825 */ /* 0x044fe400078e0208 */
[----:B------:R-:W2:Y:S02]  /*114c0*/  @P0 LDG.E.64 R32, desc[UR50][R32.64] ;  /* 0x0000003220200981 */ /* 0x000ea4000c1e1b00 */
[C---:B-1----:R-:W-:Y:S02]  /*114d0*/  @P0 IMAD.WIDE R4, R14.reuse, 0x8, R4 ;  /* 0x000000080e040825 */ /* 0x042fe400078e0204 */
[----:B------:R-:W3:Y:S02]  /*114e0*/  @P0 LDG.E.64 R8, desc[UR50][R8.64] ;  /* 0x0000003208080981 */ /* 0x000ee4000c1e1b00 */
[----:B-----5:R-:W-:Y:S02]  /*114f0*/  @P0 IMAD.WIDE R28, R14, 0xc, R28 ;  /* 0x0000000c0e1c0825 */ /* 0x020fe400078e021c */
[----:B------:R-:W5:Y:S04]  /*11500*/  @P0 LDG.E.64 R24, desc[UR50][R4.64] ;  /* 0x0000003204180981 */ /* 0x000f68000c1e1b00 */
[----:B------:R1:W4:Y:S04]  /*11510*/  @P0 LDG.E R20, desc[UR50][R28.64+0x4] ;  /* 0x000004321c140981 */ /* 0x000328000c1e1900 */
[----:B------:R-:W4:Y:S04]  /*11520*/  @P0 LDG.E R5, desc[UR50][R28.64] ;  /* 0x000000321c050981 */ /* 0x000f28000c1e1900 */
[----:B------:R-:W4:Y:S04]  /*11530*/  @P0 LDG.E R4, desc[UR50][R28.64+0x8] ;  /* 0x000008321c040981 */ /* 0x000f28000c1e1900 */
[----:B--2---:R-:W-:Y:S04]  /*11540*/  @P0 STS.64 [UR24], R32 ;  /* 0x00000020ff000988 */ /* 0x004fe80008000a18 */
[----:B---3--:R-:W-:Y:S04]  /*11550*/  @P0 STS.64 [UR23], R8 ;  /* 0x00000008ff000988 */ /* 0x008fe80008000a17 */
[----:B------:R-:W2:Y:S01]  /*11560*/  @P0 LDS R7, [UR24+0x1c] ;  /* 0x00001c18ff070984 */ /* 0x000ea20008000800 */
[C---:B-----5:R-:W-:Y:S01]  /*11570*/  @P0 SHF.L.U64.HI R23, R24.reuse, 0x1, R25 ;  /* 0x0000000118170819 */ /* 0x060fe20000010219 */
[----:B------:R-:W-:Y:S02]  /*11580*/  @P0 IMAD.SHL.U32 R24, R24, 0x2, RZ ;  /* 0x0000000218180824 */ /* 0x000fe400078e00ff */
[----:B------:R-:W-:Y:S01]  /*11590*/  @P0 STS [UR24+0x30], RZ ;  /* 0x000030ffff000988 */ /* 0x000fe20008000818 */
[----:B------:R-:W-:Y:S02]  /*115a0*/  @P0 LOP3.LUT R23, R23, 0x1fffffff, RZ, 0xc0, !PT ;  /* 0x1fffffff17170812 */ /* 0x000fe400078ec0ff */
[----:B------:R-:W-:Y:S02]  /*115b0*/  @P0 LOP3.LUT R24, R24, 0xfffffffe, RZ, 0xc0, !PT ;  /* 0xfffffffe18180812 */ /* 0x000fe400078ec0ff */
[--C-:B------:R-:W-:Y:S02]  /*115c0*/  @P0 SHF.R.U32.HI R6, RZ, 0x4, R23.reuse ;  /* 0x00000004ff060819 */ /* 0x100fe40000011617 */
[----:B------:R-:W-:Y:S05]  /*115d0*/  @P0 SHF.R.U64 R23, R24, 0x4, R23 ;  /* 0x0000000418170819 */ /* 0x000fea0000001217 */
[----:B------:R3:W-:Y:S01]  /*115e0*/  @P0 STS [UR24+0xc], R23 ;  /* 0x00000c17ff000988 */ /* 0x0007e20008000818 */
[----:B----4-:R-:W-:Y:S02]  /*115f0*/  @P0 VIADD R5, R5, 0xffffffff ;  /* 0xffffffff05050836 */ /* 0x010fe40000000000 */
[----:B------:R-:W-:Y:S01]  /*11600*/  @P0 VIADD R4, R4, 0xffffffff ;  /* 0xffffffff04040836 */ /* 0x000fe20000000000 */
[----:B---3--:R-:W-:Y:S02]  /*11610*/  PRMT R23, R10, 0x7732, RZ ;  /* 0x000077320a177816 */ /* 0x008fe400000000ff */
[----:B--2---:R-:W-:Y:S01]  /*11620*/  @P0 LOP3.LUT R25, R7, 0xf, R6, 0xb8, !PT ;  /* 0x0000000f07190812 */ /* 0x004fe200078eb806 */
[----:B------:R-:W-:Y:S04]  /*11630*/  IMAD.U32 R7, RZ, RZ, UR24 ;  /* 0x00000018ff077e24 */ /* 0x000fe8000f8e00ff */
[----:B------:R-:W-:Y:S01]  /*11640*/  @P0 STS [UR24+0x1c], R25 ;  /* 0x00001c19ff000988 */ /* 0x000fe20008000818 */
[----:B------:R-:W-:Y:S03]  /*11650*/  @P0 SHF.R.U64 R8, R7, 0x4, RZ ;  /* 0x0000000407080819 */ /* 0x000fe600000012ff */
[----:B------:R-:W2:Y:S04]  /*11660*/  @P0 LDS R6, [UR24+0x1c] ;  /* 0x00001c18ff060984 */ /* 0x000ea80008000800 */
[----:B------:R-:W-:Y:S04]  /*11670*/  @P0 STS [UR24+0x10], R8 ;  /* 0x00001008ff000988 */ /* 0x000fe80008000818 */
[----:B------:R-:W-:Y:S01]  /*11680*/  @P0 STS [UR24+0x14], R8 ;  /* 0x00001408ff000988 */ /* 0x000fe20008000818 */
[----:B--2---:R-:W-:Y:S05]  /*11690*/  @P0 LOP3.LUT R30, R6, 0xf0, RZ, 0xb8, !PT ;  /* 0x000000f0061e0812 */ /* 0x004fea00078eb8ff */
[----:B------:R-:W-:Y:S04]  /*116a0*/  @P0 STS [UR24+0x1c], R30 ;  /* 0x00001c1eff000988 */ /* 0x000fe80008000818 */
[----:B------:R-:W2:Y:S02]  /*116b0*/  @P0 LDS R6, [UR24+0x1c] ;  /* 0x00001c18ff060984 */ /* 0x000ea40008000800 */
[----:B--2---:R-:W-:Y:S02]  /*116c0*/  @P0 LOP3.LUT R9, R6, 0xf00, RZ, 0xb8, !PT ;  /* 0x00000f0006090812 */ /* 0x004fe400078eb8ff */
[----:B------:R-:W-:Y:S03]  /*116d0*/  CS2R R6, SRZ ;  /* 0x0000000000067805 */ /* 0x000fe6000001ff00 */
[----:B------:R-:W-:Y:S04]  /*116e0*/  @P0 STS.64 [UR24+0x18], R8 ;  /* 0x00001808ff000988 */ /* 0x000fe80008000a18 */
[----:B------:R-:W2:Y:S04]  /*116f0*/  @P0 LDS R22, [UR24+0x1c] ;  /* 0x00001c18ff160984 */ /* 0x000ea80008000800 */
[----:B------:R3:W-:Y:S02]  /*11700*/  @P0 STS.128 [UR24+0x20], R4 ;  /* 0x00002004ff000988 */ /* 0x0007e40008000c18 */
[----:B---3--:R-:W-:Y:S05]  /*11710*/  IMAD.U32 R6, RZ, RZ, UR23 ;  /* 0x00000017ff067e24 */ /* 0x008fea000f8e00ff */
[----:B------:R-:W-:Y:S01]  /*11720*/  @P0 SHF.R.U64 R8, R6, 0x4, RZ ;  /* 0x0000000406080819 */ /* 0x000fe200000012ff */
[----:B------:R-:W-:Y:S01]  /*11730*/  IMAD.MOV.U32 R6, RZ, RZ, RZ ;  /* 0x000000ffff067224 */ /* 0x000fe200078e00ff */
[----:B--2---:R-:W-:Y:S02]  /*11740*/  @P0 LOP3.LUT R24, R22, 0xf000, RZ, 0xb8, !PT ;  /* 0x0000f00016180812 */ /* 0x004fe400078eb8ff */
[C---:B------:R-:W-:Y:S01]  /*11750*/  @P0 SHF.L.U64.HI R22, R26.reuse, 0x1, R27 ;  /* 0x000000011a160819 */ /* 0x040fe2000001021b */
[----:B------:R-:W-:Y:S02]  /*11760*/  @P0 IMAD.SHL.U32 R26, R26, 0x2, RZ ;  /* 0x000000021a1a0824 */ /* 0x000fe400078e00ff */
[----:B------:R2:W-:Y:S01]  /*11770*/  @P0 STS [UR24+0x1c], R24 ;  /* 0x00001c18ff000988 */ /* 0x0005e20008000818 */
[----:B------:R-:W-:Y:S03]  /*11780*/  @P0 LOP3.LUT R22, R22, 0x1fffffff, RZ, 0xc0, !PT ;  /* 0x1fffffff16160812 */ /* 0x000fe600078ec0ff */
[----:B-1----:R-:W1:Y:S01]  /*11790*/  @P0 LDS R28, [UR23+0x1c] ;  /* 0x00001c17ff1c0984 */ /* 0x002e620008000800 */
[--C-:B------:R-:W-:Y:S03]  /*117a0*/  @P0 SHF.R.U32.HI R25, RZ, 0x4, R22.reuse ;  /* 0x00000004ff190819 */ /* 0x100fe60000011616 */
[----:B------:R-:W-:Y:S04]  /*117b0*/  @P0 STS [UR23+0x10], R8 ;  /* 0x00001008ff000988 */ /* 0x000fe80008000817 */
[----:B------:R-:W-:Y:S04]  /*117c0*/  @P0 STS [UR23+0x14], R8 ;  /* 0x00001408ff000988 */ /* 0x000fe80008000817 */
[----:B------:R-:W-:Y:S01]  /*117d0*/  @P0 STS [UR23+0x30], RZ ;  /* 0x000030ffff000988 */ /* 0x000fe20008000817 */
[----:B--2---:R-:W2:Y:S01]  /*117e0*/  S2R R24, SR_LANEID ;  /* 0x0000000000187919 */ /* 0x004ea20000000000 */
[----:B-1----:R-:W-:Y:S05]  /*117f0*/  @P0 LOP3.LUT R29, R28, 0xf, R25, 0xb8, !PT ;  /* 0x0000000f1c1d0812 */ /* 0x002fea00078eb819 */
[----:B------:R-:W-:Y:S04]  /*11800*/  @P0 STS [UR23+0x1c], R29 ;  /* 0x00001c1dff000988 */ /* 0x000fe80008000817 */
[----:B------:R-:W1:Y:S02]  /*11810*/  @P0 LDS R25, [UR23+0x1c] ;  /* 0x00001c17ff190984 */ /* 0x000e640008000800 */
[----:B-1----:R-:W-:Y:S05]  /*11820*/  @P0 LOP3.LUT R27, R25, 0xf0, RZ, 0xb8, !PT ;  /* 0x000000f0191b0812 */ /* 0x002fea00078eb8ff */
[----:B------:R-:W-:Y:S04]  /*11830*/  @P0 STS [UR23+0x1c], R27 ;  /* 0x00001c1bff000988 */ /* 0x000fe80008000817 */
[----:B------:R-:W1:Y:S02]  /*11840*/  @P0 LDS R5, [UR23+0x1c] ;  /* 0x00001c17ff050984 */ /* 0x000e640008000800 */
[----:B-1----:R-:W-:Y:S01]  /*11850*/  @P0 LOP3.LUT R9, R5, 0xf00, RZ, 0xb8, !PT ;  /* 0x00000f0005090812 */ /* 0x002fe200078eb8ff */
[----:B------:R-:W-:Y:S01]  /*11860*/  IMAD R5, R23, 0xaaab, RZ ;  /* 0x0000aaab17057824 */ /* 0x000fe200078e02ff */
[----:B------:R-:W-:Y:S03]  /*11870*/  SHF.R.U32.HI R23, RZ, 0x1, R23 ;  /* 0x00000001ff177819 */ /* 0x000fe60000011617 */
[----:B------:R1:W-:Y:S01]  /*11880*/  @P0 STS.64 [UR23+0x18], R8 ;  /* 0x00001808ff000988 */ /* 0x0003e20008000a17 */
[----:B------:R-:W-:Y:S01]  /*11890*/  SHF.R.U32.HI R27, RZ, 0x13, R5 ;  /* 0x00000013ff1b7819 */ /* 0x000fe20000011605 */
[----:B------:R-:W-:Y:S02]  /*118a0*/  @P0 VIADD R5, R20, 0xffffffff ;  /* 0xffffffff14050836 */ /* 0x000fe40000000000 */
[----:B------:R-:W3:Y:S01]  /*118b0*/  @P0 LDS R25, [UR23+0x1c] ;  /* 0x00001c17ff190984 */ /* 0x000ee20008000800 */
[----:B------:R-:W-:Y:S01]  /*118c0*/  PRMT R27, R27, 0x9910, RZ ;  /* 0x000099101b1b7816 */ /* 0x000fe200000000ff */
[----:B--2---:R-:W-:Y:S02]  /*118d0*/  IMAD.SHL.U32 R20, R24, 0x4, RZ ;  /* 0x0000000418147824 */ /* 0x004fe400078e00ff */
[----:B------:R2:W-:Y:S02]  /*118e0*/  @P0 STS.128 [UR23+0x20], R4 ;  /* 0x00002004ff000988 */ /* 0x0005e40008000c17 */
[----:B------:R-:W-:Y:S04]  /*118f0*/  IMAD R27, R27, 0xc, RZ ;  /* 0x0000000c1b1b7824 */ /* 0x000fe800078e02ff */
[----:B------:R-:W-:Y:S01]  /*11900*/  IMAD.MOV R27, RZ, RZ, -R27 ;  /* 0x000000ffff1b7224 */ /* 0x000fe200078e0a1b */
[----:B-1----:R-:W-:Y:S04]  /*11910*/  @P0 LOP3.LUT R9, R26, 0xfffffffe, RZ, 0xc0, !PT ;  /* 0xfffffffe1a090812 */ /* 0x002fe800078ec0ff */
[----:B------:R-:W-:Y:S02]  /*11920*/  PRMT R26, R27, 0x7710, RZ ;  /* 0x000077101b1a7816 */ /* 0x000fe400000000ff */
[----:B------:R-:W-:Y:S03]  /*11930*/  @P0 SHF.R.U64 R22, R9, 0x4, R22 ;  /* 0x0000000409160819 */ /* 0x000fe60000001216 */
[----:B------:R-:W-:Y:S02]  /*11940*/  IMAD.IADD R26, R21, 0x1, R26 ;  /* 0x00000001151a7824 */ /* 0x000fe400078e021a */
[----:B------:R1:W-:Y:S03]  /*11950*/  @P0 STS [UR23+0xc], R22 ;  /* 0x00000c16ff000988 */ /* 0x0003e60008000817 */
[----:B------:R-:W-:Y:S02]  /*11960*/  R2UR UR6, R26 ;  /* 0x000000001a0672ca */ /* 0x000fe400000e0000 */
[----:B--2---:R-:W-:Y:S02]  /*11970*/  LOP3.LUT R4, R23, 0xffff, RZ, 0xc0, !PT ;  /* 0x0000ffff17047812 */ /* 0x004fe400078ec0ff */
[----:B---3--:R-:W-:Y:S03]  /*11980*/  @P0 LOP3.LUT R25, R25, 0xf000, RZ, 0xb8, !PT ;  /* 0x0000f00019190812 */ /* 0x008fe600078eb8ff */
[----:B------:R-:W-:Y:S02]  /*11990*/  IMAD R4, R4, 0x4925, RZ ;  /* 0x0000492504047824 */ /* 0x000fe400078e02ff */
[----:B------:R-:W-:Y:S04]  /*119a0*/  @P0 STS [UR23+0x1c], R25 ;  /* 0x00001c19ff000988 */ /* 0x000fe80008000817 */
[----:B------:R-:W-:Y:S01]  /*119b0*/  ULOP3.LUT UR6, UR6, 0xffff, URZ, 0xc0, !UPT ;  /* 0x0000ffff06067892 */ /* 0x000fe2000f8ec0ff */
[----:B------:R-:W-:Y:S03]  /*119c0*/  NOP ;  /* 0x0000000000007918 */ /* 0x000fe60000000000 */
[----:B------:R-:W-:Y:S01]  /*119d0*/  UIADD3 UR26, UP2, UPT, UR18, UR6, URZ ;  /* 0x00000006121a7290 */ /* 0x000fe2000ff5e0ff */
[----:B------:R-:W2:Y:S01]  /*119e0*/  LDS R6, [R20+UR24] ;  /* 0x0000001814067984 */ /* 0x000ea20008000800 */
[----:B------:R-:W-:Y:S01]  /*119f0*/  UIADD3 UR6, UP1, UPT, UR19, UR6, URZ ;  /* 0x0000000613067290 */ /* 0x000fe2000ff3e0ff */
[----:B------:R-:W-:Y:S01]  /*11a00*/  SHF.R.U32.HI R4, RZ, 0x11, R4 ;  /* 0x00000011ff047819 */ /* 0x000fe20000011604 */
[----:B------:R-:W-:Y:S01]  /*11a10*/  UIADD3.X UR31, UPT, UPT, URZ, URZ, URZ, UP2, !UPT ;  /* 0x000000ffff1f7290 */ /* 0x000fe200097fe4ff */
[----:B------:R-:W3:Y:S01]  /*11a20*/  LDS R5, [R20+UR24+0x80] ;  /* 0x0000801814057984 */ /* 0x000ee20008000800 */
[----:B------:R-:W-:Y:S01]  /*11a30*/  ULEA UR32, UP2, UR26, UR16, 0x7 ;  /* 0x000000101a207291 */ /* 0x000fe2000f8438ff */
[----:B------:R-:W-:Y:S01]  /*11a40*/  PRMT R4, R4, 0x9910, RZ ;  /* 0x0000991004047816 */ /* 0x000fe200000000ff */
[----:B------:R-:W-:Y:S02]  /*11a50*/  UIADD3.X UR29, UPT, UPT, URZ, URZ, URZ, UP1, !UPT ;  /* 0x000000ffff1d7290 */ /* 0x000fe40008ffe4ff */
[----:B------:R-:W-:Y:S02]  /*11a60*/  ULEA UR30, UP1, UR6, UR16, 0x7 ;  /* 0x00000010061e7291 */ /* 0x000fe4000f8238ff */
[----:B------:R-:W-:Y:S01]  /*11a70*/  IMAD R4, R4, 0xe, RZ ;  /* 0x0000000e04047824 */ /* 0x000fe200078e02ff */
[----:B------:R-:W-:Y:S01]  /*11a80*/  ULEA.HI.X UR31, UR26, UR17, UR31, 0x7, UP2 ;  /* 0x000000111a1f7291 */ /* 0x000fe200090f3c1f */
[C---:B-1----:R-:W-:Y:S01]  /*11a90*/  IADD3 R22, P1, PT, R20.reuse, UR32, RZ ;  /* 0x0000002014167c10 */ /* 0x042fe2000ff3e0ff */
[----:B------:R-:W-:Y:S01]  /*11aa0*/  ULEA.HI.X UR29, UR6, UR17, UR29, 0x7, UP1 ;  /* 0x00000011061d7291 */ /* 0x000fe200088f3c1d */
[----:B------:R-:W-:Y:S01]  /*11ab0*/  IADD3 R8, P0, PT, R20, UR30, RZ ;  /* 0x0000001e14087c10 */ /* 0x000fe2000ff1e0ff */
[----:B------:R-:W-:Y:S02]  /*11ac0*/  IMAD.MOV R4, RZ, RZ, -R4 ;  /* 0x000000ffff047224 */ /* 0x000fe400078e0a04 */
[----:B------:R-:W-:Y:S02]  /*11ad0*/  IMAD.X R23, RZ, RZ, UR31, P1 ;  /* 0x0000001fff177e24 */ /* 0x000fe400088e06ff */
[----:B------:R-:W-:Y:S01]  /*11ae0*/  IMAD.X R9, RZ, RZ, UR29, P0 ;  /* 0x0000001dff097e24 */ /* 0x000fe200080e06ff */
[----:B------:R-:W-:Y:S05]  /*11af0*/  PRMT R4, R4, 0x7710, RZ ;  /* 0x0000771004047816 */ /* 0x000fea00000000ff */
[----:B------:R-:W-:Y:S05]  /*11b00*/  IMAD.IADD R4, R21, 0x1, R4 ;  /* 0x0000000115047824 */ /* 0x000fea00078e0204 */
[----:B------:R-:W-:Y:S01]  /*11b10*/  R2UR UR26, R4 ;  /* 0x00000000041a72ca */ /* 0x000fe200000e0000 */
[----:B--2---:R1:W2:Y:S04]  /*11b20*/  ATOMG.E.EXCH.STRONG.GPU PT, RZ, [R22], R6 ;  /* 0x0000000616ff73a8 */ /* 0x0042a800041ee100 */
[----:B---3--:R1:W2:Y:S02]  /*11b30*/  ATOMG.E.EXCH.STRONG.GPU PT, RZ, [R8], R5 ;  /* 0x0000000508ff73a8 */ /* 0x0082a400041ee100 */
[----:B--2---:R-:W-:Y:S11]  /*11b40*/  ELECT P0, URZ, PT ;  /* 0x0000000000ff782f */ /* 0x004ff60003800000 */
[----:B------:R-:W-:Y:S02]  /*11b50*/  @!UPT UIADD3 URZ, UPT, UPT, URZ, URZ, URZ ;  /* 0x000000fffffff290 */ /* 0x000fe4000fffe0ff */
[----:B------:R-:W-:Y:S05]  /*11b60*/  @!P0 BRA `(.L_x_194) ;  /* 0x0000000000b48947 */ /* 0x000fea0003800000 */
[----:B------:R-:W-:Y:S01]  /*11b70*/  STS [UR22+0x30], RZ ;  /* 0x000030ffff007988 */ /* 0x000fe20008000816 */
[----:B------:R-:W-:Y:S01]  /*11b80*/  ISETP.NE.U32.AND P0, PT, R2, RZ, PT ;  /* 0x000000ff0200720c */ /* 0x000fe20003f05070 */
[----:B-1----:R-:W-:Y:S01]  /*11b90*/  IMAD.WIDE R8, R14, 0xc, R18 ;  /* 0x0000000c0e087825 */ /* 0x002fe200078e0212 */
[----:B------:R-:W-:Y:S02]  /*11ba0*/  ISETP.NE.U32.AND P1, PT, R12, RZ, PT ;  /* 0x000000ff0c00720c */ /* 0x000fe40003f25070 */
[----:B------:R-:W-:Y:S02]  /*11bb0*/  ISETP.NE.AND.EX P0, PT, R3, RZ, PT, P0 ;  /* 0x000000ff0300720c */ /* 0x000fe40003f05300 */
[----:B------:R-:W2:Y:S01]  /*11bc0*/  LDG.E R28, desc[UR50][R8.64] ;  /* 0x00000032081c7981 */ /* 0x000ea2000c1e1900 */
[----:B------:R-:W-:Y:S10]  /*11bd0*/  ISETP.NE.AND.EX P1, PT, R13, RZ, PT, P1 ;  /* 0x000000ff0d00720c */ /* 0x000ff40003f25310 */
[----:B------:R-:W1:Y:S08]  /*11be0*/  @P0 LDC.64 R4, c[0x0][0xb10] ;  /* 0x0002c400ff040b82 */ /* 0x000e700000000a00 */
[----:B------:R-:W3:Y:S01]  /*11bf0*/  @P1 LDC.64 R6, c[0x0][0xb08] ;  /* 0x0002c200ff061b82 */ /* 0x000ee20000000a00 */
[----:B--2---:R-:W-:Y:S01]  /*11c00*/  SHF.R.S32.HI R29, RZ, 0x1f, R28 ;  /* 0x0000001fff1d7819 */ /* 0x004fe2000001141c */
[C---:B-1----:R-:W-:Y:S04]  /*11c10*/  @P0 IMAD.WIDE R4, R14.reuse, 0x8, R4 ;  /* 0x000000080e040825 */ /* 0x042fe800078e0204 */
[----:B---3--:R-:W-:Y:S01]  /*11c20*/  @P1 IMAD.WIDE R6, R14, 0x8, R6 ;  /* 0x000000080e061825 */ /* 0x008fe200078e0206 */
[----:B------:R-:W2:Y:S04]  /*11c30*/  @P0 LDG.E.64 R24, desc[UR50][R4.64] ;  /* 0x0000003204180981 */ /* 0x000ea8000c1e1b00 */
[----:B------:R1:W3:Y:S04]  /*11c40*/  @P1 LDG.E.64 R26, desc[UR50][R6.64] ;  /* 0x00000032061a1981 */ /* 0x0002e8000c1e1b00 */
[----:B------:R4:W5:Y:S04]  /*11c50*/  LDG.E R5, desc[UR50][R8.64+0x4] ;  /* 0x0000043208057981 */ /* 0x000968000c1e1900 */
[----:B-1----:R-:W1:Y:S01]  /*11c60*/  LDS R7, [UR22+0x1c] ;  /* 0x00001c16ff077984 */ /* 0x002e620008000800 */
[----:B------:R-:W-:Y:S05]  /*11c70*/  IMAD.U32 R6, RZ, RZ, UR22 ;  /* 0x00000016ff067e24 */ /* 0x000fea000f8e00ff */
[----:B----4-:R-:W-:Y:S05]  /*11c80*/  SHF.R.U64 R8, R6, 0x4, RZ ;  /* 0x0000000406087819 */ /* 0x010fea00000012ff */
[----:B------:R-:W-:Y:S04]  /*11c90*/  STS [UR22+0x10], R8 ;  /* 0x00001008ff007988 */ /* 0x000fe80008000816 */
[----:B------:R-:W-:Y:S01]  /*11ca0*/  STS [UR22+0x14], R8 ;  /* 0x00001408ff007988 */ /* 0x000fe20008000816 */
[----:B------:R-:W-:Y:S02]  /*11cb0*/  @!P0 IMAD.MOV.U32 R24, RZ, RZ, R28 ;  /* 0x000000ffff188224 */ /* 0x000fe400078e001c */
[----:B------:R-:W-:Y:S01]  /*11cc0*/  @!P0 IMAD.MOV.U32 R25, RZ, RZ, R29 ;  /* 0x000000ffff198224 */ /* 0x000fe200078e001d */
[----:B---3--:R-:W-:Y:S04]  /*11cd0*/  @P1 STS.64 [UR22], R26 ;  /* 0x0000001aff001988 */ /* 0x008fe80008000a16 */
[C---:B--2---:R-:W-:Y:S01]  /*11ce0*/  SHF.L.U64.HI R21, R24.reuse, 0x1, R25 ;  /* 0x0000000118157819 */ /* 0x044fe20000010219 */
[----:B------:R-:W-:Y:S03]  /*11cf0*/  IMAD.SHL.U32 R24, R24, 0x2, RZ ;  /* 0x0000000218187824 */ /* 0x000fe600078e00ff */
[----:B------:R-:W-:Y:S02]  /*11d00*/  LOP3.LUT R21, R21, 0x1fffffff, RZ, 0xc0, !PT ;  /* 0x1fffffff15157812 */ /* 0x000fe400078ec0ff */
[----:B------:R-:W-:Y:S02]  /*11d10*/  LOP3.LUT R24, R24, 0xfffffffe, RZ, 0xc0, !PT ;  /* 0xfffffffe18187812 */ /* 0x000fe400078ec0ff */
[--C-:B------:R-:W-:Y:S02]  /*11d20*/  SHF.R.U32.HI R4, RZ, 0x4, R21.reuse ;  /* 0x00000004ff047819 */ /* 0x100fe40000011615 */
[----:B------:R-:W-:Y:S02]  /*11d30*/  SHF.R.U64 R21, R24, 0x4, R21 ;  /* 0x0000000418157819 */ /* 0x000fe40000001215 */
[----:B-1----:R-:W-:Y:S02]  /*11d40*/  LOP3.LUT R30, R7, 0xf, R4, 0xb8, !PT ;  /* 0x0000000f071e7812 */ /* 0x002fe400078eb804 */
[----:B------:R-:W-:Y:S01]  /*11d50*/  CS2R R6, SRZ ;  /* 0x0000000000067805 */ /* 0x000fe2000001ff00 */
[----:B------:R-:W-:Y:S01]  /*11d60*/  STS [UR22+0xc], R21 ;  /* 0x00000c15ff007988 */ /* 0x000fe20008000816 */
[----:B-----5:R-:W-:Y:S03]  /*11d70*/  VIADD R5, R5, 0xffffffff ;  /* 0xffffffff05057836 */ /* 0x020fe60000000000 */
[----:B------:R-:W-:Y:S04]  /*11d80*/  STS [UR22+0x1c], R30 ;  /* 0x00001c1eff007988 */ /* 0x000fe80008000816 */
[----:B------:R-:W1:Y:S02]  /*11d90*/  LDS R4, [UR22+0x1c] ;  /* 0x00001c16ff047984 */ /* 0x000e640008000800 */
[----:B-1----:R-:W-:Y:S05]  /*11da0*/  LOP3.LUT R23, R4, 0xf0, RZ, 0xb8, !PT ;  /* 0x000000f004177812 */ /* 0x002fea00078eb8ff */
        /* <DEDUP_REMOVED lines=9> */
.L_x_194:
[----:B------:R-:W-:Y:S05]  /*11e40*/  BSYNC.RECONVERGENT B0 ;  /* 0x0000000000007941 */ /* 0x000fea0003800200 */
.L_x_193:
[----:B------:R-:W-:Y:S01]  /*11e50*/  ULOP3.LUT UR26, UR26, 0xffff, URZ, 0xc0, !UPT ;  /* 0x0000ffff1a1a7892 */ /* 0x000fe2000f8ec0ff */
[----:B------:R-:W-:Y:S03]  /*11e60*/  NOP ;  /* 0x0000000000007918 */ /* 0x000fe60000000000 */
[----:B------:R-:W-:Y:S01]  /*11e70*/  UIADD3 UR6, UP1, UPT, UR9, UR26, URZ ;  /* 0x0000001a09067290 */ /* 0x000fe2000ff3e0ff */
[----:B--2---:R-:W2:Y:S01]  /*11e80*/  LDS R4, [R20+UR22] ;  /* 0x0000001614047984 */ /* 0x004ea20008000800 */
[----:B------:R-:W-:Y:S02]  /*11e90*/  BSSY.RECONVERGENT B0, `(.L_x_195) ;  /* 0x0000039000007945 */ /* 0x000fe40003800200 */
[----:B------:R-:W-:Y:S02]  /*11ea0*/  UIADD3.X UR27, UPT, UPT, URZ, URZ, URZ, UP1, !UPT ;  /* 0x000000ffff1b7290 */ /* 0x000fe40008ffe4ff */
[----:B------:R-:W-:Y:S04]  /*11eb0*/  ULEA UR28, UP1, UR6, UR14, 0x7 ;  /* 0x0000000e061c7291 */ /* 0x000fe8000f8238ff */
[----:B------:R-:W-:Y:S02]  /*11ec0*/  ULEA.HI.X UR27, UR6, UR15, UR27, 0x7, UP1 ;  /* 0x0000000f061b7291 */ /* 0x000fe400088f3c1b */
[----:B------:R-:W-:Y:S01]  /*11ed0*/  UIADD3 UR26, UP1, UPT, UR20, UR26, URZ ;  /* 0x0000001a141a7290 */ /* 0x000fe2000ff3e0ff */
[----:B-1----:R-:W-:Y:S03]  /*11ee0*/  IADD3 R6, P0, PT, R20, UR28, RZ ;  /* 0x0000001c14067c10 */ /* 0x002fe6000ff1e0ff */
[----:B------:R-:W-:Y:S02]  /*11ef0*/  UIADD3.X UR6, UPT, UPT, URZ, URZ, URZ, UP1, !UPT ;  /* 0x000000ffff067290 */ /* 0x000fe40008ffe4ff */
[----:B------:R-:W-:Y:S05]  /*11f00*/  IMAD.X R7, RZ, RZ, UR27, P0 ;  /* 0x0000001bff077e24 */ /* 0x000fea00080e06ff */
[----:B--2---:R1:W2:Y:S02]  /*11f10*/  ATOMG.E.EXCH.STRONG.GPU PT, RZ, [R6], R4 ;  /* 0x0000000406ff73a8 */ /* 0x0042a400041ee100 */
[----:B--2---:R-:W-:Y:S11]  /*11f20*/  ELECT P0, URZ, PT ;  /* 0x0000000000ff782f */ /* 0x004ff60003800000 */
[----:B------:R-:W-:Y:S02]  /*11f30*/  @!UPT UIADD3 URZ, UPT, UPT, URZ, URZ, URZ ;  /* 0x000000fffffff290 */ /* 0x000fe4000fffe0ff */
[----:B------:R-:W-:Y:S05]  /*11f40*/  @!P0 BRA `(.L_x_196) ;  /* 0x0000000000b48947 */ /* 0x000fea0003800000 */
[----:B------:R-:W-:Y:S01]  /*11f50*/  STS [UR21+0x30], RZ ;  /* 0x000030ffff007988 */ /* 0x000fe20008000815 */
[----:B------:R-:W-:Y:S01]  /*11f60*/  ISETP.NE.U32.AND P0, PT, RZ, UR12, PT ;  /* 0x0000000cff007c0c */ /* 0x000fe2000bf05070 */
[C---:B------:R-:W-:Y:S03]  /*11f70*/  IMAD.WIDE R8, R14.reuse, 0xc, R18 ;  /* 0x0000000c0e087825 */ /* 0x040fe600078e0212 */
[----:B------:R-:W-:Y:S02]  /*11f80*/  ISETP.NE.AND.EX P1, PT, RZ, UR13, PT, P0 ;  /* 0x0000000dff007c0c */ /* 0x000fe4000bf25300 */
[----:B------:R-:W2:Y:S01]  /*11f90*/  LDG.E R28, desc[UR50][R8.64] ;  /* 0x00000032081c7981 */ /* 0x000ea2000c1e1900 */
[C---:B-1----:R-:W-:Y:S03]  /*11fa0*/  LEA R6, P0, R14.reuse, RZ, 0x3 ;  /* 0x000000ff0e067211 */ /* 0x042fe600078018ff */
[----:B------:R1:W3:Y:S01]  /*11fb0*/  LDG.E R5, desc[UR50][R8.64+0x4] ;  /* 0x0000043208057981 */ /* 0x0002e2000c1e1900 */
[----:B------:R-:W-:Y:S06]  /*11fc0*/  LEA.HI.X.SX32 R7, R14, RZ, 0x3, P0 ;  /* 0x000000ff0e077211 */ /* 0x000fec00000f1eff */
[C---:B------:R-:W-:Y:S04]  /*11fd0*/  @P1 IADD3 R22, P0, PT, R6.reuse, UR12, RZ ;  /* 0x0000000c06161c10 */ /* 0x040fe8000ff1e0ff */
[C---:B------:R-:W-:Y:S02]  /*11fe0*/  @P1 IADD3.X R23, PT, PT, R7.reuse, UR13, RZ, P0, !PT ;  /* 0x0000000d07171c10 */ /* 0x040fe400087fe4ff */
[----:B------:R-:W-:Y:S01]  /*11ff0*/  IADD3 R26, P0, PT, R6, UR10, RZ ;  /* 0x0000000a061a7c10 */ /* 0x000fe2000ff1e0ff */
[----:B------:R-:W-:Y:S02]  /*12000*/  IMAD.U32 R6, RZ, RZ, UR21 ;  /* 0x00000015ff067e24 */ /* 0x000fe4000f8e00ff */
[----:B------:R-:W4:Y:S01]  /*12010*/  @P1 LDG.E.64 R24, desc[UR50][R22.64] ;  /* 0x0000003216181981 */ /* 0x000f22000c1e1b00 */
[----:B------:R-:W-:Y:S03]  /*12020*/  IADD3.X R27, PT, PT, R7, UR11, RZ, P0, !PT ;  /* 0x0000000b071b7c10 */ /* 0x000fe600087fe4ff */
[----:B------:R-:W5:Y:S04]  /*12030*/  LDS R7, [UR21+0x1c] ;  /* 0x00001c15ff077984 */ /* 0x000f680008000800 */
[----:B------:R-:W5:Y:S01]  /*12040*/  LDG.E.64 R26, desc[UR50][R26.64] ;  /* 0x000000321a1a7981 */ /* 0x000f62000c1e1b00 */
[----:B-1----:R-:W-:Y:S05]  /*12050*/  SHF.R.U64 R8, R6, 0x4, RZ ;  /* 0x0000000406087819 */ /* 0x002fea00000012ff */
[----:B------:R-:W-:Y:S04]  /*12060*/  STS [UR21+0x10], R8 ;  /* 0x00001008ff007988 */ /* 0x000fe80008000815 */
[----:B------:R-:W-:Y:S04]  /*12070*/  STS [UR21+0x14], R8 ;  /* 0x00001408ff007988 */ /* 0x000fe80008000815 */
[----:B-----5:R-:W-:Y:S01]  /*12080*/  STS.64 [UR21], R26 ;  /* 0x0000001aff007988 */ /* 0x020fe20008000a15 */
[--C-:B--2---:R-:W-:Y:S01]  /*12090*/  SHF.R.S32.HI R29, RZ, 0x1f, R28.reuse ;  /* 0x0000001fff1d7819 */ /* 0x104fe2000001141c */
[----:B------:R-:W-:Y:S02]  /*120a0*/  @!P1 IMAD.MOV.U32 R24, RZ, RZ, R28 ;  /* 0x000000ffff189224 */ /* 0x000fe400078e001c */
[----:B---3--:R-:W-:Y:S02]  /*120b0*/  VIADD R5, R5, 0xffffffff ;  /* 0xffffffff05057836 */ /* 0x008fe40000000000 */
[----:B------:R-:W-:Y:S05]  /*120c0*/  @!P1 IMAD.MOV.U32 R25, RZ, RZ, R29 ;  /* 0x000000ffff199224 */ /* 0x000fea00078e001d */
[C---:B----4-:R-:W-:Y:S01]  /*120d0*/  SHF.L.U64.HI R21, R24.reuse, 0x1, R25 ;  /* 0x0000000118157819 */ /* 0x050fe20000010219 */
[----:B------:R-:W-:Y:S03]  /*120e0*/  IMAD.SHL.U32 R24, R24, 0x2, RZ ;  /* 0x0000000218187824 */ /* 0x000fe600078e00ff */
[----:B------:R-:W-:Y:S02]  /*120f0*/  LOP3.LUT R21, R21, 0x1fffffff, RZ, 0xc0, !PT ;  /* 0x1fffffff15157812 */ /* 0x000fe400078ec0ff */
[----:B------:R-:W-:Y:S02]  /*12100*/  LOP3.LUT R24, R24, 0xfffffffe, RZ, 0xc0, !PT ;  /* 0xfffffffe18187812 */ /* 0x000fe400078ec0ff */
[--C-:B------:R-:W-:Y:S02]  /*12110*/  SHF.R.U32.HI R4, RZ, 0x4, R21.reuse ;  /* 0x00000004ff047819 */ /* 0x100fe40000011615 */
[----:B------:R-:W-:Y:S02]  /*12120*/  SHF.R.U64 R21, R24, 0x4, R21 ;  /* 0x0000000418157819 */ /* 0x000fe40000001215 */
[----:B------:R-:W-:Y:S02]  /*12130*/  LOP3.LUT R30, R7, 0xf, R4, 0xb8, !PT ;  /* 0x0000000f071e7812 */ /* 0x000fe400078eb804 */
[----:B------:R-:W-:Y:S01]  /*12140*/  CS2R R6, SRZ ;  /* 0x0000000000067805 */ /* 0x000fe2000001ff00 */
[----:B------:R-:W-:Y:S04]  /*12150*/  STS [UR21+0xc], R21 ;  /* 0x00000c15ff007988 */ /* 0x000fe80008000815 */
        /* <DEDUP_REMOVED lines=12> */
.L_x_196:
[----:B------:R-:W-:Y:S05]  /*12220*/  BSYNC.RECONVERGENT B0 ;  /* 0x0000000000007941 */ /* 0x000fea0003800200 */
.L_x_195:
[----:B------:R-:W-:Y:S01]  /*12230*/  NOP ;  /* 0x0000000000007918 */ /* 0x000fe20000000000 */
[----:B-12---:R-:W1:Y:S01]  /*12240*/  LDS R4, [R20+UR21] ;  /* 0x0000001514047984 */ /* 0x006e620008000800 */
[----:B------:R-:W-:Y:S01]  /*12250*/  ULEA UR34, UP1, UR26, UR14, 0x7 ;  /* 0x0000000e1a227291 */ /* 0x000fe2000f8238ff */
[----:B------:R-:W-:Y:S01]  /*12260*/  UMOV UR33, UR31 ;  /* 0x0000001f00217c82 */ /* 0x000fe20008000000 */
[----:B------:R-:W-:Y:S02]  /*12270*/  UMOV UR31, UR29 ;  /* 0x0000001d001f7c82 */ /* 0x000fe40008000000 */
[----:B------:R-:W-:Y:S02]  /*12280*/  ULEA.HI.X UR35, UR26, UR15, UR6, 0x7, UP1 ;  /* 0x0000000f1a237291 */ /* 0x000fe400088f3c06 */
[----:B------:R-:W-:Y:S01]  /*12290*/  IADD3 R6, P0, PT, R20, UR34, RZ ;  /* 0x0000002214067c10 */ /* 0x000fe2000ff1e0ff */
[----:B------:R-:W-:Y:S03]  /*122a0*/  UMOV UR26, UR28 ;  /* 0x0000001c001a7c82 */ /* 0x000fe60008000000 */
[----:B------:R-:W-:Y:S05]  /*122b0*/  IADD3.X R7, PT, PT, RZ, UR35, RZ, P0, !PT ;  /* 0x00000023ff077c10 */ /* 0x000fea00087fe4ff */
[----:B-1----:R2:W5:Y:S01]  /*122c0*/  ATOMG.E.EXCH.STRONG.GPU PT, RZ, [R6], R4 ;  /* 0x0000000406ff73a8 */ /* 0x00256200041ee100 */
[----:B------:R-:W-:Y:S04]  /*122d0*/  DEPBAR {5,4,3,2,1,0} ;  /* 0x0000003f0000791a */ /* 0x000fe80000000000 */
[----:B------:R-:W1:Y:S02]  /*122e0*/  CCTL.E.C.LDCU.IV.DEEP [UR32] ;  /* 0x0000000020007540 */ /* 0x000e640009c08000 */
[----:B-1----:R2:W-:Y:S01]  /*122f0*/  UTMACCTL.IV [UR32] ;  /* 0x00000000200079b9 */ /* 0x0025e20008000000 */
        /* <DEDUP_REMOVED lines=9> */
[----:B------:R-:W-:Y:S01]  /*12390*/  NOP ;  /* 0x0000000000007918 */ /* 0x000fe20000000000 */
.L_x_192:
[----:B-----5:R-:W-:Y:S01]  /*123a0*/  ELECT P0, URZ, PT ;  /* 0x0000000000ff782f */ /* 0x020fe20003800000 */
[----:B------:R-:W-:Y:S11]  /*123b0*/  BSSY.RECONVERGENT B0, `(.L_x_197) ;  /* 0x0000011000007945 */ /* 0x000ff60003800200 */
[----:B------:R-:W-:Y:S01]  /*123c0*/  @!UPT UIADD3 URZ, UPT, UPT, URZ, URZ, URZ ;  /* 0x000000fffffff290 */ /* 0x000fe2000fffe0ff */
[----:B------:R-:W-:Y:S05]  /*123d0*/  @!P0 BRA `(.L_x_198) ;  /* 0x0000000000388947 */ /* 0x000fea0003800000 */
[----:B------:R0:W-:Y:S01]  /*123e0*/  UTMACMDFLUSH ;  /* 0x00000000000079b7 */ /* 0x0001e20000000000 */
[----:B------:R-:W-:Y:S09]  /*123f0*/  UIMAD UR6, UR8, 0x14, UR4 ;  /* 0x00000014080678a4 */ /* 0x000ff2000f8e0204 */
[----:B------:R4:W-:Y:S04]  /*12400*/  STS [UR6+0x250], R16 ;  /* 0x00025010ff007988 */ /* 0x0009e80008000806 */
        /* <DEDUP_REMOVED lines=9> */
[----:B-----5:R-:W1:Y:S01]  /*124a0*/  FENCE.VIEW.ASYNC.S ;  /* 0x00000000000073c6 */ /* 0x020e620000000000 */
[----:B------:R-:W-:Y:S04]  /*124b0*/  DEPBAR.LE SB0, 0x0 ;  /* 0x000080000000791a */ /* 0x000fe80000000000 */
.L_x_198:
[----:B--2---:R-:W-:Y:S05]  /*124c0*/  BSYNC.RECONVERGENT B0 ;  /* 0x0000000000007941 */ /* 0x004fea0003800200 */
.L_x_197:
[----:B------:R-:W-:Y:S05]  /*124d0*/  BRA.U !UP0, `(.L_x_199) ;  /* 0x0000000108047547 */ /* 0x000fea000b800000 */
[----:B------:R-:W-:Y:S05]  /*124e0*/  BPT.TRAP 0x1 ;  /* 0x000000040000795c */ /* 0x000fea0000300000 */
.L_x_199:
[----:B------:R-:W-:Y:S01]  /*124f0*/  UIADD3 UR6, UPT, UPT, UR8, -0x4, URZ ;  /* 0xfffffffc08067890 */ /* 0x000fe2000fffe0ff */
[----:B-1----:R-:W-:Y:S01]  /*12500*/  SYNCS.ARRIVE.TRANS64.A1T0 RZ, [UR25+0x130], RZ ;  /* 0x000130ffffff79a7 */ /* 0x002fe20008100019 */
[----:B------:R-:W-:Y:S01]  /*12510*/  UIADD3 UR25, UPT, UPT, UR7, -0x4, URZ ;  /* 0xfffffffc07197890 */ /* 0x000fe2000fffe0ff */
[----:B------:R-:W-:Y:S01]  /*12520*/  ISETP.NE.AND P0, PT, R11, RZ, PT ;  /* 0x000000ff0b00720c */ /* 0x000fe20003f05270 */
[----:B------:R-:W-:Y:S02]  /*12530*/  UISETP.GE.U32.AND UP1, UPT, UR6, -0x8, UPT ;  /* 0xfffffff80600788c */ /* 0x000fe4000bf26070 */
[----:B------:R-:W-:Y:S02]  /*12540*/  UISETP.GE.U32.AND UP0, UPT, UR25, -0x8, UPT ;  /* 0xfffffff81900788c */ /* 0x000fe4000bf06070 */
[----:B------:R-:W-:Y:S02]  /*12550*/  USEL UR25, URZ, 0x1, UP1 ;  /* 0x00000001ff197887 */ /* 0x000fe40008800000 */
[----:B------:R-:W-:Y:S02]  /*12560*/  USEL UR6, URZ, 0x1, UP0 ;  /* 0x00000001ff067887 */ /* 0x000fe40008000000 */
[----:B------:R-:W-:Y:S02]  /*12570*/  ULOP3.LUT UR27, UR8, 0x7, URZ, 0xc0, !UPT ;  /* 0x00000007081b7892 */ /* 0x000fe4000f8ec0ff */
[----:B------:R-:W-:Y:S01]  /*12580*/  ULOP3.LUT UR26, UR7, 0x7, URZ, 0xc0, !UPT ;  /* 0x00000007071a7892 */ /* 0x000fe2000f8ec0ff */
[----:B------:R-:W-:Y:S01]  /*12590*/  LOP3.LUT R0, R0, UR25, RZ, 0x3c, !PT ;  /* 0x0000001900007c12 */ /* 0x000fe2000f8e3cff */
[----:B------:R-:W-:Y:S01]  /*125a0*/  ULOP3.LUT UR8, UR27, 0x4, URZ, 0x3c, !UPT ;  /* 0x000000041b087892 */ /* 0x000fe2000f8e3cff */
[----:B------:R-:W-:Y:S01]  /*125b0*/  LOP3.LUT R17, R17, UR6, RZ, 0x3c, !PT ;  /* 0x0000000611117c12 */ /* 0x000fe2000f8e3cff */
[----:B------:R-:W-:Y:S01]  /*125c0*/  ULOP3.LUT UR7, UR26, 0x4, URZ, 0x3c, !UPT ;  /* 0x000000041a077892 */ /* 0x000fe2000f8e3cff */
[----:B------:R-:W-:Y:S11]  /*125d0*/  @!P0 EXIT ;  /* 0x000000000000894d */ /* 0x000ff60003800000 */
[----:B------:R-:W-:Y:S05]  /*125e0*/  BRA `(.L_x_200) ;  /* 0xffffffe800f47947 */ /* 0x000fea000383ffff */
.L_x_281:
[----:B------:R-:W-:Y:S01]  /*125f0*/  UMOV UR6, 0x40 ;  /* 0x0000004000067882 */ /* 0x000fe20000000000 */
[----:B------:R-:W-:Y:S01]  /*12600*/  NOP ;  /* 0x0000000000007918 */ /* 0x000fe20000000000 */
[----:B------:R-:W-:Y:S01]  /*12610*/  ULEA UR6, UR5, UR6, 0x18 ;  /* 0x0000000605067291 */ /* 0x000fe2000f8ec0ff */
[----:B------:R-:W-:Y:S01]  /*12620*/  UMOV UR4, 0x400 ;  /* 0x0000040000047882 */ /* 0x000fe20000000000 */
[----:B------:R-:W-:Y:S02]  /*12630*/  UISETP.NE.AND UP3, UPT, UR37, URZ, UPT ;  /* 0x000000ff2500728c */ /* 0x000fe4000bf65270 */
[----:B------:R-:W-:-:S05]  /*12640*/  ULEA UR4, UR5, UR4, 0x18 ;  /* 0x0000000405047291 */ /* 0x000fca000f8ec0ff */
[----:B------:R-:W2:Y:S02]  /*12650*/  LDS.U8 R0, [UR6+0x1c] ;  /* 0x00001c06ff007984 */ /* 0x000ea40008000000 */
[----:B--2---:R-:W-:-:S13]  /*12660*/  ISETP.NE.AND P0, PT, R0, RZ, PT ;  /* 0x000000ff0000720c */ /* 0x004fda0003f05270 */
[----:B------:R-:W-:Y:S05]  /*12670*/  @P0 BRA `(.L_x_201) ;  /* 0x0000000400100947 */ /* 0x000fea0003800000 */
[----:B------:R-:W-:Y:S02]  /*12680*/  ULOP3.LUT UR44, UR5, 0x1, URZ, 0xc0, !UPT ;  /* 0x00000001052c7892 */ /* 0x000fe4000f8ec0ff */
[----:B------:R-:W-:Y:S02]  /*12690*/  ULOP3.LUT UR43, UR5, 0x1, URZ, 0x3c, !UPT ;  /* 0x00000001052b7892 */ /* 0x000fe4000f8e3cff */
[----:B------:R-:W-:Y:S02]  /*126a0*/  UISETP.NE.U32.AND UP0, UPT, UR44, 0x1, UPT ;  /* 0x000000012c00788c */ /* 0x000fe4000bf05070 */
[----:B------:R-:W-:-:S07]  /*126b0*/  UIADD3 UR7, UPT, UPT, UR6, 0x8, URZ ;  /* 0x0000000806077890 */ /* 0x000fce000fffe0ff */
[----:B------:R-:W-:Y:S05]  /*126c0*/  BRA.U !UP0, `(.L_x_202) ;  /* 0x00000001089c7547 */ /* 0x000fea000b800000 */
[----:B------:R-:W-:Y:S01]  /*126d0*/  ELECT P0, URZ, PT ;  /* 0x0000000000ff782f */ /* 0x000fe20003800000 */
[----:B------:R-:W-:-:S12]  /*126e0*/  BSSY B0, `(.L_x_202) ;  /* 0x0000025000007945 */ /* 0x000fd80003800000 */
[----:B------:R-:W-:Y:S05]  /*126f0*/  @!P0 BRA `(.L_x_203) ;  /* 0x00000000008c8947 */ /* 0x000fea0003800000 */
[----:B------:R-:W-:-:S05]  /*12700*/  UMOV UR5, 0x10 ;  /* 0x0000001000057882 */ /* 0x000fca0000000000 */
[----:B------:R-:W-:Y:S04]  /*12710*/  DEPBAR.LE SB1, 0x36 ;  /* 0x00009d800000791a */ /* 0x000fe80000000000 */
[----:B------:R-:W1:Y:S02]  /*12720*/  UTCATOMSWS.2CTA.FIND_AND_SET.ALIGN UP1, UR5, UR5 ;  /* 0x00000005000575e3 */ /* 0x000e640008220800 */
[----:B-1----:R-:W-:Y:S01]  /*12730*/  MOV R11, UR5 ;  /* 0x00000005000b7c02 */ /* 0x002fe20008000f00 */
[----:B------:R-:W-:Y:S06]  /*12740*/  BRA.U UP1, `(.L_x_204) ;  /* 0x0000000101187547 */ /* 0x000fec000b800000 */
.L_x_205:
[----:B------:R-:W-:Y:S05]  /*12750*/  NANOSLEEP 0x64 ;  /* 0x000000640000795d */ /* 0x000fea0003800000 */
[----:B------:R-:W-:-:S05]  /*12760*/  UMOV UR5, 0x10 ;  /* 0x0000001000057882 */ /* 0x000fca0000000000 */
[----:B------:R-:W-:Y:S04]  /*12770*/  DEPBAR.LE SB1, 0x36 ;  /* 0x00009d800000791a */ /* 0x000fe80000000000 */
[----:B------:R-:W1:Y:S02]  /*12780*/  UTCATOMSWS.2CTA.FIND_AND_SET.ALIGN UP1, UR5, UR5 ;  /* 0x00000005000575e3 */ /* 0x000e640008220800 */
[----:B-1----:R-:W-:Y:S01]  /*12790*/  MOV R11, UR5 ;  /* 0x00000005000b7c02 */ /* 0x002fe20008000f00 */
[----:B------:R-:W-:Y:S05]  /*127a0*/  BRA.U !UP1, `(.L_x_205) ;  /* 0xfffffffd09e87547 */ /* 0x000fea000b83ffff */
.L_x_204:
[----:B-----5:R-:W1:Y:S01]  /*127b0*/  LDS R5, [UR6+0x10] ;  /* 0x00001006ff057984 */ /* 0x020e620008000800 */
[----:B------:R-:W-:Y:S01]  /*127c0*/  IMAD.U32 R3, RZ, RZ, UR4 ;  /* 0x00000004ff037e24 */ /* 0x000fe2000f8e00ff */
[----:B------:R-:W-:-:S03]  /*127d0*/  MOV R2, UR43 ;  /* 0x0000002b00027c02 */ /* 0x000fc60008000f00 */
[----:B------:R-:W-:Y:S01]  /*127e0*/  VIADD R3, R3, 0x2f0 ;  /* 0x000002f003037836 */ /* 0x000fe20000000000 */
[----:B-1----:R-:W-:-:S04]  /*127f0*/  SHF.L.U32 R5, R5, 0x1f, RZ ;  /* 0x0000001f05057819 */ /* 0x002fc800000006ff */
[----:B------:R-:W1:Y:S02]  /*12800*/  SYNCS.PHASECHK.TRANS64.TRYWAIT P0, [UR6+0x8], R5 ;  /* 0x00000805ff0075a7 */ /* 0x000e640008001106 */
[----:B-1----:R-:W-:Y:S05]  /*12810*/  @P0 BRA `(.L_x_206) ;  /* 0x0000000000080947 */ /* 0x002fea0003800000 */
[----:B------:R-:W1:Y:S02]  /*12820*/  SYNCS.PHASECHK.TRANS64.TRYWAIT P0, [UR6+0x8], R5 ;  /* 0x00000805ff0075a7 */ /* 0x000e640008001106 */
[----:B-1----:R-:W-:Y:S05]  /*12830*/  @!P0 BRA `(.L_x_207) ;  /* 0x0000001c00008947 */ /* 0x002fea0003800000 */
.L_x_206:
[----:B------:R-:W-:Y:S01]  /*12840*/  HFMA2 R4, -RZ, RZ, 0, 5.9604644775390625e-08 ;  /* 0x00000001ff047431 */ /* 0x000fe200000001ff */
[----:B------:R-:W-:Y:S01]  /*12850*/  UPRMT UR5, UR43, 0x654, UR7 ;  /* 0x000006542b057896 */ /* 0x000fe20008000007 */
[----:B------:R-:W-:Y:S01]  /*12860*/  IMAD.MOV.U32 R6, RZ, RZ, 0xffff ;  /* 0x0000ffffff067424 */ /* 0x000fe200078e00ff */
[----:B------:R-:W-:Y:S01]  /*12870*/  PRMT R2, R2, 0x654, R3 ;  /* 0x0000065402027816 */ /* 0x000fe20000000003 */
[----:B-1----:R-:W-:Y:S02]  /*12880*/  IMAD.MOV.U32 R0, RZ, RZ, 0x4 ;  /* 0x00000004ff007424 */ /* 0x002fe400078e00ff */
[----:B------:R-:W-:Y:S01]  /*12890*/  IMAD.SHL.U32 R7, R11, 0x20, RZ ;  /* 0x000000200b077824 */ /* 0x000fe200078e00ff */
[----:B------:R-:W-:Y:S02]  /*128a0*/  MOV R3, UR5 ;  /* 0x0000000500037c02 */ /* 0x000fe40008000f00 */
[-C--:B------:R-:W-:Y:S01]  /*128b0*/  SHF.L.U32 R6, R6, R11.reuse, RZ ;  /* 0x0000000b06067219 */ /* 0x080fe200000006ff */
[----:B------:R2:W-:Y:S01]  /*128c0*/  SYNCS.ARRIVE.TRANS64.RED RZ, [UR5], R0 ;  /* 0x00000000ffff79a7 */ /* 0x0005e20008000405 */
[----:B------:R-:W-:Y:S01]  /*128d0*/  SHF.L.U32 R5, R4, R11, RZ ;  /* 0x0000000b04057219 */ /* 0x000fe200000006ff */
[----:B------:R2:W-:Y:S04]  /*128e0*/  STS [UR4+0x2f0], R7 ;  /* 0x0002f007ff007988 */ /* 0x0005e80008000804 */
[----:B------:R2:W-:Y:S04]  /*128f0*/  STAS [R2.64], R11 ;  /* 0x0000000b02007dbd */ /* 0x0005e8000c0008ff */
[----:B------:R2:W-:Y:S04]  /*12900*/  ATOMS.OR RZ, [UR6+0x14], R6 ;  /* 0x00001406ffff798c */ /* 0x0005e8000b000006 */
[----:B------:R2:W-:Y:S04]  /*12910*/  ATOMS.OR RZ, [UR6+0x18], R5 ;  /* 0x00001805ffff798c */ /* 0x0005e8000b000006 */
[----:B------:R2:W-:Y:S02]  /*12920*/  ATOMS.XOR RZ, [UR6+0x10], R4 ;  /* 0x00001004ffff798c */ /* 0x0005e4000b800006 */
.L_x_203:
[----:B------:R-:W-:Y:S05]  /*12930*/  BSYNC B0 ;  /* 0x0000000000007941 */ /* 0x000fea0003800000 */
.L_x_202:
[----:B------:R-:W-:Y:S05]  /*12940*/  BRA.U UP0, `(.L_x_208) ;  /* 0x00000001006c7547 */ /* 0x000fea000b800000 */
[----:B------:R-:W-:-:S03]  /*12950*/  UMOV UR5, 0xffffffff ;  /* 0xffffffff00057882 */ /* 0x000fc60000000000 */
[----:B------:R-:W-:Y:S05]  /*12960*/  BRA.DIV UR5, `(.L_x_209) ;  /* 0x0000001a05cc7947 */ /* 0x000fea000b800000 */
[----:B------:R-:W-:-:S13]  /*12970*/  ELECT P6, URZ, PT ;  /* 0x0000000000ff782f */ /* 0x000fda00038c0000 */
.L_x_269:
[----:B------:R-:W-:Y:S05]  /*12980*/  @!P6 BRA `(.L_x_208) ;  /* 0x00000000005ce947 */ /* 0x000fea0003800000 */
[----:B--2---:R-:W2:Y:S02]  /*12990*/  LDS R3, [UR6+0x10] ;  /* 0x00001006ff037984 */ /* 0x004ea40008000800 */
[----:B--2---:R-:W-:-:S04]  /*129a0*/  SHF.L.U32 R3, R3, 0x1f, RZ ;  /* 0x0000001f03037819 */ /* 0x004fc800000006ff */
[----:B------:R-:W2:Y:S02]  /*129b0*/  SYNCS.PHASECHK.TRANS64.TRYWAIT P0, [UR6+0x8], R3 ;  /* 0x00000803ff0075a7 */ /* 0x000ea40008001106 */
[----:B--2---:R-:W-:Y:S05]  /*129c0*/  @P0 BRA `(.L_x_210) ;  /* 0x0000000000080947 */ /* 0x004fea0003800000 */
[----:B------:R-:W2:Y:S02]  /*129d0*/  SYNCS.PHASECHK.TRANS64.TRYWAIT P0, [UR6+0x8], R3 ;  /* 0x00000803ff0075a7 */ /* 0x000ea40008001106 */
[----:B--2---:R-:W-:Y:S05]  /*129e0*/  @!P0 BRA `(.L_x_211) ;  /* 0x0000001800cc8947 */ /* 0x004fea0003800000 */
.L_x_210:
[----:B-----5:R-:W3:Y:S01]  /*129f0*/  LDS R5, [UR4+0x2f0] ;  /* 0x0002f004ff057984 */ /* 0x020ee20008000800 */
[----:B--2---:R-:W-:Y:S02]  /*12a00*/  HFMA2 R0, -RZ, RZ, 0, 5.9604644775390625e-08 ;  /* 0x00000001ff007431 */ /* 0x004fe400000001ff */
[----:B------:R-:W-:Y:S01]  /*12a10*/  IMAD.MOV.U32 R2, RZ, RZ, 0xffff ;  /* 0x0000ffffff027424 */ /* 0x000fe200078e00ff */
[----:B------:R-:W-:Y:S01]  /*12a20*/  UPRMT UR5, UR43, 0x654, UR7 ;  /* 0x000006542b057896 */ /* 0x000fe20008000007 */
[----:B---3--:R-:W-:-:S03]  /*12a30*/  IMAD.SHL.U32 R3, R5, 0x20, RZ ;  /* 0x0000002005037824 */ /* 0x008fc600078e00ff */
[-C--:B------:R-:W-:Y:S02]  /*12a40*/  SHF.L.U32 R2, R2, R5.reuse, RZ ;  /* 0x0000000502027219 */ /* 0x080fe400000006ff */
[----:B------:R-:W-:Y:S01]  /*12a50*/  SHF.L.U32 R5, R0, R5, RZ ;  /* 0x0000000500057219 */ /* 0x000fe200000006ff */
[----:B------:R3:W-:Y:S04]  /*12a60*/  STS [UR4+0x2f0], R3 ;  /* 0x0002f003ff007988 */ /* 0x0007e80008000804 */
[----:B------:R3:W-:Y:S04]  /*12a70*/  ATOMS.OR RZ, [UR6+0x14], R2 ;  /* 0x00001402ffff798c */ /* 0x0007e8000b000006 */
[----:B------:R3:W-:Y:S01]  /*12a80*/  ATOMS.OR RZ, [UR6+0x18], R5 ;  /* 0x00001805ffff798c */ /* 0x0007e2000b000006 */
[----:B------:R-:W-:Y:S03]  /*12a90*/  SYNCS.ARRIVE.TRANS64.RED.A1T0 RZ, [UR5], RZ ;  /* 0x000000ffffff79a7 */ /* 0x000fe60008100405 */
[----:B------:R3:W-:Y:S01]  /*12aa0*/  ATOMS.XOR RZ, [UR6+0x10], R0 ;  /* 0x00001000ffff798c */ /* 0x0007e2000b800006 */
[----:B------:R-:W-:Y:S05]  /*12ab0*/  BRA `(.L_x_208) ;  /* 0x0000000000107947 */ /* 0x000fea0003800000 */
.L_x_201:
[----:B------:R-:W-:Y:S02]  /*12ac0*/  MOV R0, 0xffffffff ;  /* 0xffffffff00007802 */ /* 0x000fe40000000f00 */
[----:B------:R-:W-:-:S03]  /*12ad0*/  MOV R2, 0x12b00 ;  /* 0x00012b0000027802 */ /* 0x000fc60000000f00 */
[----:B------:R2:W-:Y:S04]  /*12ae0*/  STS [UR4+0x2f0], R0 ;  /* 0x0002f000ff007988 */ /* 0x0005e80008000804 */
[----:B-12-45:R-:W-:Y:S05]  /*12af0*/  CALL.REL.NOINC `($__internal_1_$__cuda_sm10x_tcgen05_guardrail_trap_phase_invalid_during_alloc) ;  /* 0x0000001c00247944 */ /* 0x036fea0003c00000 */
.L_x_208:
[----:B------:R-:W-:Y:S05]  /*12b00*/  WARPSYNC.ALL ;  /* 0x0000000000007948 */ /* 0x000fea0003800000 */
[----:B------:R-:W1:Y:S01]  /*12b10*/  S2UR UR5, SR_CgaCtaId ;  /* 0x00000000000579c3 */ /* 0x000e620000008800 */
[----:B------:R-:W-:Y:S01]  /*12b20*/  UMOV UR4, 0x400 ;  /* 0x0000040000047882 */ /* 0x000fe20000000000 */
[----:B------:R-:W-:-:S06]  /*12b30*/  NOP ;  /* 0x0000000000007918 */ /* 0x000fcc0000000000 */
[----:B------:R-:W-:Y:S06]  /*12b40*/  BAR.ARV 0x6, 0xa0 ;  /* 0x0182800000007b1d */ /* 0x000fec0000002000 */
[----:B-1----:R-:W-:-:S04]  /*12b50*/  ULEA UR4, UR5, UR4, 0x18 ;  /* 0x0000000405047291 */ /* 0x002fc8000f8ec0ff */
[----:B------:R-:W-:Y:S02]  /*12b60*/  UIADD3 UR6, UPT, UPT, UR4, 0x11400, URZ ;  /* 0x0001140004067890 */ /* 0x000fe4000fffe0ff */
[----:B------:R-:W-:Y:S02]  /*12b70*/  UIADD3 UR7, UPT, UPT, UR4, 0x21400, URZ ;  /* 0x0002140004077890 */ /* 0x000fe4000fffe0ff */
[----:B------:R-:W-:Y:S01]  /*12b80*/  USHF.R.U32.HI UR6, URZ, 0x4, UR6 ;  /* 0x00000004ff067899 */ /* 0x000fe20008011606 */
[----:B--23--:R-:W1:Y:S01]  /*12b90*/  LDS R0, [UR4+0x2f0] ;  /* 0x0002f004ff007984 */ /* 0x00ce620008000800 */
[----:B------:R-:W-:Y:S02]  /*12ba0*/  USHF.R.U32.HI UR7, URZ, 0x4, UR7 ;  /* 0x00000004ff077899 */ /* 0x000fe40008011607 */
[----:B------:R-:W-:Y:S02]  /*12bb0*/  ULOP3.LUT UR6, UR6, 0x3fff, URZ, 0xc0, !UPT ;  /* 0x00003fff06067892 */ /* 0x000fe4000f8ec0ff */
[----:B------:R-:W-:-:S02]  /*12bc0*/  ULOP3.LUT UR7, UR7, 0x3fff, URZ, 0xc0, !UPT ;  /* 0x00003fff07077892 */ /* 0x000fc4000f8ec0ff */
[----:B------:R-:W-:Y:S02]  /*12bd0*/  ULOP3.LUT UR6, UR6, 0x10000, URZ, 0xfc, !UPT ;  /* 0x0001000006067892 */ /* 0x000fe4000f8efcff */
[----:B------:R-:W-:Y:S01]  /*12be0*/  ULOP3.LUT UR7, UR7, 0x10000, URZ, 0xfc, !UPT ;  /* 0x0001000007077892 */ /* 0x000fe2000f8efcff */
[----:B-1----:R-:W-:Y:S01]  /*12bf0*/  R2UR UR8, R0 ;  /* 0x00000000000872ca */ /* 0x002fe200000e0000 */
[----:B----45:R-:W1:-:S00]  /*12c00*/  USETMAXREG.DEALLOC.CTAPOOL 0x88 ;  /* 0x00000088000079c8 */ /* 0x030e4000080e0500 */
[----:B-1----:R-:W-:Y:S01]  /*12c10*/  HFMA2 R2, -RZ, RZ, 0, 0 ;  /* 0x00000000ff027431 */ /* 0x002fe200000001ff */
[----:B------:R-:W-:Y:S01]  /*12c20*/  MOV R0, RZ ;  /* 0x000000ff00007202 */ /* 0x000fe20000000f00 */
[----:B------:R-:W-:Y:S01]  /*12c30*/  UISETP.NE.AND UP3, UPT, UR21, 0x4, !UP3 ;  /* 0x000000041500788c */ /* 0x000fe2000df65270 */
[----:B------:R-:W-:Y:S01]  /*12c40*/  UMOV UR20, 0x1 ;  /* 0x0000000100147882 */ /* 0x000fe20000000000 */
[----:B------:R-:W-:Y:S01]  /*12c50*/  UMOV UR19, URZ ;  /* 0x000000ff00137c82 */ /* 0x000fe20008000000 */
[----:B------:R-:W-:Y:S01]  /*12c60*/  UMOV UR18, URZ ;  /* 0x000000ff00127c82 */ /* 0x000fe20008000000 */
[----:B------:R-:W-:Y:S01]  /*12c70*/  UMOV UR17, URZ ;  /* 0x000000ff00117c82 */ /* 0x000fe20008000000 */
[----:B------:R-:W-:-:S05]  /*12c80*/  UMOV UR16, URZ ;  /* 0x000000ff00107c82 */ /* 0x000fca0008000000 */
.L_x_222:
[----:B------:R-:W1:Y:S02]  /*12c90*/  LDC.64 R4, c[0x0][0x390] ;  /* 0x0000e400ff047b82 */ /* 0x000e640000000a00 */
[----:B-12---:R-:W-:-:S05]  /*12ca0*/  IMAD.WIDE R4, R16, 0xc, R4 ;  /* 0x0000000c10047825 */ /* 0x006fca00078e0204 */
[----:B------:R-:W2:Y:S02]  /*12cb0*/  LDG.E R3, desc[UR50][R4.64+0x8] ;  /* 0x0000083204037981 */ /* 0x000ea4000c1e1900 */
[----:B--2---:R-:W-:-:S13]  /*12cc0*/  R2UR UR13, R3 ;  /* 0x00000000030d72ca */ /* 0x004fda00000e0000 */
[----:B------:R-:W-:Y:S02]  /*12cd0*/  UISETP.GE.AND UP0, UPT, UR13, 0x1, UPT ;  /* 0x000000010d00788c */ /* 0x000fe4000bf06270 */
[----:B------:R-:W-:Y:S02]  /*12ce0*/  UIADD3 UR9, UPT, UPT, UR13, 0x7f, URZ ;  /* 0x0000007f0d097890 */ /* 0x000fe4000fffe0ff */
[----:B------:R-:W-:Y:S02]  /*12cf0*/  UISETP.NE.OR UP0, UPT, UR44, URZ, !UP0 ;  /* 0x000000ff2c00728c */ /* 0x000fe4000c705670 */
[----:B------:R-:W-:-:S04]  /*12d00*/  USHF.R.S32.HI UR15, URZ, 0x1f, UR9 ;  /* 0x0000001fff0f7899 */ /* 0x000fc80008011409 */
[----:B------:R-:W-:-:S03]  /*12d10*/  ULEA.HI UR15, UR15, UR9, URZ, 0x7 ;  /* 0x000000090f0f7291 */ /* 0x000fc6000f8f38ff */
[----:B------:R-:W-:Y:S09]  /*12d20*/  BRA.U UP0, `(.L_x_212) ;  /* 0x0000000500b87547 */ /* 0x000ff2000b800000 */
[----:B------:R-:W-:Y:S01]  /*12d30*/  ULEA UR9, UR17, UR4, 0x3 ;  /* 0x0000000411097291 */ /* 0x000fe2000f8e18ff */
[----:B------:R-:W-:Y:S01]  /*12d40*/  SHF.L.U32 R3, R0, 0x1f, RZ ;  /* 0x0000001f00037819 */ /* 0x000fe200000006ff */
[----:B------:R-:W-:Y:S02]  /*12d50*/  USHF.R.S32.HI UR15, URZ, 0x7, UR15 ;  /* 0x00000007ff0f7899 */ /* 0x000fe4000801140f */
[----:B------:R-:W-:-:S05]  /*12d60*/  ULEA UR12, UR19, UR8, 0x8 ;  /* 0x00000008130c7291 */ /* 0x000fca000f8e40ff */
[----:B------:R1:W2:Y:S01]  /*12d70*/  SYNCS.PHASECHK.TRANS64.TRYWAIT P1, [UR9], R3 ;  /* 0x00000003ff0075a7 */ /* 0x0002a20008021109 */
[----:B------:R-:W-:Y:S06]  /*12d80*/  BRA.U UP3, `(.L_x_213) ;  /* 0x0000000103047547 */ /* 0x000fec000b800000 */
[----:B------:R-:W-:Y:S05]  /*12d90*/  BPT.TRAP 0x1 ;  /* 0x000000040000795c */ /* 0x000fea0000300000 */
.L_x_213:
[----:B------:R-:W-:Y:S01]  /*12da0*/  ULEA UR11, UR19, UR4, 0x3 ;  /* 0x00000004130b7291 */ /* 0x000fe2000f8e18ff */
[----:B------:R-:W-:-:S04]  /*12db0*/  MOV R4, UR20 ;  /* 0x0000001400047c02 */ /* 0x000fc80008000f00 */
[----:B------:R-:W-:-:S04]  /*12dc0*/  SHF.L.U32 R4, R4, 0x1f, RZ ;  /* 0x0000001f04047819 */ /* 0x000fc800000006ff */
[----:B------:R-:W3:Y:S02]  /*12dd0*/  SYNCS.PHASECHK.TRANS64.TRYWAIT P0, [UR11+0x100], R4 ;  /* 0x00010004ff0075a7 */ /* 0x000ee4000800110b */
[----:B---3--:R-:W-:Y:S05]  /*12de0*/  @!P0 BRA `(.L_x_214) ;  /* 0x0000001400e48947 */ /* 0x008fea0003800000 */
.L_x_271:
[----:B-1----:R-:W-:Y:S01]  /*12df0*/  LOP3.LUT R3, R9, 0xffff, RZ, 0xc0, !PT ;  /* 0x0000ffff09037812 */ /* 0x002fe200078ec0ff */
[----:B------:R-:W-:Y:S01]  /*12e00*/  UISETP.LT.AND UP0, UPT, UR15, 0x1, UPT ;  /* 0x000000010f00788c */ /* 0x000fe2000bf01270 */
[----:B--2---:R-:W-:Y:S01]  /*12e10*/  PLOP3.LUT P0, PT, P1, PT, PT, 0x80, 0x8 ;  /* 0x000000000008781c */ /* 0x004fe20000f0f070 */
[----:B------:R-:W-:Y:S01]  /*12e20*/  UMOV UR21, UR17 ;  /* 0x0000001100157c82 */ /* 0x000fe20008000000 */
[----:B------:R-:W-:Y:S01]  /*12e30*/  R2UR UR9, R3 ;  /* 0x00000000030972ca */ /* 0x000fe200000e0000 */
[----:B------:R-:W-:Y:S01]  /*12e40*/  USEL UR10, UR15, 0x1, UP0 ;  /* 0x000000010f0a7887 */ /* 0x000fe20008000000 */
[----:B------:R-:W-:Y:S01]  /*12e50*/  UMOV UR38, 0x0 ;  /* 0x0000000000267882 */ /* 0x000fe20000000000 */
[----:B------:R-:W-:Y:S02]  /*12e60*/  UMOV UR39, 0x10400010 ;  /* 0x1040001000277882 */ /* 0x000fe40000000000 */
[----:B------:R-:W-:Y:S01]  /*12e70*/  UIADD3 UR10, UPT, UPT, -UR10, UR16, UR15 ;  /* 0x000000100a0a7290 */ /* 0x000fe2000fffe10f */
[----:B------:R-:W-:Y:S01]  /*12e80*/  UMOV UR34, 0x0 ;  /* 0x0000000000227882 */ /* 0x000fe20000000000 */
[----:B------:R-:W-:-:S02]  /*12e90*/  UMOV UR35, 0x10400010 ;  /* 0x1040001000237882 */ /* 0x000fc40000000000 */
[----:B------:R-:W-:Y:S02]  /*12ea0*/  UIADD3 UR10, UPT, UPT, UR10, 0x1, URZ ;  /* 0x000000010a0a7890 */ /* 0x000fe4000fffe0ff */
[----:B------:R-:W-:Y:S01]  /*12eb0*/  UPLOP3.LUT UP2, UPT, UPT, UPT, UPT, 0x40, 0x4 ;  /* 0x000000000004789c */ /* 0x000fe20003f4e870 */
[----:B------:R-:W-:Y:S01]  /*12ec0*/  UMOV UR32, 0x0 ;  /* 0x0000000000207882 */ /* 0x000fe20000000000 */
        /* <DEDUP_REMOVED lines=10> */
[----:B------:R-:W-:-:S05]  /*12f70*/  UMOV UR23, 0x10400010 ;  /* 0x1040001000177882 */ /* 0x000fca0000000000 */
.L_x_217:
[----:B-1----:R-:W-:Y:S01]  /*12f80*/  ULEA UR14, UR21, UR4, 0x3 ;  /* 0x00000004150e7291 */ /* 0x002fe2000f8e18ff */
[----:B--2---:R-:W-:Y:S11]  /*12f90*/  @P0 BRA `(.L_x_215) ;  /* 0x00000000000c0947 */ /* 0x004ff60003800000 */
[----:B------:R-:W-:Y:S04]  /*12fa0*/  SHF.L.U32 R4, R0, 0x1f, RZ ;  /* 0x0000001f00047819 */ /* 0x000fe800000006ff */
[----:B------:R-:W1:Y:S02]  /*12fb0*/  SYNCS.PHASECHK.TRANS64.TRYWAIT P0, [UR14], R4 ;  /* 0x00000004ff0075a7 */ /* 0x000e64000800110e */
[----:B-1----:R-:W-:Y:S05]  /*12fc0*/  @!P0 BRA `(.L_x_216) ;  /* 0x0000001400848947 */ /* 0x002fea0003800000 */
.L_x_215:
[----:B------:R-:W-:Y:S01]  /*12fd0*/  UISETP.NE.AND UP0, UPT, UR15, 0x1, UPT ;  /* 0x000000010f00788c */ /* 0x000fe2000bf05270 */
[----:B------:R-:W-:Y:S01]  /*12fe0*/  PLOP3.LUT P0, PT, PT, PT, PT, 0x80, 0x8 ;  /* 0x000000000008781c */ /* 0x000fe20003f0f070 */
[----:B------:R-:W-:Y:S02]  /*12ff0*/  UIADD3 UR17, UPT, UPT, UR21, 0x1, URZ ;  /* 0x0000000115117890 */ /* 0x000fe4000fffe0ff */
[----:B------:R-:W-:Y:S02]  /*13000*/  ULEA UR76, UR21, UR7, 0xb ;  /* 0x00000007154c7291 */ /* 0x000fe4000f8e58ff */
[----:B------:R-:W-:Y:S01]  /*13010*/  UISETP.NE.AND UP1, UPT, UR17, 0x2, UPT ;  /* 0x000000021100788c */ /* 0x000fe2000bf25270 */
[----:B------:R-:W-:Y:S01]  /*13020*/  PLOP3.LUT P1, PT, PT, PT, UP0, 0x80, 0x8 ;  /* 0x000000000008781c */ /* 0x000fe20003f2f008 */
[----:B------:R-:W-:Y:S02]  /*13030*/  ULEA UR74, UR21, UR6, 0xb ;  /* 0x00000006154a7291 */ /* 0x000fe4000f8e58ff */
[----:B------:R-:W-:Y:S02]  /*13040*/  USEL UR41, URZ, 0x1, UP1 ;  /* 0x00000001ff297887 */ /* 0x000fe40008800000 */
[----:B------:R-:W-:Y:S02]  /*13050*/  USEL UR17, UR17, URZ, UP1 ;  /* 0x000000ff11117287 */ /* 0x000fe40008800000 */
[----:B------:R-:W-:Y:S02]  /*13060*/  UIADD3 UR72, UPT, UPT, UR76, 0x2, URZ ;  /* 0x000000024c487890 */ /* 0x000fe4000fffe0ff */
[----:B------:R-:W-:Y:S01]  /*13070*/  @UP0 ULEA UR40, UR17, UR4, 0x3 ;  /* 0x0000000411280291 */ /* 0x000fe2000f8e18ff */
[----:B------:R-:W-:Y:S01]  /*13080*/  LOP3.LUT R0, R0, UR41, RZ, 0x3c, !PT ;  /* 0x0000002900007c12 */ /* 0x000fe2000f8e3cff */
[----:B------:R-:W-:Y:S02]  /*13090*/  UIADD3 UR70, UPT, UPT, UR74, 0x2, URZ ;  /* 0x000000024a467890 */ /* 0x000fe4000fffe0ff */
[----:B------:R-:W-:Y:S01]  /*130a0*/  UIADD3 UR68, UPT, UPT, UR76, 0x4, URZ ;  /* 0x000000044c447890 */ /* 0x000fe2000fffe0ff */
[----:B-1----:R-:W-:Y:S01]  /*130b0*/  @P1 SHF.L.U32 R3, R0, 0x1f, RZ ;  /* 0x0000001f00031819 */ /* 0x002fe200000006ff */
[----:B------:R-:W-:Y:S02]  /*130c0*/  UIADD3 UR66, UPT, UPT, UR74, 0x4, URZ ;  /* 0x000000044a427890 */ /* 0x000fe4000fffe0ff */
[----:B------:R-:W-:Y:S01]  /*130d0*/  UIADD3 UR64, UPT, UPT, UR76, 0x6, URZ ;  /* 0x000000064c407890 */ /* 0x000fe2000fffe0ff */
[----:B------:R1:W2:Y:S01]  /*130e0*/  @P1 SYNCS.PHASECHK.TRANS64.TRYWAIT P0, [UR40], R3 ;  /* 0x00000003ff0015a7 */ /* 0x0002a20008001128 */
[----:B------:R-:W-:Y:S02]  /*130f0*/  UIADD3 UR62, UPT, UPT, UR74, 0x6, URZ ;  /* 0x000000064a3e7890 */ /* 0x000fe4000fffe0ff */
        /* <DEDUP_REMOVED lines=10> */
[----:B------:R-:W-:Y:S02]  /*131a0*/  UIADD3 UR15, UPT, UPT, UR15, -0x1, URZ ;  /* 0xffffffff0f0f7890 */ /* 0x000fe4000fffe0ff */
[----:B------:R-:W-:Y:S01]  /*131b0*/  UISETP.NE.AND UP0, UPT, UR16, UR10, UPT ;  /* 0x0000000a1000728c */ /* 0x000fe2000bf05270 */
[----:B------:R-:W-:Y:S01]  /*131c0*/  UMOV UR77, 0x40004040 ;  /* 0x40004040004d7882 */ /* 0x000fe20000000000 */
[----:B------:R-:W-:Y:S01]  /*131d0*/  UMOV UR75, 0x40004040 ;  /* 0x40004040004b7882 */ /* 0x000fe20000000000 */
[----:B------:R-:W-:Y:S01]  /*131e0*/  UMOV UR73, 0x40004040 ;  /* 0x4000404000497882 */ /* 0x000fe20000000000 */
[----:B------:R1:W-:Y:S01]  /*131f0*/  UTCHMMA.2CTA gdesc[UR74], gdesc[UR76], tmem[UR12], tmem[UR38], idesc[UR39], UP2 ;  /* 0x00ff264c4a0075ea */ /* 0x0003e2000920000c */
[----:B------:R-:W-:Y:S01]  /*13200*/  UPLOP3.LUT UP2, UPT, UPT, UPT, UPT, 0x80, 0x8 ;  /* 0x000000000008789c */ /* 0x000fe20003f4f070 */
[----:B------:R-:W-:Y:S01]  /*13210*/  UMOV UR71, 0x40004040 ;  /* 0x4000404000477882 */ /* 0x000fe20000000000 */
[----:B------:R-:W-:Y:S01]  /*13220*/  UMOV UR69, 0x40004040 ;  /* 0x4000404000457882 */ /* 0x000fe20000000000 */
[----:B------:R1:W-:Y:S01]  /*13230*/  UTCHMMA.2CTA gdesc[UR70], gdesc[UR72], tmem[UR12], tmem[UR34], idesc[UR35], UPT ;  /* 0x00ff2248460075ea */ /* 0x0003e2000ba0000c */
        /* <DEDUP_REMOVED lines=14> */
[----:B------:R-:W-:Y:S01]  /*13320*/  UMOV UR41, 0x40004040 ;  /* 0x4000404000297882 */ /* 0x000fe20000000000 */
[----:B------:R1:W-:Y:S01]  /*13330*/  UTCHMMA.2CTA gdesc[UR48], gdesc[UR52], tmem[UR12], tmem[UR24], idesc[UR25], UPT ;  /* 0x00ff1834300075ea */ /* 0x0003e2000ba0000c */
[----:B------:R1:W-:Y:S01]  /*13340*/  UTCHMMA.2CTA gdesc[UR40], gdesc[UR46], tmem[UR12], tmem[UR22], idesc[UR23], UPT ;  /* 0x00ff162e280075ea */ /* 0x0003e2000ba0000c */
[----:B------:R1:W-:Y:S01]  /*13350*/  UTCBAR.2CTA.MULTICAST [UR14], URZ, UR9 ;  /* 0x000000ff0e0073e9 */ /* 0x0003e20008200809 */
[----:B------:R-:W-:Y:S01]  /*13360*/  UMOV UR21, UR17 ;  /* 0x0000001100157c82 */ /* 0x000fe20008000000 */
[----:B------:R-:W-:Y:S05]  /*13370*/  BRA.U UP0, `(.L_x_217) ;  /* 0xfffffffd00007547 */ /* 0x000fea000b83ffff */
[----:B------:R-:W-:Y:S05]  /*13380*/  BRA.U UP3, `(.L_x_218) ;  /* 0x0000000103047547 */ /* 0x000fea000b800000 */
[----:B-1----:R-:W-:Y:S05]  /*13390*/  BPT.TRAP 0x1 ;  /* 0x000000040000795c */ /* 0x002fea0000300000 */
.L_x_218:
[----:B--2---:R-:W-:Y:S01]  /*133a0*/  ELECT P0, URZ, PT ;  /* 0x0000000000ff782f */ /* 0x004fe20003800000 */
[----:B------:R-:W-:Y:S01]  /*133b0*/  UIADD3 UR11, UPT, UPT, UR11, 0xf0, URZ ;  /* 0x000000f00b0b7890 */ /* 0x000fe2000fffe0ff */
[----:B------:R-:W-:-:S11]  /*133c0*/  UMOV UR16, UR10 ;  /* 0x0000000a00107c82 */ /* 0x000fd60008000000 */
[----:B-1----:R-:W-:-:S04]  /*133d0*/  @P0 LOP3.LUT R3, R8, 0xffff, RZ, 0xc0, !PT ;  /* 0x0000ffff08030812 */ /* 0x002fc800078ec0ff */
[----:B------:R-:W-:-:S13]  /*133e0*/  @P0 R2UR UR9, R3 ;  /* 0x00000000030902ca */ /* 0x000fda00000e0000 */
[----:B------:R1:W-:Y:S01]  /*133f0*/  UTCBAR.2CTA.MULTICAST [UR11], URZ, UR9 ;  /* 0x000000ff0b0073e9 */ /* 0x0003e20008200809 */
[----:B------:R-:W-:Y:S01]  /*13400*/  NOP ;  /* 0x0000000000007918 */ /* 0x000fe20000000000 */
.L_x_212:
[----:B------:R-:W-:-:S11]  /*13410*/  UISETP.GE.AND UP0, UPT, UR13, 0x1, UPT ;  /* 0x000000010d00788c */ /* 0x000fd6000bf06270 */
[----:B------:R-:W-:-:S04]  /*13420*/  @UP0 UIADD3 UR10, UPT, UPT, UR19, 0x1, URZ ;  /* 0x00000001130a0890 */ /* 0x000fc8000fffe0ff */
[----:B------:R-:W-:-:S04]  /*13430*/  @UP0 UISETP.NE.AND UP1, UPT, UR10, 0x2, UPT ;  /* 0x000000020a00088c */ /* 0x000fc8000bf25270 */
[----:B-1----:R-:W-:Y:S02]  /*13440*/  @UP0 USEL UR9, URZ, 0x1, UP1 ;  /* 0x00000001ff090887 */ /* 0x002fe40008800000 */
[----:B------:R-:W-:Y:S02]  /*13450*/  @UP0 USEL UR19, UR10, URZ, UP1 ;  /* 0x000000ff0a130287 */ /* 0x000fe40008800000 */
[----:B------:R-:W-:Y:S02]  /*13460*/  @UP0 ULOP3.LUT UR20, UR20, UR9, URZ, 0x3c, !UPT ;  /* 0x0000000914140292 */ /* 0x000fe4000f8e3cff */
[----:B------:R-:W-:-:S09]  /*13470*/  UISETP.NE.AND UP0, UPT, UR37, 0x8, UPT ;  /* 0x000000082500788c */ /* 0x000fd2000bf05270 */
[----:B------:R-:W-:Y:S05]  /*13480*/  BRA.U UP0, `(.L_x_219) ;  /* 0x0000000100047547 */ /* 0x000fea000b800000 */
[----:B------:R-:W-:Y:S05]  /*13490*/  BPT.TRAP 0x1 ;  /* 0x000000040000795c */ /* 0x000fea0000300000 */
.L_x_219:
[----:B------:R-:W-:Y:S01]  /*134a0*/  ULEA UR9, UR18, UR4, 0x3 ;  /* 0x0000000412097291 */ /* 0x000fe2000f8e18ff */
[----:B------:R-:W-:-:S08]  /*134b0*/  SHF.L.U32 R4, R2, 0x1f, RZ ;  /* 0x0000001f02047819 */ /* 0x000fd000000006ff */
[----:B------:R-:W1:Y:S02]  /*134c0*/  SYNCS.PHASECHK.TRANS64.TRYWAIT P0, [UR9+0x130], R4 ;  /* 0x00013004ff0075a7 */ /* 0x000e640008001109 */
[----:B-1----:R-:W-:Y:S05]  /*134d0*/  @!P0 BRA `(.L_x_220) ;  /* 0x0000001000588947 */ /* 0x002fea0003800000 */
.L_x_274:
[----:B------:R-:W-:-:S09]  /*134e0*/  UIMAD UR10, UR18, 0x14, UR36 ;  /* 0x00000014120a78a4 */ /* 0x000fd2000f8e0224 */
[----:B------:R-:W2:Y:S04]  /*134f0*/  LDS R16, [UR10+0x8] ;  /* 0x0000080aff107984 */ /* 0x000ea80008000800 */
[----:B-1----:R-:W1:Y:S01]  /*13500*/  LDS R3, [UR10+0xc] ;  /* 0x00000c0aff037984 */ /* 0x002e620008000800 */
[----:B------:R-:W-:Y:S01]  /*13510*/  @!PT LDS RZ, [RZ] ;  /* 0x00000000fffff984 */ /* 0x000fe20000000800 */
[----:B------:R-:W-:Y:S01]  /*13520*/  @!PT LDS RZ, [RZ] ;  /* 0x00000000fffff984 */ /* 0x000fe20000000800 */
[----:B------:R-:W-:Y:S01]  /*13530*/  @!PT LDS RZ, [RZ] ;  /* 0x00000000fffff984 */ /* 0x000fe20000000800 */
[----:B------:R-:W-:Y:S01]  /*13540*/  @!PT LDS RZ, [RZ] ;  /* 0x00000000fffff984 */ /* 0x000fe20000000800 */
[----:B------:R3:W-:Y:S06]  /*13550*/  MEMBAR.ALL.CTA ;  /* 0x0000000000007992 */ /* 0x0007ec0000008000 */
[----:B---3--:R-:W3:Y:S01]  /*13560*/  FENCE.VIEW.ASYNC.S ;  /* 0x00000000000073c6 */ /* 0x008ee20000000000 */
[----:B------:R-:W-:Y:S05]  /*13570*/  BRA.U UP0, `(.L_x_221) ;  /* 0x0000000100047547 */ /* 0x000fea000b800000 */
[----:B------:R-:W-:Y:S05]  /*13580*/  BPT.TRAP 0x1 ;  /* 0x000000040000795c */ /* 0x000fea0000300000 */
.L_x_221:
[----:B------:R-:W-:Y:S01]  /*13590*/  UIADD3 UR9, UPT, UPT, UR9, 0x170, URZ ;  /* 0x0000017009097890 */ /* 0x000fe2000fffe0ff */
[----:B-1----:R-:W-:Y:S01]  /*135a0*/  ISETP.NE.AND P0, PT, R3, RZ, PT ;  /* 0x000000ff0300720c */ /* 0x002fe20003f05270 */
[----:B------:R-:W-:Y:S02]  /*135b0*/  UIADD3 UR18, UPT, UPT, UR18, 0x1, URZ ;  /* 0x0000000112127890 */ /* 0x000fe4000fffe0ff */
[----:B------:R-:W-:Y:S02]  /*135c0*/  UPRMT UR9, UR5, 0x654, UR9 ;  /* 0x0000065405097896 */ /* 0x000fe40008000009 */
[----:B------:R-:W-:-:S04]  /*135d0*/  UISETP.NE.AND UP0, UPT, UR18, 0x8, UPT ;  /* 0x000000081200788c */ /* 0x000fc8000bf05270 */
[----:B------:R-:W-:-:S03]  /*135e0*/  USEL UR18, UR18, URZ, UP0 ;  /* 0x000000ff12127287 */ /* 0x000fc60008000000 */
[----:B---3--:R-:W-:Y:S01]  /*135f0*/  SYNCS.ARRIVE.TRANS64.RED.A1T0 RZ, [UR9], RZ ;  /* 0x000000ffffff79a7 */ /* 0x008fe20008100409 */
[----:B------:R-:W-:-:S06]  /*13600*/  USEL UR9, URZ, 0x1, UP0 ;  /* 0x00000001ff097887 */ /* 0x000fcc0008000000 */
[----:B------:R-:W-:Y:S01]  /*13610*/  LOP3.LUT R2, R2, UR9, RZ, 0x3c, !PT ;  /* 0x0000000902027c12 */ /* 0x000fe2000f8e3cff */
[----:B------:R-:W-:Y:S06]  /*13620*/  @P0 BRA `(.L_x_222) ;  /* 0xfffffff400980947 */ /* 0x000fec000383ffff */
[----:B------:R-:W1:Y:S01]  /*13630*/  S2UR UR5, SR_CgaCtaId ;  /* 0x00000000000579c3 */ /* 0x000e620000008800 */
[----:B------:R-:W-:Y:S01]  /*13640*/  ELECT P0, URZ, PT ;  /* 0x0000000000ff782f */ /* 0x000fe20003800000 */
[----:B------:R-:W-:Y:S01]  /*13650*/  HFMA2 R0, -RZ, RZ, 0, 5.9604644775390625e-08 ;  /* 0x00000001ff007431 */ /* 0x000fe200000001ff */
[----:B------:R-:W-:-:S05]  /*13660*/  UMOV UR6, 0x40 ;  /* 0x0000004000067882 */ /* 0x000fca0000000000 */
[----:B------:R-:W-:Y:S01]  /*13670*/  UVIRTCOUNT.DEALLOC.SMPOOL 0x80 ;  /* 0x000000800000784c */ /* 0x000fe20000000000 */
[----:B------:R-:W-:Y:S02]  /*13680*/  UISETP.NE.AND UP0, UPT, UR44, URZ, UPT ;  /* 0x000000ff2c00728c */ /* 0x000fe4000bf05270 */
[----:B-1----:R-:W-:-:S09]  /*13690*/  ULEA UR5, UR5, UR6, 0x18 ;  /* 0x0000000605057291 */ /* 0x002fd2000f8ec0ff */
[----:B------:R1:W-:Y:S01]  /*136a0*/  @P0 STS.U8 [UR5+0x1c], R0 ;  /* 0x00001c00ff000988 */ /* 0x0003e20008000005 */
[----:B------:R-:W-:Y:S05]  /*136b0*/  BRA.U UP0, `(.L_x_223) ;  /* 0x00000001006c7547 */ /* 0x000fea000b800000 */
[----:B------:R-:W-:Y:S05]  /*136c0*/  BRA.U UP3, `(.L_x_224) ;  /* 0x0000000103047547 */ /* 0x000fea000b800000 */
[----:B------:R-:W-:Y:S05]  /*136d0*/  BPT.TRAP 0x1 ;  /* 0x000000040000795c */ /* 0x000fea0000300000 */
.L_x_224:
[----:B------:R-:W-:Y:S01]  /*136e0*/  ULEA UR6, UR19, UR4, 0x3 ;  /* 0x0000000413067291 */ /* 0x000fe2000f8e18ff */
[----:B------:R-:W-:Y:S01]  /*136f0*/  MOV R3, UR20 ;  /* 0x0000001400037c02 */ /* 0x000fe20008000f00 */
[----:B------:R-:W-:-:S03]  /*13700*/  UIADD3 UR19, UPT, UPT, UR19, 0x1, URZ ;  /* 0x0000000113137890 */ /* 0x000fc6000fffe0ff */
[----:B------:R-:W-:-:S04]  /*13710*/  SHF.L.U32 R3, R3, 0x1f, RZ ;  /* 0x0000001f03037819 */ /* 0x000fc800000006ff */
[----:B------:R-:W3:Y:S02]  /*13720*/  SYNCS.PHASECHK.TRANS64.TRYWAIT P0, [UR6+0x100], R3 ;  /* 0x00010003ff0075a7 */ /* 0x000ee40008001106 */
[----:B---3--:R-:W-:Y:S05]  /*13730*/  @!P0 BRA `(.L_x_225) ;  /* 0x0000000c00d88947 */ /* 0x008fea0003800000 */
.L_x_276:
[----:B------:R-:W-:Y:S05]  /*13740*/  BRA.U UP3, `(.L_x_226) ;  /* 0x0000000103047547 */ /* 0x000fea000b800000 */
[----:B------:R-:W-:Y:S05]  /*13750*/  BPT.TRAP 0x1 ;  /* 0x000000040000795c */ /* 0x000fea0000300000 */
.L_x_226:
[----:B------:R-:W-:-:S04]  /*13760*/  UISETP.NE.AND UP1, UPT, UR19, 0x2, UPT ;  /* 0x000000021300788c */ /* 0x000fc8000bf25270 */
[----:B------:R-:W-:Y:S02]  /*13770*/  USEL UR6, URZ, 0x1, UP1 ;  /* 0x00000001ff067887 */ /* 0x000fe40008800000 */
[----:B------:R-:W-:Y:S02]  /*13780*/  USEL UR19, UR19, URZ, UP1 ;  /* 0x000000ff13137287 */ /* 0x000fe40008800000 */
[----:B------:R-:W-:Y:S02]  /*13790*/  ULOP3.LUT UR6, UR20, UR6, URZ, 0x3c, !UPT ;  /* 0x0000000614067292 */ /* 0x000fe4000f8e3cff */
[----:B------:R-:W-:-:S04]  /*137a0*/  ULEA UR19, UR19, UR4, 0x3 ;  /* 0x0000000413137291 */ /* 0x000fc8000f8e18ff */
[----:B------:R-:W-:Y:S02]  /*137b0*/  IMAD.U32 R2, RZ, RZ, UR6 ;  /* 0x00000006ff027e24 */ /* 0x000fe4000f8e00ff */
[----:B-1----:R-:W-:-:S03]  /*137c0*/  MOV R0, UR19 ;  /* 0x0000001300007c02 */ /* 0x002fc60008000f00 */
[----:B------:R-:W-:-:S04]  /*137d0*/  SHF.L.U32 R3, R2, 0x1f, RZ ;  /* 0x0000001f02037819 */ /* 0x000fc800000006ff */
[----:B------:R1:W3:Y:S03]  /*137e0*/  SYNCS.PHASECHK.TRANS64.TRYWAIT P0, [R0+URZ+0x100], R3 ;  /* 0x00010003000075a7 */ /* 0x0002e600080011ff */
[----:B---3--:R-:W-:Y:S05]  /*137f0*/  @!P0 NANOSLEEP.SYNCS 0x989680 ;  /* 0x009896800000895d */ /* 0x008fea0003900000 */
[----:B------:R-:W3:Y:S02]  /*13800*/  @!P0 SYNCS.PHASECHK.TRANS64 P0, [R0+URZ+0x100], R3 ;  /* 0x00010003000085a7 */ /* 0x000ee400080010ff */
[----:B---3--:R-:W-:Y:S05]  /*13810*/  @P0 BRA `(.L_x_227) ;  /* 0x0000000000200947 */ /* 0x008fea0003800000 */
.L_x_228:
[----:B---3--:R3:W4:Y:S02]  /*13820*/  SYNCS.PHASECHK.TRANS64.TRYWAIT P0, [R0+URZ+0x100], R3 ;  /* 0x00010003000075a7 */ /* 0x00872400080011ff */
[----:B----4-:R-:W-:Y:S05]  /*13830*/  @!P0 NANOSLEEP.SYNCS 0x989680 ;  /* 0x009896800000895d */ /* 0x010fea0003900000 */
[----:B------:R-:W4:Y:S02]  /*13840*/  @!P0 SYNCS.PHASECHK.TRANS64 P0, [R0+URZ+0x100], R3 ;  /* 0x00010003000085a7 */ /* 0x000f2400080010ff */
[----:B----4-:R-:W-:Y:S05]  /*13850*/  @!P0 BRA `(.L_x_228) ;  /* 0xfffffffc00f08947 */ /* 0x010fea000383ffff */
[----:B------:R-:W-:Y:S05]  /*13860*/  BRA `(.L_x_227) ;  /* 0x00000000000c7947 */ /* 0x000fea0003800000 */
.L_x_223:
[----:B------:R-:W-:-:S04]  /*13870*/  UIADD3 UR6, UPT, UPT, UR4, 0x120, URZ ;  /* 0x0000012004067890 */ /* 0x000fc8000fffe0ff */
[----:B------:R-:W-:-:S09]  /*13880*/  UPRMT UR6, UR43, 0x654, UR6 ;  /* 0x000006542b067896 */ /* 0x000fd20008000006 */
[----:B------:R-:W-:Y:S03]  /*13890*/  SYNCS.ARRIVE.TRANS64.RED.A1T0 RZ, [UR6], RZ ;  /* 0x000000ffffff79a7 */ /* 0x000fe60008100406 */
.L_x_227:
[----:B-1-3--:R-:W-:Y:S01]  /*138a0*/  SHF.L.U32 R3, RZ, 0x1f, RZ ;  /* 0x0000001fff037819 */ /* 0x00afe200000006ff */
[----:B------:R-:W-:Y:S01]  /*138b0*/  UIADD3 UR6, UPT, UPT, UR4, 0x120, URZ ;  /* 0x0000012004067890 */ /* 0x000fe2000fffe0ff */
[----:B------:R-:W-:Y:S02]  /*138c0*/  PLOP3.LUT P0, PT, PT, PT, UP0, 0x80, 0x8 ;  /* 0x000000000008781c */ /* 0x000fe40003f0f008 */
[----:B------:R-:W1:Y:S02]  /*138d0*/  SYNCS.PHASECHK.TRANS64.TRYWAIT P1, [UR4+0x120], R3 ;  /* 0x00012003ff0075a7 */ /* 0x000e640008021104 */
[----:B-1----:R-:W-:Y:S09]  /*138e0*/  @!P1 BRA `(.L_x_229) ;  /* 0x0000000c00849947 */ /* 0x002ff20003800000 */
.L_x_278:
[----:B------:R-:W-:Y:S01]  /*138f0*/  @!UP0 UPRMT UR6, UR43, 0x654, UR6 ;  /* 0x000006542b068896 */ /* 0x000fe20008000006 */
[----:B------:R-:W-:-:S08]  /*13900*/  UMOV UR4, 0x1 ;  /* 0x0000000100047882 */ /* 0x000fd00000000000 */
[----:B------:R-:W-:Y:S01]  /*13910*/  @!P0 SYNCS.ARRIVE.TRANS64.RED.A1T0 RZ, [UR6], RZ ;  /* 0x000000ffffff89a7 */ /* 0x000fe20008100406 */
[----:B------:R-:W-:Y:S01]  /*13920*/  NOP ;  /* 0x0000000000007918 */ /* 0x000fe20000000000 */
[----:B-1----:R-:W1:Y:S01]  /*13930*/  LDS R0, [UR5+0x14] ;  /* 0x00001405ff007984 */ /* 0x002e620008000800 */
[----:B------:R-:W-:-:S03]  /*13940*/  ULOP3.LUT UR6, UR8, 0xffff, URZ, 0xc0, !UPT ;  /* 0x0000ffff08067892 */ /* 0x000fc6000f8ec0ff */
[----:B------:R-:W-:Y:S01]  /*13950*/  UMOV UR8, 0xffff ;  /* 0x0000ffff00087882 */ /* 0x000fe20000000000 */
[----:B------:R-:W-:-:S04]  /*13960*/  USHF.R.U32.HI UR6, URZ, 0x5, UR6 ;  /* 0x00000005ff067899 */ /* 0x000fc80008011606 */
[----:B------:R-:W-:Y:S02]  /*13970*/  USHF.L.U32 UR8, UR8, UR6, URZ ;  /* 0x0000000608087299 */ /* 0x000fe400080006ff */
[----:B------:R-:W-:-:S04]  /*13980*/  USHF.L.U32 UR4, UR4, UR6, URZ ;  /* 0x0000000604047299 */ /* 0x000fc800080006ff */
[----:B-1----:R-:W-:-:S04]  /*13990*/  LOP3.LUT R0, R0, UR8, RZ, 0xc0, !PT ;  /* 0x0000000800007c12 */ /* 0x002fc8000f8ec0ff */
[----:B------:R-:W-:-:S13]  /*139a0*/  ISETP.NE.AND P0, PT, R0, UR8, PT ;  /* 0x0000000800007c0c */ /* 0x000fda000bf05270 */
[----:B------:R-:W-:Y:S05]  /*139b0*/  @P0 BRA `(.L_x_230) ;  /* 0x0000000000580947 */ /* 0x000fea0003800000 */
[----:B------:R-:W1:Y:S02]  /*139c0*/  LDS R0, [UR5+0x18] ;  /* 0x00001805ff007984 */ /* 0x000e640008000800 */
[----:B-1----:R-:W-:-:S04]  /*139d0*/  LOP3.LUT R0, R0, UR4, RZ, 0xc0, !PT ;  /* 0x0000000400007c12 */ /* 0x002fc8000f8ec0ff */
[----:B------:R-:W-:-:S13]  /*139e0*/  ISETP.NE.AND P0, PT, R0, UR4, PT ;  /* 0x0000000400007c0c */ /* 0x000fda000bf05270 */
[----:B------:R-:W-:Y:S05]  /*139f0*/  @P0 BRA `(.L_x_231) ;  /* 0x00000000003c0947 */ /* 0x000fea0003800000 */
[----:B------:R-:W1:Y:S01]  /*13a00*/  S2R R2, SR_LANEID ;  /* 0x0000000000027919 */ /* 0x000e620000000000 */
[----:B------:R-:W-:Y:S01]  /*13a10*/  ULOP3.LUT UR8, URZ, UR8, URZ, 0x33, !UPT ;  /* 0x00000008ff087292 */ /* 0x000fe2000f8e33ff */
[----:B------:R-:W-:Y:S01]  /*13a20*/  LOP3.LUT R4, RZ, UR4, RZ, 0x33, !PT ;  /* 0x00000004ff047c12 */ /* 0x000fe2000f8e33ff */
[----:B------:R-:W-:Y:S02]  /*13a30*/  VOTEU.ANY UR7, UPT, PT ;  /* 0x0000000000077886 */ /* 0x000fe400038e0100 */
[----:B------:R-:W-:Y:S01]  /*13a40*/  UFLO.U32 UR7, UR7 ;  /* 0x00000007000772bd */ /* 0x000fe200080e0000 */
[----:B------:R-:W3:Y:S01]  /*13a50*/  REDUX UR4, R4 ;  /* 0x00000000040473c4 */ /* 0x000ee20000000000 */
[----:B------:R-:W-:-:S06]  /*13a60*/  IMAD.U32 R0, RZ, RZ, UR8 ;  /* 0x00000008ff007e24 */ /* 0x000fcc000f8e00ff */
[----:B------:R4:W-:Y:S01]  /*13a70*/  UTCATOMSWS.AND URZ, UR8 ;  /* 0x0000000800ff79e3 */ /* 0x0009e20008000000 */
[----:B------:R-:W5:Y:S01]  /*13a80*/  REDUX UR6, R0 ;  /* 0x00000000000673c4 */ /* 0x000f620000000000 */
[----:B-1----:R-:W-:Y:S01]  /*13a90*/  ISETP.EQ.U32.AND P0, PT, R2, UR7, PT ;  /* 0x0000000702007c0c */ /* 0x002fe2000bf02070 */
[----:B---3--:R-:W-:Y:S01]  /*13aa0*/  IMAD.U32 R2, RZ, RZ, UR4 ;  /* 0x00000004ff027e24 */ /* 0x008fe2000f8e00ff */
[----:B-----5:R-:W-:-:S11]  /*13ab0*/  MOV R3, UR6 ;  /* 0x0000000600037c02 */ /* 0x020fd60008000f00 */
[----:B------:R4:W-:Y:S04]  /*13ac0*/  @P0 ATOMS.AND RZ, [UR5+0x14], R3 ;  /* 0x00001403ffff098c */ /* 0x0009e8000a800005 */
[----:B------:R4:W-:Y:S01]  /*13ad0*/  @P0 ATOMS.AND RZ, [UR5+0x18], R2 ;  /* 0x00001802ffff098c */ /* 0x0009e2000a800005 */
[----:B------:R-:W-:Y:S05]  /*13ae0*/  BRA `(.L_x_232) ;  /* 0x0000000000147947 */ /* 0x000fea0003800000 */
.L_x_231:
[----:B------:R-:W-:Y:S02]  /*13af0*/  MOV R2, 0x13b10 ;  /* 0x00013b1000027802 */ /* 0x000fe40000000f00 */
[----:B--2---:R-:W-:Y:S05]  /*13b00*/  CALL.REL.NOINC `($__internal_0_$__cuda_sm10x_tcgen05_guardrail_trap_col_being_dealloced_not_returned_by_alloc) ;  /* 0x0000000c00147944 */ /* 0x004fea0003c00000 */
[----:B------:R-:W-:Y:S05]  /*13b10*/  BRA `(.L_x_232) ;  /* 0x0000000000087947 */ /* 0x000fea0003800000 */
.L_x_230:
[----:B------:R-:W-:Y:S02]  /*13b20*/  MOV R2, 0x13b40 ;  /* 0x00013b4000027802 */ /* 0x000fe40000000f00 */
[----:B--2---:R-:W-:Y:S05]  /*13b30*/  CALL.REL.NOINC `($__internal_2_$__cuda_sm10x_tcgen05_guardrail_trap_unallocated_columns_being_dealloced) ;  /* 0x0000000c00207944 */ /* 0x004fea0003c00000 */
.L_x_232:
[----:B------:R-:W-:Y:S01]  /*13b40*/  NOP ;  /* 0x0000000000007918 */ /* 0x000fe20000000000 */
[----:B----4-:R-:W-:Y:S05]  /*13b50*/  EXIT ;  /* 0x000000000000794d */ /* 0x010fea0003800000 */
.L_x_34:
[----:B------:R-:W-:-:S07]  /*13b60*/  MOV R0, UR17 ;  /* 0x0000001100007c02 */ /* 0x000fce0008000f00 */
.L_x_233:
[----:B-1----:R1:W3:Y:S02]  /*13b70*/  SYNCS.PHASECHK.TRANS64.TRYWAIT P0, [R0+URZ+0x10], R3 ;  /* 0x00001003000075a7 */ /* 0x0022e400080011ff */
[----:B---3--:R-:W-:Y:S05]  /*13b80*/  @!P0 NANOSLEEP.SYNCS 0x989680 ;  /* 0x009896800000895d */ /* 0x008fea0003900000 */
[----:B------:R-:W3:Y:S02]  /*13b90*/  @!P0 SYNCS.PHASECHK.TRANS64 P0, [R0+URZ+0x10], R3 ;  /* 0x00001003000085a7 */ /* 0x000ee400080010ff */
[----:B---3--:R-:W-:Y:S05]  /*13ba0*/  @!P0 BRA `(.L_x_233) ;  /* 0xfffffffc00f08947 */ /* 0x008fea000383ffff */
[----:B------:R-:W-:Y:S05]  /*13bb0*/  BRA `(.L_x_33) ;  /* 0xffffff0400d87947 */ /* 0x000fea000383ffff */
.L_x_41:
[----:B-1----:R-:W-:-:S07]  /*13bc0*/  MOV R0, UR9 ;  /* 0x0000000900007c02 */ /* 0x002fce0008000f00 */
.L_x_234:
[----:B-1----:R1:W2:Y:S02]  /*13bd0*/  SYNCS.PHASECHK.TRANS64.TRYWAIT P0, [R0+URZ+0x10], R3 ;  /* 0x00001003000075a7 */ /* 0x0022a400080011ff */
[----:B--2---:R-:W-:Y:S05]  /*13be0*/  @!P0 NANOSLEEP.SYNCS 0x989680 ;  /* 0x009896800000895d */ /* 0x004fea0003900000 */
[----:B------:R-:W2:Y:S02]  /*13bf0*/  @!P0 SYNCS.PHASECHK.TRANS64 P0, [R0+URZ+0x10], R3 ;  /* 0x00001003000085a7 */ /* 0x000ea400080010ff */
[----:B--2---:R-:W-:Y:S05]  /*13c00*/  @!P0 BRA `(.L_x_234) ;  /* 0xfffffffc00f08947 */ /* 0x004fea000383ffff */
[----:B------:R-:W-:Y:S05]  /*13c10*/  BRA `(.L_x_40) ;  /* 0xffffff08009c7947 */ /* 0x000fea000383ffff */
.L_x_47:
[----:B------:R-:W-:-:S07]  /*13c20*/  MOV R0, UR4 ;  /* 0x0000000400007c02 */ /* 0x000fce0008000f00 */
.L_x_235:
[----:B-1----:R1:W2:Y:S02]  /*13c30*/  SYNCS.PHASECHK.TRANS64.TRYWAIT P0, [R0+URZ+0x130], R3 ;  /* 0x00013003000075a7 */ /* 0x0022a400080011ff */
[----:B--2---:R-:W-:Y:S05]  /*13c40*/  @!P0 NANOSLEEP.SYNCS 0x989680 ;  /* 0x009896800000895d */ /* 0x004fea0003900000 */
[----:B------:R-:W2:Y:S02]  /*13c50*/  @!P0 SYNCS.PHASECHK.TRANS64 P0, [R0+URZ+0x130], R3 ;  /* 0x00013003000085a7 */ /* 0x000ea400080010ff */
[----:B--2---:R-:W-:Y:S05]  /*13c60*/  @!P0 BRA `(.L_x_235) ;  /* 0xfffffffc00f08947 */ /* 0x004fea000383ffff */
[----:B------:R-:W-:Y:S05]  /*13c70*/  BRA `(.L_x_236) ;  /* 0xffffff0c004c7947 */ /* 0x000fea000383ffff */
.L_x_50:
[----:B------:R-:W-:-:S07]  /*13c80*/  MOV R0, UR4 ;  /* 0x0000000400007c02 */ /* 0x000fce0008000f00 */
.L_x_237:
[----:B-1----:R1:W2:Y:S02]  /*13c90*/  SYNCS.PHASECHK.TRANS64.TRYWAIT P0, [R0+URZ], R3 ;  /* 0x00000003000075a7 */ /* 0x0022a400080011ff */
[----:B--2---:R-:W-:Y:S05]  /*13ca0*/  @!P0 NANOSLEEP.SYNCS 0x989680 ;  /* 0x009896800000895d */ /* 0x004fea0003900000 */
[----:B------:R-:W2:Y:S02]  /*13cb0*/  @!P0 SYNCS.PHASECHK.TRANS64 P0, [R0+URZ], R3 ;  /* 0x00000003000085a7 */ /* 0x000ea400080010ff */
[----:B--2---:R-:W-:Y:S05]  /*13cc0*/  @!P0 BRA `(.L_x_237) ;  /* 0xfffffffc00f08947 */ /* 0x004fea000383ffff */
[----:B------:R-:W-:Y:S05]  /*13cd0*/  BRA `(.L_x_238) ;  /* 0xffffff0c00b47947 */ /* 0x000fea000383ffff */
.L_x_65:
[----:B------:R-:W-:-:S07]  /*13ce0*/  MOV R16, UR4 ;  /* 0x0000000400107c02 */ /* 0x000fce0008000f00 */
.L_x_239:
[----:B-1----:R1:W2:Y:S02]  /*13cf0*/  SYNCS.PHASECHK.TRANS64.TRYWAIT P0, [R16+URZ+0xb0], R15 ;  /* 0x0000b00f100075a7 */ /* 0x0022a400080011ff */
[----:B--2---:R-:W-:Y:S05]  /*13d00*/  @!P0 NANOSLEEP.SYNCS 0x989680 ;  /* 0x009896800000895d */ /* 0x004fea0003900000 */
[----:B------:R-:W2:Y:S02]  /*13d10*/  @!P0 SYNCS.PHASECHK.TRANS64 P0, [R16+URZ+0xb0], R15 ;  /* 0x0000b00f100085a7 */ /* 0x000ea400080010ff */
[----:B--2---:R-:W-:Y:S05]  /*13d20*/  @!P0 BRA `(.L_x_239) ;  /* 0xfffffffc00f08947 */ /* 0x004fea000383ffff */
[----:B------:R-:W-:Y:S05]  /*13d30*/  BRA `(.L_x_240) ;  /* 0xffffff2800a47947 */ /* 0x000fea000383ffff */
.L_x_81:
[----:B------:R-:W-:-:S07]  /*13d40*/  MOV R11, UR4 ;  /* 0x00000004000b7c02 */ /* 0x000fce0008000f00 */
.L_x_241:
[----:B-1----:R1:W2:Y:S02]  /*13d50*/  SYNCS.PHASECHK.TRANS64.TRYWAIT P0, [R11+URZ+0xb0], R2 ;  /* 0x0000b0020b0075a7 */ /* 0x0022a400080011ff */
[----:B--2---:R-:W-:Y:S05]  /*13d60*/  @!P0 NANOSLEEP.SYNCS 0x989680 ;  /* 0x009896800000895d */ /* 0x004fea0003900000 */
[----:B------:R-:W2:Y:S02]  /*13d70*/  @!P0 SYNCS.PHASECHK.TRANS64 P0, [R11+URZ+0xb0], R2 ;  /* 0x0000b0020b0085a7 */ /* 0x000ea400080010ff */
[----:B--2---:R-:W-:Y:S05]  /*13d80*/  @!P0 BRA `(.L_x_241) ;  /* 0xfffffffc00f08947 */ /* 0x004fea000383ffff */
[----:B------:R-:W-:Y:S05]  /*13d90*/  BRA `(.L_x_242) ;  /* 0xffffff4400947947 */ /* 0x000fea000383ffff */
.L_x_90:
[----:B--2---:R2:W4:Y:S02]  /*13da0*/  SYNCS.PHASECHK.TRANS64.TRYWAIT P0, [R15+URZ+0x68], R6 ;  /* 0x000068060f0075a7 */ /* 0x00452400080011ff */
[----:B----4-:R-:W-:Y:S05]  /*13db0*/  @!P0 NANOSLEEP.SYNCS 0x989680 ;  /* 0x009896800000895d */ /* 0x010fea0003900000 */
[----:B------:R-:W4:Y:S02]  /*13dc0*/  @!P0 SYNCS.PHASECHK.TRANS64 P0, [R15+URZ+0x68], R6 ;  /* 0x000068060f0085a7 */ /* 0x000f2400080010ff */
[----:B----4-:R-:W-:Y:S05]  /*13dd0*/  @!P0 BRA `(.L_x_90) ;  /* 0xfffffffc00f08947 */ /* 0x010fea000383ffff */
[----:B------:R-:W-:Y:S05]  /*13de0*/  BRA `(.L_x_87) ;  /* 0xffffff4c00a87947 */ /* 0x000fea000383ffff */
.L_x_94:
[----:B------:R-:W-:Y:S07]  /*13df0*/  MOV R0, UR24 ;  /* 0x0000001800007c02 */ /* 0x000fee0008000f00 */
.L_x_243:
[----:B------:R1:W1:Y:S02]  /*13e00*/  SYNCS.PHASECHK.TRANS64.TRYWAIT P0, [R0+URZ+0x40], R5 ;  /* 0x00004005000075a7 */ /* 0x00026400080011ff */
[----:B-1----:R-:W-:Y:S05]  /*13e10*/  @!P0 NANOSLEEP.SYNCS 0x989680 ;  /* 0x009896800000895d */ /* 0x002fea0003900000 */
[----:B------:R-:W1:Y:S02]  /*13e20*/  @!P0 SYNCS.PHASECHK.TRANS64 P0, [R0+URZ+0x40], R5 ;  /* 0x00004005000085a7 */ /* 0x000e6400080010ff */
[----:B-1----:R-:W-:Y:S05]  /*13e30*/  @!P0 BRA `(.L_x_243) ;  /* 0xfffffffc00f08947 */ /* 0x002fea000383ffff */
[----:B------:R-:W-:Y:S05]  /*13e40*/  BRA `(.L_x_244) ;  /* 0xffffff50002c7947 */ /* 0x000fea000383ffff */
.L_x_100:
[----:B------:R-:W-:Y:S07]  /*13e50*/  MOV R0, UR24 ;  /* 0x0000001800007c02 */ /* 0x000fee0008000f00 */
.L_x_245:
[----:B-1----:R1:W4:Y:S02]  /*13e60*/  SYNCS.PHASECHK.TRANS64.TRYWAIT P0, [R0+URZ+0x48], R5 ;  /* 0x00004805000075a7 */ /* 0x00232400080011ff */
[----:B----4-:R-:W-:Y:S05]  /*13e70*/  @!P0 NANOSLEEP.SYNCS 0x989680 ;  /* 0x009896800000895d */ /* 0x010fea0003900000 */
[----:B------:R-:W4:Y:S02]  /*13e80*/  @!P0 SYNCS.PHASECHK.TRANS64 P0, [R0+URZ+0x48], R5 ;  /* 0x00004805000085a7 */ /* 0x000f2400080010ff */
[----:B----4-:R-:W-:Y:S05]  /*13e90*/  @!P0 BRA `(.L_x_245) ;  /* 0xfffffffc00f08947 */ /* 0x010fea000383ffff */
[----:B------:R-:W-:Y:S05]  /*13ea0*/  BRA `(.L_x_246) ;  /* 0xffffff50007c7947 */ /* 0x000fea000383ffff */
.L_x_106:
[----:B-1--4-:R-:W-:Y:S07]  /*13eb0*/  MOV R0, UR24 ;  /* 0x0000001800007c02 */ /* 0x012fee0008000f00 */
.L_x_247:
[----:B-1----:R1:W4:Y:S02]  /*13ec0*/  SYNCS.PHASECHK.TRANS64.TRYWAIT P0, [R0+URZ+0x50], R5 ;  /* 0x00005005000075a7 */ /* 0x00232400080011ff */
[----:B----4-:R-:W-:Y:S05]  /*13ed0*/  @!P0 NANOSLEEP.SYNCS 0x989680 ;  /* 0x009896800000895d */ /* 0x010fea0003900000 */
[----:B------:R-:W4:Y:S02]  /*13ee0*/  @!P0 SYNCS.PHASECHK.TRANS64 P0, [R0+URZ+0x50], R5 ;  /* 0x00005005000085a7 */ /* 0x000f2400080010ff */
[----:B----4-:R-:W-:Y:S05]  /*13ef0*/  @!P0 BRA `(.L_x_247) ;  /* 0xfffffffc00f08947 */ /* 0x010fea000383ffff */
[----:B------:R-:W-:Y:S05]  /*13f00*/  BRA `(.L_x_248) ;  /* 0xffffff5000d47947 */ /* 0x000fea000383ffff */
.L_x_112:
[----:B-1--4-:R-:W-:Y:S07]  /*13f10*/  MOV R0, UR24 ;  /* 0x0000001800007c02 */ /* 0x012fee0008000f00 */
.L_x_249:
[----:B-1----:R1:W4:Y:S02]  /*13f20*/  SYNCS.PHASECHK.TRANS64.TRYWAIT P0, [R0+URZ+0x58], R5 ;  /* 0x00005805000075a7 */ /* 0x00232400080011ff */
[----:B----4-:R-:W-:Y:S05]  /*13f30*/  @!P0 NANOSLEEP.SYNCS 0x989680 ;  /* 0x009896800000895d */ /* 0x010fea0003900000 */
[----:B------:R-:W4:Y:S02]  /*13f40*/  @!P0 SYNCS.PHASECHK.TRANS64 P0, [R0+URZ+0x58], R5 ;  /* 0x00005805000085a7 */ /* 0x000f2400080010ff */
[----:B----4-:R-:W-:Y:S05]  /*13f50*/  @!P0 BRA `(.L_x_249) ;  /* 0xfffffffc00f08947 */ /* 0x010fea000383ffff */
[----:B------:R-:W-:Y:S05]  /*13f60*/  BRA `(.L_x_250) ;  /* 0xffffff54002c7947 */ /* 0x000fea000383ffff */
.L_x_118:
[----:B----4-:R-:W-:Y:S07]  /*13f70*/  MOV R0, UR8 ;  /* 0x0000000800007c02 */ /* 0x010fee0008000f00 */
.L_x_251:
[----:B-1----:R1:W4:Y:S02]  /*13f80*/  SYNCS.PHASECHK.TRANS64.TRYWAIT P0, [R0+URZ+0x130], R5 ;  /* 0x00013005000075a7 */ /* 0x00232400080011ff */
[----:B----4-:R-:W-:Y:S05]  /*13f90*/  @!P0 NANOSLEEP.SYNCS 0x989680 ;  /* 0x009896800000895d */ /* 0x010fea0003900000 */
[----:B------:R-:W4:Y:S02]  /*13fa0*/  @!P0 SYNCS.PHASECHK.TRANS64 P0, [R0+URZ+0x130], R5 ;  /* 0x00013005000085a7 */ /* 0x000f2400080010ff */
[----:B----4-:R-:W-:Y:S05]  /*13fb0*/  @!P0 BRA `(.L_x_251) ;  /* 0xfffffffc00f08947 */ /* 0x010fea000383ffff */
[----:B------:R-:W-:Y:S05]  /*13fc0*/  BRA `(.L_x_252) ;  /* 0xffffff5400947947 */ /* 0x000fea000383ffff */
.L_x_122:
[----:B------:R-:W-:-:S07]  /*13fd0*/  MOV R0, UR24 ;  /* 0x0000001800007c02 */ /* 0x000fce0008000f00 */
.L_x_253:
[----:B-1----:R1:W2:Y:S02]  /*13fe0*/  SYNCS.PHASECHK.TRANS64.TRYWAIT P0, [R0+URZ+0x40], R3 ;  /* 0x00004003000075a7 */ /* 0x0022a400080011ff */
[----:B--2---:R-:W-:Y:S05]  /*13ff0*/  @!P0 NANOSLEEP.SYNCS 0x989680 ;  /* 0x009896800000895d */ /* 0x004fea0003900000 */
[----:B------:R-:W2:Y:S02]  /*14000*/  @!P0 SYNCS.PHASECHK.TRANS64 P0, [R0+URZ+0x40], R3 ;  /* 0x00004003000085a7 */ /* 0x000ea400080010ff */
[----:B--2---:R-:W-:Y:S05]  /*14010*/  @!P0 BRA `(.L_x_253) ;  /* 0xfffffffc00f08947 */ /* 0x004fea000383ffff */
[----:B------:R-:W-:Y:S05]  /*14020*/  BRA `(.L_x_254) ;  /* 0xffffff5800007947 */ /* 0x000fea000383ffff */
.L_x_124:
[----:B-1----:R-:W-:-:S07]  /*14030*/  MOV R0, UR24 ;  /* 0x0000001800007c02 */ /* 0x002fce0008000f00 */
.L_x_255:
[----:B-1----:R1:W2:Y:S02]  /*14040*/  SYNCS.PHASECHK.TRANS64.TRYWAIT P0, [R0+URZ+0x48], R3 ;  /* 0x00004803000075a7 */ /* 0x0022a400080011ff */
[----:B--2---:R-:W-:Y:S05]  /*14050*/  @!P0 NANOSLEEP.SYNCS 0x989680 ;  /* 0x009896800000895d */ /* 0x004fea0003900000 */
[----:B------:R-:W2:Y:S02]  /*14060*/  @!P0 SYNCS.PHASECHK.TRANS64 P0, [R0+URZ+0x48], R3 ;  /* 0x00004803000085a7 */ /* 0x000ea400080010ff */
[----:B--2---:R-:W-:Y:S05]  /*14070*/  @!P0 BRA `(.L_x_255) ;  /* 0xfffffffc00f08947 */ /* 0x004fea000383ffff */
[----:B------:R-:W-:Y:S05]  /*14080*/  BRA `(.L_x_256) ;  /* 0xffffff5400f87947 */ /* 0x000fea000383ffff */
.L_x_126:
[----:B-1----:R-:W-:-:S07]  /*14090*/  MOV R0, UR24 ;  /* 0x0000001800007c02 */ /* 0x002fce0008000f00 */
.L_x_257:
[----:B-1----:R1:W2:Y:S02]  /*140a0*/  SYNCS.PHASECHK.TRANS64.TRYWAIT P0, [R0+URZ+0x50], R3 ;  /* 0x00005003000075a7 */ /* 0x0022a400080011ff */
[----:B--2---:R-:W-:Y:S05]  /*140b0*/  @!P0 NANOSLEEP.SYNCS 0x989680 ;  /* 0x009896800000895d */ /* 0x004fea0003900000 */
[----:B------:R-:W2:Y:S02]  /*140c0*/  @!P0 SYNCS.PHASECHK.TRANS64 P0, [R0+URZ+0x50], R3 ;  /* 0x00005003000085a7 */ /* 0x000ea400080010ff */
[----:B--2---:R-:W-:Y:S05]  /*140d0*/  @!P0 BRA `(.L_x_257) ;  /* 0xfffffffc00f08947 */ /* 0x004fea000383ffff */
[----:B------:R-:W-:Y:S05]  /*140e0*/  BRA `(.L_x_258) ;  /* 0xffffff5400f07947 */ /* 0x000fea000383ffff */
.L_x_135:
[----:B------:R-:W-:Y:S07]  /*140f0*/  MOV R0, UR6 ;  /* 0x0000000600007c02 */ /* 0x000fee0008000f00 */
.L_x_259:
[----:B-1----:R1:W3:Y:S02]  /*14100*/  SYNCS.PHASECHK.TRANS64.TRYWAIT P0, [R0+URZ+0x130], R3 ;  /* 0x00013003000075a7 */ /* 0x0022e400080011ff */
[----:B---3--:R-:W-:Y:S05]  /*14110*/  @!P0 NANOSLEEP.SYNCS 0x989680 ;  /* 0x009896800000895d */ /* 0x008fea0003900000 */
[----:B------:R-:W3:Y:S02]  /*14120*/  @!P0 SYNCS.PHASECHK.TRANS64 P0, [R0+URZ+0x130], R3 ;  /* 0x00013003000085a7 */ /* 0x000ee400080010ff */
[----:B---3--:R-:W-:Y:S05]  /*14130*/  @!P0 BRA `(.L_x_259) ;  /* 0xfffffffc00f08947 */ /* 0x008fea000383ffff */
[----:B------:R-:W-:Y:S05]  /*14140*/  BRA `(.L_x_260) ;  /* 0xffffff6000907947 */ /* 0x000fea000383ffff */
.L_x_144:
[----:B------:R-:W-:Y:S07]  /*14150*/  MOV R15, 0xffffffff ;  /* 0xffffffff000f7802 */ /* 0x000fee0000000f00 */
[----:B-1-345:R-:W-:Y:S05]  /*14160*/  WARPSYNC.COLLECTIVE R15, `(.L_x_261) ;  /* 0x000000000f0c7348 */ /* 0x03afea0003c00000 */
[----:B------:R-:W-:Y:S02]  /*14170*/  ELECT P6, UR79, PT ;  /* 0x00000000004f782f */ /* 0x000fe400038c0000 */
[----:B------:R-:W-:Y:S01]  /*14180*/  MOV R14, UR79 ;  /* 0x0000004f000e7c02 */ /* 0x000fe20008000f00 */
[----:B-1-345:R-:W-:Y:S10]  /*14190*/  ENDCOLLECTIVE ;  /* 0x000000000000791b */ /* 0x03aff40003800000 */
.L_x_261:
[----:B------:R-:W-:Y:S05]  /*141a0*/  BRA `(.L_x_262) ;  /* 0xffffff6400a07947 */ /* 0x000fea000383ffff */
.L_x_149:
[----:B--2---:R-:W-:Y:S04]  /*141b0*/  MOV R3, UR43 ;  /* 0x0000002b00037c02 */ /* 0x004fe80008000f00 */
[----:B------:R2:W1:Y:S03]  /*141c0*/  SYNCS.PHASECHK.TRANS64.TRYWAIT P0, [R3+URZ+0x20], R2 ;  /* 0x00002002030075a7 */ /* 0x00046600080011ff */
[----:B-1----:R-:W-:Y:S05]  /*141d0*/  @!P0 NANOSLEEP.SYNCS 0x989680 ;  /* 0x009896800000895d */ /* 0x002fea0003900000 */
[----:B------:R-:W1:Y:S02]  /*141e0*/  @!P0 SYNCS.PHASECHK.TRANS64 P0, [R3+URZ+0x20], R2 ;  /* 0x00002002030085a7 */ /* 0x000e6400080010ff */
[----:B-1----:R-:W-:Y:S05]  /*141f0*/  @!P0 BRA `(.L_x_149) ;  /* 0xfffffffc00ec8947 */ /* 0x002fea000383ffff */
[----:B------:R-:W-:Y:S05]  /*14200*/  BRA `(.L_x_148) ;  /* 0xffffff6800487947 */ /* 0x000fea000383ffff */
.L_x_153:
[----:B-1----:R1:W3:Y:S02]  /*14210*/  SYNCS.PHASECHK.TRANS64.TRYWAIT P1, [R145+URZ+0xf0], R0 ;  /* 0x0000f000910075a7 */ /* 0x0022e400080211ff */
[----:B---3--:R-:W-:Y:S05]  /*14220*/  @!P1 NANOSLEEP.SYNCS 0x989680 ;  /* 0x009896800000995d */ /* 0x008fea0003900000 */
[----:B------:R-:W3:Y:S02]  /*14230*/  @!P1 SYNCS.PHASECHK.TRANS64 P1, [R145+URZ+0xf0], R0 ;  /* 0x0000f000910095a7 */ /* 0x000ee400080210ff */
[----:B---3--:R-:W-:Y:S05]  /*14240*/  @!P1 BRA `(.L_x_153) ;  /* 0xfffffffc00f09947 */ /* 0x008fea000383ffff */
[----:B------:R-:W-:Y:S05]  /*14250*/  BRA `(.L_x_152) ;  /* 0xffffff6c00507947 */ /* 0x000fea000383ffff */
.L_x_160:
[----:B-1----:R-:W-:Y:S04]  /*14260*/  MOV R3, UR43 ;  /* 0x0000002b00037c02 */ /* 0x002fe80008000f00 */
[----:B------:R1:W2:Y:S03]  /*14270*/  SYNCS.PHASECHK.TRANS64.TRYWAIT P1, [R3+URZ+0x28], R0 ;  /* 0x00002800030075a7 */ /* 0x0002a600080211ff */
[----:B--2---:R-:W-:Y:S05]  /*14280*/  @!P1 NANOSLEEP.SYNCS 0x989680 ;  /* 0x009896800000995d */ /* 0x004fea0003900000 */
[----:B------:R-:W2:Y:S02]  /*14290*/  @!P1 SYNCS.PHASECHK.TRANS64 P1, [R3+URZ+0x28], R0 ;  /* 0x00002800030095a7 */ /* 0x000ea400080210ff */
[----:B--2---:R-:W-:Y:S05]  /*142a0*/  @!P1 BRA `(.L_x_160) ;  /* 0xfffffffc00ec9947 */ /* 0x004fea000383ffff */
[----:B------:R-:W-:Y:S05]  /*142b0*/  BRA `(.L_x_159) ;  /* 0xffffff8000387947 */ /* 0x000fea000383ffff */
.L_x_168:
[----:B-1----:R-:W-:Y:S04]  /*142c0*/  MOV R0, UR43 ;  /* 0x0000002b00007c02 */ /* 0x002fe80008000f00 */
[----:B------:R1:W3:Y:S03]  /*142d0*/  SYNCS.PHASECHK.TRANS64.TRYWAIT P1, [R0+URZ+0x30], R3 ;  /* 0x00003003000075a7 */ /* 0x0002e600080211ff */
[----:B---3--:R-:W-:Y:S05]  /*142e0*/  @!P1 NANOSLEEP.SYNCS 0x989680 ;  /* 0x009896800000995d */ /* 0x008fea0003900000 */
[----:B------:R-:W3:Y:S02]  /*142f0*/  @!P1 SYNCS.PHASECHK.TRANS64 P1, [R0+URZ+0x30], R3 ;  /* 0x00003003000095a7 */ /* 0x000ee400080210ff */
[----:B---3--:R-:W-:Y:S05]  /*14300*/  @!P1 BRA `(.L_x_168) ;  /* 0xfffffffc00ec9947 */ /* 0x008fea000383ffff */
[----:B------:R-:W-:Y:S05]  /*14310*/  BRA `(.L_x_167) ;  /* 0xffffff9400c47947 */ /* 0x000fea000383ffff */
.L_x_176:
[----:B--2---:R-:W-:Y:S04]  /*14320*/  MOV R0, UR43 ;  /* 0x0000002b00007c02 */ /* 0x004fe80008000f00 */
[----:B------:R2:W1:Y:S03]  /*14330*/  SYNCS.PHASECHK.TRANS64.TRYWAIT P1, [R0+URZ+0x38], R3 ;  /* 0x00003803000075a7 */ /* 0x00046600080211ff */
[----:B-1----:R-:W-:Y:S05]  /*14340*/  @!P1 NANOSLEEP.SYNCS 0x989680 ;  /* 0x009896800000995d */ /* 0x002fea0003900000 */
[----:B------:R-:W1:Y:S02]  /*14350*/  @!P1 SYNCS.PHASECHK.TRANS64 P1, [R0+URZ+0x38], R3 ;  /* 0x00003803000095a7 */ /* 0x000e6400080210ff */
[----:B-1----:R-:W-:Y:S05]  /*14360*/  @!P1 BRA `(.L_x_176) ;  /* 0xfffffffc00ec9947 */ /* 0x002fea000383ffff */
[----:B------:R-:W-:Y:S05]  /*14370*/  BRA `(.L_x_175) ;  /* 0xffffffac005c7947 */ /* 0x000fea000383ffff */
.L_x_188:
[----:B------:R-:W-:Y:S07]  /*14380*/  MOV R4, UR25 ;  /* 0x0000001900047c02 */ /* 0x000fee0008000f00 */
.L_x_263:
[----:B--2---:R2:W4:Y:S02]  /*14390*/  SYNCS.PHASECHK.TRANS64.TRYWAIT P0, [R4+URZ+0x70], R5 ;  /* 0x00007005040075a7 */ /* 0x00452400080011ff */
[----:B----4-:R-:W-:Y:S05]  /*143a0*/  @!P0 NANOSLEEP.SYNCS 0x989680 ;  /* 0x009896800000895d */ /* 0x010fea0003900000 */
[----:B------:R-:W4:Y:S02]  /*143b0*/  @!P0 SYNCS.PHASECHK.TRANS64 P0, [R4+URZ+0x70], R5 ;  /* 0x00007005040085a7 */ /* 0x000f2400080010ff */
[----:B----4-:R-:W-:Y:S05]  /*143c0*/  @!P0 BRA `(.L_x_263) ;  /* 0xfffffffc00f08947 */ /* 0x010fea000383ffff */
[----:B------:R-:W-:Y:S05]  /*143d0*/  BRA `(.L_x_264) ;  /* 0xffffffcc00947947 */ /* 0x000fea000383ffff */
.L_x_191:
[----:B------:R-:W-:Y:S07]  /*143e0*/  MOV R4, UR25 ;  /* 0x0000001900047c02 */ /* 0x000fee0008000f00 */
.L_x_265:
[----:B-1----:R1:W2:Y:S02]  /*143f0*/  SYNCS.PHASECHK.TRANS64.TRYWAIT P1, [R4+URZ+0x170], R5 ;  /* 0x00017005040075a7 */ /* 0x0022a400080211ff */
[----:B--2---:R-:W-:Y:S05]  /*14400*/  @!P1 NANOSLEEP.SYNCS 0x989680 ;  /* 0x009896800000995d */ /* 0x004fea0003900000 */
[----:B------:R-:W2:Y:S02]  /*14410*/  @!P1 SYNCS.PHASECHK.TRANS64 P1, [R4+URZ+0x170], R5 ;  /* 0x00017005040095a7 */ /* 0x000ea400080210ff */
[----:B--2---:R-:W-:Y:S05]  /*14420*/  @!P1 BRA `(.L_x_265) ;  /* 0xfffffffc00f09947 */ /* 0x004fea000383ffff */
[----:B------:R-:W-:Y:S05]  /*14430*/  BRA `(.L_x_266) ;  /* 0xffffffcc00f07947 */ /* 0x000fea000383ffff */
.L_x_207:
[----:B-1----:R-:W-:-:S04]  /*14440*/  MOV R0, UR6 ;  /* 0x0000000600007c02 */ /* 0x002fc80008000f00 */
[----:B------:R1:W2:Y:S03]  /*14450*/  SYNCS.PHASECHK.TRANS64.TRYWAIT P0, [R0+URZ+0x8], R5 ;  /* 0x00000805000075a7 */ /* 0x0002a600080011ff */
[----:B--2---:R-:W-:Y:S05]  /*14460*/  @!P0 NANOSLEEP.SYNCS 0x989680 ;  /* 0x009896800000895d */ /* 0x004fea0003900000 */
[----:B------:R-:W2:Y:S02]  /*14470*/  @!P0 SYNCS.PHASECHK.TRANS64 P0, [R0+URZ+0x8], R5 ;  /* 0x00000805000085a7 */ /* 0x000ea400080010ff */
[----:B--2---:R-:W-:Y:S05]  /*14480*/  @!P0 BRA `(.L_x_207) ;  /* 0xfffffffc00ec8947 */ /* 0x004fea000383ffff */
[----:B------:R-:W-:Y:S05]  /*14490*/  BRA `(.L_x_206) ;  /* 0xffffffe000e87947 */ /* 0x000fea000383ffff */
.L_x_209:
[----:B------:R-:W-:Y:S01]  /*144a0*/  BSSY B0, `(.L_x_267) ;  /* 0x0000006000007945 */ /* 0x000fe20003800000 */
[----:B------:R-:W-:-:S07]  /*144b0*/  MOV R15, 0xffffffff ;  /* 0xffffffff000f7802 */ /* 0x000fce0000000f00 */
[----:B-12-45:R-:W-:Y:S05]  /*144c0*/  WARPSYNC.COLLECTIVE R15, `(.L_x_268) ;  /* 0x000000000f0c7348 */ /* 0x036fea0003c00000 */
[----:B------:R-:W-:Y:S02]  /*144d0*/  ELECT P6, UR79, PT ;  /* 0x00000000004f782f */ /* 0x000fe400038c0000 */
[----:B------:R-:W-:Y:S01]  /*144e0*/  MOV R14, UR79 ;  /* 0x0000004f000e7c02 */ /* 0x000fe20008000f00 */
[----:B-12-45:R-:W-:Y:S10]  /*144f0*/  ENDCOLLECTIVE ;  /* 0x000000000000791b */ /* 0x036ff40003800000 */
.L_x_268:
[----:B------:R-:W-:Y:S05]  /*14500*/  BSYNC B0 ;  /* 0x0000000000007941 */ /* 0x000fea0003800000 */
.L_x_267:
[----:B------:R-:W-:Y:S05]  /*14510*/  BRA `(.L_x_269) ;  /* 0xffffffe400187947 */ /* 0x000fea000383ffff */
.L_x_211:
[----:B--2---:R-:W-:-:S04]  /*14520*/  MOV R0, UR6 ;  /* 0x0000000600007c02 */ /* 0x004fc80008000f00 */
[----:B------:R2:W3:Y:S03]  /*14530*/  SYNCS.PHASECHK.TRANS64.TRYWAIT P0, [R0+URZ+0x8], R3 ;  /* 0x00000803000075a7 */ /* 0x0004e600080011ff */
[----:B---3--:R-:W-:Y:S05]  /*14540*/  @!P0 NANOSLEEP.SYNCS 0x989680 ;  /* 0x009896800000895d */ /* 0x008fea0003900000 */
[----:B------:R-:W3:Y:S02]  /*14550*/  @!P0 SYNCS.PHASECHK.TRANS64 P0, [R0+URZ+0x8], R3 ;  /* 0x00000803000085a7 */ /* 0x000ee400080010ff */
[----:B---3--:R-:W-:Y:S05]  /*14560*/  @!P0 BRA `(.L_x_211) ;  /* 0xfffffffc00ec8947 */ /* 0x008fea000383ffff */
[----:B------:R-:W-:Y:S05]  /*14570*/  BRA `(.L_x_210) ;  /* 0xffffffe4001c7947 */ /* 0x000fea000383ffff */
.L_x_214:
[----:B-1----:R-:W-:-:S07]  /*14580*/  MOV R3, UR11 ;  /* 0x0000000b00037c02 */ /* 0x002fce0008000f00 */
.L_x_270:
[----:B-1----:R1:W3:Y:S02]  /*14590*/  SYNCS.PHASECHK.TRANS64.TRYWAIT P0, [R3+URZ+0x100], R4 ;  /* 0x00010004030075a7 */ /* 0x0022e400080011ff */
[----:B---3--:R-:W-:Y:S05]  /*145a0*/  @!P0 NANOSLEEP.SYNCS 0x989680 ;  /* 0x009896800000895d */ /* 0x008fea0003900000 */
[----:B------:R-:W3:Y:S02]  /*145b0*/  @!P0 SYNCS.PHASECHK.TRANS64 P0, [R3+URZ+0x100], R4 ;  /* 0x00010004030085a7 */ /* 0x000ee400080010ff */
[----:B---3--:R-:W-:Y:S05]  /*145c0*/  @!P0 BRA `(.L_x_270) ;  /* 0xfffffffc00f08947 */ /* 0x008fea000383ffff */
[----:B------:R-:W-:Y:S05]  /*145d0*/  BRA `(.L_x_271) ;  /* 0xffffffe800047947 */ /* 0x000fea000383ffff */
.L_x_216:
[----:B------:R-:W-:Y:S07]  /*145e0*/  MOV R3, UR14 ;  /* 0x0000000e00037c02 */ /* 0x000fee0008000f00 */
.L_x_272:
[----:B-1----:R1:W2:Y:S02]  /*145f0*/  SYNCS.PHASECHK.TRANS64.TRYWAIT P0, [R3+URZ], R4 ;  /* 0x00000004030075a7 */ /* 0x0022a400080011ff */
[----:B--2---:R-:W-:Y:S05]  /*14600*/  @!P0 NANOSLEEP.SYNCS 0x989680 ;  /* 0x009896800000895d */ /* 0x004fea0003900000 */
[----:B------:R-:W2:Y:S02]  /*14610*/  @!P0 SYNCS.PHASECHK.TRANS64 P0, [R3+URZ], R4 ;  /* 0x00000004030085a7 */ /* 0x000ea400080010ff */
[----:B--2---:R-:W-:Y:S05]  /*14620*/  @!P0 BRA `(.L_x_272) ;  /* 0xfffffffc00f08947 */ /* 0x004fea000383ffff */
[----:B------:R-:W-:Y:S05]  /*14630*/  BRA `(.L_x_215) ;  /* 0xffffffe800647947 */ /* 0x000fea000383ffff */
.L_x_220:
[----:B------:R-:W-:-:S07]  /*14640*/  MOV R3, UR9 ;  /* 0x0000000900037c02 */ /* 0x000fce0008000f00 */
.L_x_273:
[----:B-1----:R1:W2:Y:S02]  /*14650*/  SYNCS.PHASECHK.TRANS64.TRYWAIT P0, [R3+URZ+0x130], R4 ;  /* 0x00013004030075a7 */ /* 0x0022a400080011ff */
[----:B--2---:R-:W-:Y:S05]  /*14660*/  @!P0 NANOSLEEP.SYNCS 0x989680 ;  /* 0x009896800000895d */ /* 0x004fea0003900000 */
[----:B------:R-:W2:Y:S02]  /*14670*/  @!P0 SYNCS.PHASECHK.TRANS64 P0, [R3+URZ+0x130], R4 ;  /* 0x00013004030085a7 */ /* 0x000ea400080010ff */
[----:B--2---:R-:W-:Y:S05]  /*14680*/  @!P0 BRA `(.L_x_273) ;  /* 0xfffffffc00f08947 */ /* 0x004fea000383ffff */
[----:B------:R-:W-:Y:S05]  /*14690*/  BRA `(.L_x_274) ;  /* 0xffffffec00907947 */ /* 0x000fea000383ffff */
.L_x_225:
[----:B-1----:R-:W-:-:S07]  /*146a0*/  MOV R0, UR6 ;  /* 0x0000000600007c02 */ /* 0x002fce0008000f00 */
.L_x_275:
[----:B-1----:R1:W3:Y:S02]  /*146b0*/  SYNCS.PHASECHK.TRANS64.TRYWAIT P0, [R0+URZ+0x100], R3 ;  /* 0x00010003000075a7 */ /* 0x0022e400080011ff */
[----:B---3--:R-:W-:Y:S05]  /*146c0*/  @!P0 NANOSLEEP.SYNCS 0x989680 ;  /* 0x009896800000895d */ /* 0x008fea0003900000 */
[----:B------:R-:W3:Y:S02]  /*146d0*/  @!P0 SYNCS.PHASECHK.TRANS64 P0, [R0+URZ+0x100], R3 ;  /* 0x00010003000085a7 */ /* 0x000ee400080010ff */
[----:B---3--:R-:W-:Y:S05]  /*146e0*/  @!P0 BRA `(.L_x_275) ;  /* 0xfffffffc00f08947 */ /* 0x008fea000383ffff */
[----:B------:R-:W-:Y:S05]  /*146f0*/  BRA `(.L_x_276) ;  /* 0xfffffff000107947 */ /* 0x000fea000383ffff */
.L_x_229:
[----:B------:R-:W-:-:S07]  /*14700*/  MOV R0, UR4 ;  /* 0x0000000400007c02 */ /* 0x000fce0008000f00 */
.L_x_277:
[----:B-1----:R1:W3:Y:S02]  /*14710*/  SYNCS.PHASECHK.TRANS64.TRYWAIT P1, [R0+URZ+0x120], R3 ;  /* 0x00012003000075a7 */ /* 0x0022e400080211ff */
[----:B---3--:R-:W-:Y:S05]  /*14720*/  @!P1 NANOSLEEP.SYNCS 0x989680 ;  /* 0x009896800000995d */ /* 0x008fea0003900000 */
[----:B------:R-:W3:Y:S02]  /*14730*/  @!P1 SYNCS.PHASECHK.TRANS64 P1, [R0+URZ+0x120], R3 ;  /* 0x00012003000095a7 */ /* 0x000ee400080210ff */
[----:B---3--:R-:W-:Y:S05]  /*14740*/  @!P1 BRA `(.L_x_277) ;  /* 0xfffffffc00f09947 */ /* 0x008fea000383ffff */
[----:B------:R-:W-:Y:S05]  /*14750*/  BRA `(.L_x_278) ;  /* 0xfffffff000647947 */ /* 0x000fea000383ffff */
        .weak           $__internal_0_$__cuda_sm10x_tcgen05_guardrail_trap_col_being_dealloced_not_returned_by_alloc
        .type           $__internal_0_$__cuda_sm10x_tcgen05_guardrail_trap_col_being_dealloced_not_returned_by_alloc,@function
        .size           $__internal_0_$__cuda_sm10x_tcgen05_guardrail_trap_col_being_dealloced_not_returned_by_alloc,($__internal_1_$__cuda_sm10x_tcgen05_guardrail_trap_phase_invalid_during_alloc - $__internal_0_$__cuda_sm10x_tcgen05_guardrail_trap_col_being_dealloced_not_returned_by_alloc)
$__internal_0_$__cuda_sm10x_tcgen05_guardrail_trap_col_being_dealloced_not_returned_by_alloc:
[----:B------:R-:W-:Y:S05]  /*14760*/  BPT.TRAP 0x1 ;  /* 0x000000040000795c */ /* 0x000fea0000300000 */
[----:B------:R-:W-:-:S04]  /*14770*/  HFMA2 R3, -RZ, RZ, 0, 0 ;  /* 0x00000000ff037431 */ /* 0x000fc800000001ff */
[----:B------:R-:W-:Y:S05]  /*14780*/  RET.REL.NODEC R2 `(_ZN7cutlass13device_kernelINS_4gemm6kernel13GemmUniversalINS1_17GroupProblemShapeIN4cute5tupleIJiiiEEEEENS1_10collective13CollectiveMmaINS1_40MainloopSm100ArrayTmaUmmaWarpSpecializedILi2ELi8ELi2ENS6_IJNS5_1CILi2EEENSC_ILi1EEESE_EEEEENS6_IJNSC_ILi256EEESH_NSC_ILi128EEEEEENS_6half_tEPNS6_IJlSE_NSC_ILi0EEEEEESK_SN_NS5_8TiledMMAINS5_8MMA_AtomIJNS5_26SM100_MMA_F16BF16_2x1SM_SSISK_SK_fLi256ELi256ELNS5_4UMMA5MajorE0ELSS_0ELNSR_7ScaleInE0ELST_0EEEEEENS5_6LayoutINS6_IJSE_SE_SE_EEENS6_IJSL_SL_SL_EEEEENS6_IJNS5_10UnderscoreES10_S10_EEEEENS5_18SM100_TMA_2SM_LOADENS5_14ComposedLayoutINS5_7SwizzleILi3ELi4ELi3EEENS5_18smem_ptr_flag_bitsILi16EEENSW_INS6_IJNSC_ILi8EEENSC_ILi64EEEEEENS6_IJS1A_SE_EEEEEEEvNS5_8identityES13_S1E_vS1F_EENS_8epilogue10collective18CollectiveEpilogueINS1H_31Sm100PtrArrayTmaWarpSpecializedILi4ELi2ELi64ELb1ELb0EEEJNS6_IJSI_SH_SI_EEENS6_IJNSW_ISI_SE_EENSW_IS1A_SE_EEEEESK_PNS6_IJSE_lSL_EEESK_S1R_NS1H_6fusion15FusionCallbacksIS1L_NS1S_17LinearCombinationISK_fSK_fLNS_15FloatRoundStyleE2EEES1M_S1P_JEEENS5_5SM1004TMEM4LOAD26SM100_TMEM_LOAD_16dp256b8xENS5_13SM90_TMA_LOADENS14_IS16_S18_NSW_INS6_IJS1A_S19_EEENS6_IJSE_S1A_EEEEEEENS5_17SM75_U16x8_LDSM_TENS5_14SM90_TMA_STOREES26_NS5_17SM90_U16x8_STSM_TENS5_39AutoVectorizingCopyWithAssumedAlignmentILi128EEEEEEvvEEEEvNT_6ParamsE) ;  /* 0xfffffeb8021c7950 */ /* 0x000fea0003c3ffff */
        .weak           $__internal_1_$__cuda_sm10x_tcgen05_guardrail_trap_phase_invalid_during_alloc
        .type           $__internal_1_$__cuda_sm10x_tcgen05_guardrail_trap_phase_invalid_during_alloc,@function
        .size           $__internal_1_$__cuda_sm10x_tcgen05_guardrail_trap_phase_invalid_during_alloc,($__internal_2_$__cuda_sm10x_tcgen05_guardrail_trap_unallocated_columns_being_dealloced - $__internal_1_$__cuda_sm10x_tcgen05_guardrail_trap_phase_invalid_during_alloc)
$__internal_1_$__cuda_sm10x_tcgen05_guardrail_trap_phase_invalid_during_alloc:
[----:B------:R-:W-:Y:S05]  /*14790*/  BPT.TRAP 0x1 ;  /* 0x000000040000795c */ /* 0x000fea0000300000 */
[----:B------:R-:W-:-:S04]  /*147a0*/  MOV R3, 0x0 ;  /* 0x0000000000037802 */ /* 0x000fc80000000f00 */
[----:B------:R-:W-:Y:S05]  /*147b0*/  RET.REL.NODEC R2 `(_ZN7cutlass13device_kernelINS_4gemm6kernel13GemmUniversalINS1_17GroupProblemShapeIN4cute5tupleIJiiiEEEEENS1_10collective13CollectiveMmaINS1_40MainloopSm100ArrayTmaUmmaWarpSpecializedILi2ELi8ELi2ENS6_IJNS5_1CILi2EEENSC_ILi1EEESE_EEEEENS6_IJNSC_ILi256EEESH_NSC_ILi128EEEEEENS_6half_tEPNS6_IJlSE_NSC_ILi0EEEEEESK_SN_NS5_8TiledMMAINS5_8MMA_AtomIJNS5_26SM100_MMA_F16BF16_2x1SM_SSISK_SK_fLi256ELi256ELNS5_4UMMA5MajorE0ELSS_0ELNSR_7ScaleInE0ELST_0EEEEEENS5_6LayoutINS6_IJSE_SE_SE_EEENS6_IJSL_SL_SL_EEEEENS6_IJNS5_10UnderscoreES10_S10_EEEEENS5_18SM100_TMA_2SM_LOADENS5_14ComposedLayoutINS5_7SwizzleILi3ELi4ELi3EEENS5_18smem_ptr_flag_bitsILi16EEENSW_INS6_IJNSC_ILi8EEENSC_ILi64EEEEEENS6_IJS1A_SE_EEEEEEEvNS5_8identityES13_S1E_vS1F_EENS_8epilogue10collective18CollectiveEpilogueINS1H_31Sm100PtrArrayTmaWarpSpecializedILi4ELi2ELi64ELb1ELb0EEEJNS6_IJSI_SH_SI_EEENS6_IJNSW_ISI_SE_EENSW_IS1A_SE_EEEEESK_PNS6_IJSE_lSL_EEESK_S1R_NS1H_6fusion15FusionCallbacksIS1L_NS1S_17LinearCombinationISK_fSK_fLNS_15FloatRoundStyleE2EEES1M_S1P_JEEENS5_5SM1004TMEM4LOAD26SM100_TMEM_LOAD_16dp256b8xENS5_13SM90_TMA_LOADENS14_IS16_S18_NSW_INS6_IJS1A_S19_EEENS6_IJSE_S1A_EEEEEEENS5_17SM75_U16x8_LDSM_TENS5_14SM90_TMA_STOREES26_NS5_17SM90_U16x8_STSM_TENS5_39AutoVectorizingCopyWithAssumedAlignmentILi128EEEEEEvvEEEEvNT_6ParamsE) ;  /* 0xfffffeb802107950 */ /* 0x000fea0003c3ffff */
        .weak           $__internal_2_$__cuda_sm10x_tcgen05_guardrail_trap_unallocated_columns_being_dealloced
        .type           $__internal_2_$__cuda_sm10x_tcgen05_guardrail_trap_unallocated_columns_being_dealloced,@function
        .size           $__internal_2_$__cuda_sm10x_tcgen05_guardrail_trap_unallocated_columns_being_dealloced,($__internal_3_$__cuda_sm20_div_u64 - $__internal_2_$__cuda_sm10x_tcgen05_guardrail_trap_unallocated_columns_being_dealloced)
$__internal_2_$__cuda_sm10x_tcgen05_guardrail_trap_unallocated_columns_being_dealloced:
[----:B------:R-:W-:Y:S05]  /*147c0*/  BPT.TRAP 0x1 ;  /* 0x000000040000795c */ /* 0x000fea0000300000 */
[----:B------:R-:W-:-:S04]  /*147d0*/  HFMA2 R3, -RZ, RZ, 0, 0 ;  /* 0x00000000ff037431 */ /* 0x000fc800000001ff */
[----:B------:R-:W-:Y:S05]  /*147e0*/  RET.REL.NODEC R2 `(_ZN7cutlass13device_kernelINS_4gemm6kernel13GemmUniversalINS1_17GroupProblemShapeIN4cute5tupleIJiiiEEEEENS1_10collective13CollectiveMmaINS1_40MainloopSm100ArrayTmaUmmaWarpSpecializedILi2ELi8ELi2ENS6_IJNS5_1CILi2EEENSC_ILi1EEESE_EEEEENS6_IJNSC_ILi256EEESH_NSC_ILi128EEEEEENS_6half_tEPNS6_IJlSE_NSC_ILi0EEEEEESK_SN_NS5_8TiledMMAINS5_8MMA_AtomIJNS5_26SM100_MMA_F16BF16_2x1SM_SSISK_SK_fLi256ELi256ELNS5_4UMMA5MajorE0ELSS_0ELNSR_7ScaleInE0ELST_0EEEEEENS5_6LayoutINS6_IJSE_SE_SE_EEENS6_IJSL_SL_SL_EEEEENS6_IJNS5_10UnderscoreES10_S10_EEEEENS5_18SM100_TMA_2SM_LOADENS5_14ComposedLayoutINS5_7SwizzleILi3ELi4ELi3EEENS5_18smem_ptr_flag_bitsILi16EEENSW_INS6_IJNSC_ILi8EEENSC_ILi64EEEEEENS6_IJS1A_SE_EEEEEEEvNS5_8identityES13_S1E_vS1F_EENS_8epilogue10collective18CollectiveEpilogueINS1H_31Sm100PtrArrayTmaWarpSpecializedILi4ELi2ELi64ELb1ELb0EEEJNS6_IJSI_SH_SI_EEENS6_IJNSW_ISI_SE_EENSW_IS1A_SE_EEEEESK_PNS6_IJSE_lSL_EEESK_S1R_NS1H_6fusion15FusionCallbacksIS1L_NS1S_17LinearCombinationISK_fSK_fLNS_15FloatRoundStyleE2EEES1M_S1P_JEEENS5_5SM1004TMEM4LOAD26SM100_TMEM_LOAD_16dp256b8xENS5_13SM90_TMA_LOADENS14_IS16_S18_NSW_INS6_IJS1A_S19_EEENS6_IJSE_S1A_EEEEEEENS5_17SM75_U16x8_LDSM_TENS5_14SM90_TMA_STOREES26_NS5_17SM90_U16x8_STSM_TENS5_39AutoVectorizingCopyWithAssumedAlignmentILi128EEEEEEvvEEEEvNT_6ParamsE) ;  /* 0xfffffeb802047950 */ /* 0x000fea0003c3ffff */
        .weak           $__internal_3_$__cuda_sm20_div_u64
        .type           $__internal_3_$__cuda_sm20_div_u64,@function
        .size           $__internal_3_$__cuda_sm20_div_u64,(.L_x_63 - $__internal_3_$__cuda_sm20_div_u64)
$__internal_3_$__cuda_sm20_div_u64:
[----:B------:R-:W1:Y:S08]  /*147f0*/  I2F.U64.RP R11, UR4 ;  /* 0x00000004000b7d12 */ /* 0x000e700008309000 */
[----:B-1----:R-:W1:Y:S02]  /*14800*/  MUFU.RCP R3, R11 ;  /* 0x0000000b00037308 */ /* 0x002e640000001000 */
[----:B-1----:R-:W-:-:S06]  /*14810*/  VIADD R3, R3, 0x1ffffffe ;  /* 0x1ffffffe03037836 */ /* 0x002fcc0000000000 */
[----:B------:R-:W1:Y:S02]  /*14820*/  F2I.U64.TRUNC R16, R3 ;  /* 0x0000000300107311 */ /* 0x000e64000020d800 */
[----:B-1----:R-:W-:Y:S01]  /*14830*/  R2UR UR12, R16 ;  /* 0x00000000100c72ca */ /* 0x002fe200000e0000 */
[----:B------:R-:W-:Y:S01]  /*14840*/  IMAD.MOV.U32 R3, RZ, RZ, 0x0 ;  /* 0x00000000ff037424 */ /* 0x000fe200078e00ff */
[----:B------:R-:W-:-:S11]  /*14850*/  R2UR UR13, R17 ;  /* 0x00000000110d72ca */ /* 0x000fd600000e0000 */
[----:B------:R-:W-:-:S04]  /*14860*/  UIMAD.WIDE.U32 UR14, UR12, UR4, URZ ;  /* 0x000000040c0e72a5 */ /* 0x000fc8000f8e00ff */
[----:B------:R-:W-:Y:S02]  /*14870*/  UIADD3 UR11, UP0, UPT, URZ, -UR14, URZ ;  /* 0x8000000eff0b7290 */ /* 0x000fe4000ff1e0ff */
[----:B------:R-:W-:Y:S02]  /*14880*/  UIMAD UR10, UR12, UR5, UR15 ;  /* 0x000000050c0a72a4 */ /* 0x000fe4000f8e020f */
[----:B------:R-:W-:Y:S02]  /*14890*/  UIMAD.WIDE.U32 UR14, UR12, UR11, URZ ;  /* 0x0000000b0c0e72a5 */ /* 0x000fe4000f8e00ff */
[----:B------:R-:W-:-:S04]  /*148a0*/  UIMAD UR10, UR13, UR4, UR10 ;  /* 0x000000040d0a72a4 */ /* 0x000fc8000f8e020a */
[----:B------:R-:W-:Y:S01]  /*148b0*/  UIADD3.X UR10, UPT, UPT, URZ, ~UR10, URZ, UP0, !UPT ;  /* 0x8000000aff0a7290 */ /* 0x000fe200087fe4ff */
[----:B------:R-:W-:Y:S01]  /*148c0*/  UMOV UR14, UR15 ;  /* 0x0000000f000e7c82 */ /* 0x000fe20008000000 */
[----:B------:R-:W-:Y:S02]  /*148d0*/  UMOV UR15, UR12 ;  /* 0x0000000c000f7c82 */ /* 0x000fe40008000000 */
[----:B------:R-:W-:Y:S02]  /*148e0*/  UIMAD.WIDE.U32 UR18, UR13, UR10, URZ ;  /* 0x0000000a0d1272a5 */ /* 0x000fe4000f8e00ff */
[----:B------:R-:W-:Y:S02]  /*148f0*/  UIMAD.WIDE.U32 UR14, UP2, UR12, UR10, UR14 ;  /* 0x0000000a0c0e72a5 */ /* 0x000fe4000f84000e */
[----:B------:R-:W-:Y:S02]  /*14900*/  UIMAD UR10, UR13, UR10, URZ ;  /* 0x0000000a0d0a72a4 */ /* 0x000fe4000f8e02ff */
[----:B------:R-:W-:-:S03]  /*14910*/  UIMAD.WIDE.U32 UR14, UP1, UR13, UR11, UR14 ;  /* 0x0000000b0d0e72a5 */ /* 0x000fc6000f82000e */
[----:B------:R-:W-:Y:S01]  /*14920*/  UMOV UR11, UR19 ;  /* 0x00000013000b7c82 */ /* 0x000fe20008000000 */
[----:B------:R-:W-:Y:S02]  /*14930*/  UIADD3 UR15, UP0, UPT, UR10, UR15, URZ ;  /* 0x0000000f0a0f7290 */ /* 0x000fe4000ff1e0ff */
[----:B------:R-:W-:Y:S02]  /*14940*/  UIADD3.X UR11, UPT, UPT, UR11, UR13, URZ, UP2, !UPT ;  /* 0x0000000d0b0b7290 */ /* 0x000fe400097fe4ff */
[----:B------:R-:W-:Y:S02]  /*14950*/  UIMAD.WIDE.U32 UR18, UR15, UR4, URZ ;  /* 0x000000040f1272a5 */ /* 0x000fe4000f8e00ff */
[----:B------:R-:W-:Y:S02]  /*14960*/  UIADD3.X UR12, UPT, UPT, URZ, URZ, UR11, UP0, UP1 ;  /* 0x000000ffff0c7290 */ /* 0x000fe400087e240b */
[----:B------:R-:W-:Y:S02]  /*14970*/  UIADD3 UR10, UP0, UPT, URZ, -UR18, URZ ;  /* 0x80000012ff0a7290 */ /* 0x000fe4000ff1e0ff */
[----:B------:R-:W-:-:S02]  /*14980*/  UIMAD UR11, UR15, UR5, UR19 ;  /* 0x000000050f0b72a4 */ /* 0x000fc4000f8e0213 */
[----:B------:R-:W-:Y:S02]  /*14990*/  UIMAD.WIDE.U32 UR18, UR15, UR10, URZ ;  /* 0x0000000a0f1272a5 */ /* 0x000fe4000f8e00ff */
[----:B------:R-:W-:-:S04]  /*149a0*/  UIMAD UR11, UR12, UR4, UR11 ;  /* 0x000000040c0b72a4 */ /* 0x000fc8000f8e020b */
[----:B------:R-:W-:Y:S01]  /*149b0*/  UIADD3.X UR11, UPT, UPT, URZ, ~UR11, URZ, UP0, !UPT ;  /* 0x8000000bff0b7290 */ /* 0x000fe200087fe4ff */
[----:B------:R-:W-:-:S03]  /*149c0*/  UMOV UR14, UR19 ;  /* 0x00000013000e7c82 */ /* 0x000fc60008000000 */
[----:B------:R-:W-:Y:S02]  /*149d0*/  UIMAD.WIDE.U32 UR18, UP2, UR15, UR11, UR14 ;  /* 0x0000000b0f1272a5 */ /* 0x000fe4000f84000e */
[----:B------:R-:W-:Y:S02]  /*149e0*/  UIMAD.WIDE.U32 UR14, UR12, UR11, URZ ;  /* 0x0000000b0c0e72a5 */ /* 0x000fe4000f8e00ff */
[----:B------:R-:W-:Y:S02]  /*149f0*/  UIMAD.WIDE.U32 UR18, UP1, UR12, UR10, UR18 ;  /* 0x0000000a0c1272a5 */ /* 0x000fe4000f820012 */
[----:B------:R-:W-:-:S05]  /*14a00*/  UIMAD UR10, UR12, UR11, URZ ;  /* 0x0000000b0c0a72a4 */ /* 0x000fca000f8e02ff */
[----:B------:R-:W-:Y:S02]  /*14a10*/  UMOV UR11, UR19 ;  /* 0x00000013000b7c82 */ /* 0x000fe40008000000 */
[----:B------:R-:W-:-:S03]  /*14a20*/  UIADD3 UR10, UP0, UPT, UR10, UR11, URZ ;  /* 0x0000000b0a0a7290 */ /* 0x000fc6000ff1e0ff */
[----:B------:R-:W-:Y:S01]  /*14a30*/  UMOV UR11, UR15 ;  /* 0x0000000f000b7c82 */ /* 0x000fe20008000000 */
[----:B------:R-:W-:Y:S02]  /*14a40*/  UIMAD.WIDE.U32 UR18, UR10, UR6, URZ ;  /* 0x000000060a1272a5 */ /* 0x000fe4000f8e00ff */
[----:B------:R-:W-:-:S04]  /*14a50*/  UIADD3.X UR11, UPT, UPT, UR11, UR12, URZ, UP2, !UPT ;  /* 0x0000000c0b0b7290 */ /* 0x000fc800097fe4ff */
[----:B------:R-:W-:Y:S01]  /*14a60*/  UIADD3.X UR14, UPT, UPT, URZ, URZ, UR11, UP0, UP1 ;  /* 0x000000ffff0e7290 */ /* 0x000fe200087e240b */
[----:B------:R-:W-:Y:S01]  /*14a70*/  UMOV UR18, UR19 ;  /* 0x0000001300127c82 */ /* 0x000fe20008000000 */
[----:B------:R-:W-:Y:S02]  /*14a80*/  UMOV UR19, URZ ;  /* 0x000000ff00137c82 */ /* 0x000fe40008000000 */
[----:B------:R-:W-:Y:S02]  /*14a90*/  UIMAD.WIDE.U32 UR12, UR14, UR9, URZ ;  /* 0x000000090e0c72a5 */ /* 0x000fe4000f8e00ff */
[----:B------:R-:W-:-:S04]  /*14aa0*/  UIMAD.WIDE.U32 UR10, UR10, UR9, UR18 ;  /* 0x000000090a0a72a5 */ /* 0x000fc8000f8e0012 */
[----:B------:R-:W-:Y:S02]  /*14ab0*/  UIMAD.WIDE.U32 UR10, UP1, UR14, UR6, UR10 ;  /* 0x000000060e0a72a5 */ /* 0x000fe4000f82000a */
[----:B------:R-:W-:-:S04]  /*14ac0*/  UIMAD UR14, UR14, UR9, URZ ;  /* 0x000000090e0e72a4 */ /* 0x000fc8000f8e02ff */
[----:B------:R-:W-:-:S03]  /*14ad0*/  UIADD3 UR14, UP0, UPT, UR14, UR11, URZ ;  /* 0x0000000b0e0e7290 */ /* 0x000fc6000ff1e0ff */
[----:B------:R-:W-:Y:S01]  /*14ae0*/  UMOV UR11, UR13 ;  /* 0x0000000d000b7c82 */ /* 0x000fe20008000000 */
[----:B------:R-:W-:Y:S02]  /*14af0*/  UIMAD.WIDE.U32 UR18, UR14, UR4, URZ ;  /* 0x000000040e1272a5 */ /* 0x000fe4000f8e00ff */
[----:B------:R-:W-:Y:S02]  /*14b00*/  UIADD3.X UR11, UPT, UPT, UR11, URZ, URZ, UP1, !UPT ;  /* 0x000000ff0b0b7290 */ /* 0x000fe40008ffe4ff */
[----:B------:R-:W-:Y:S02]  /*14b10*/  UIADD3 UR13, UPT, UPT, UR14, 0x1, URZ ;  /* 0x000000010e0d7890 */ /* 0x000fe4000fffe0ff */
[----:B------:R-:W-:Y:S02]  /*14b20*/  UIADD3.X UR12, UPT, UPT, URZ, UR11, URZ, UP0, !UPT ;  /* 0x0000000bff0c7290 */ /* 0x000fe400087fe4ff */
[----:B------:R-:W-:Y:S02]  /*14b30*/  UIMAD UR11, UR14, UR5, UR19 ;  /* 0x000000050e0b72a4 */ /* 0x000fe4000f8e0213 */
[----:B------:R-:W-:-:S02]  /*14b40*/  UIADD3 UR10, UP0, UPT, -UR18, UR6, URZ ;  /* 0x00000006120a7290 */ /* 0x000fc4000ff1e1ff */
[----:B------:R-:W-:Y:S02]  /*14b50*/  UIMAD UR11, UR12, UR4, UR11 ;  /* 0x000000040c0b72a4 */ /* 0x000fe4000f8e020b */
[----:B------:R-:W-:Y:S02]  /*14b60*/  UISETP.GE.U32.AND UP1, UPT, UR10, UR4, UPT ;  /* 0x000000040a00728c */ /* 0x000fe4000bf26070 */
[----:B------:R-:W-:Y:S02]  /*14b70*/  UIADD3.X UR9, UPT, UPT, ~UR11, UR9, URZ, UP0, !UPT ;  /* 0x000000090b097290 */ /* 0x000fe400087fe5ff */
[----:B------:R-:W-:Y:S02]  /*14b80*/  UIADD3 UR12, UP0, UPT, -UR4, UR10, URZ ;  /* 0x0000000a040c7290 */ /* 0x000fe4000ff1e1ff */
[----:B------:R-:W-:Y:S02]  /*14b90*/  UISETP.GE.U32.AND.EX UP1, UPT, UR9, UR5, UPT, UP1 ;  /* 0x000000050900728c */ /* 0x000fe4000bf26110 */
[----:B------:R-:W-:-:S02]  /*14ba0*/  UIADD3.X UR11, UPT, UPT, ~UR5, UR9, URZ, UP0, !UPT ;  /* 0x00000009050b7290 */ /* 0x000fc400087fe5ff */
[----:B------:R-:W-:Y:S02]  /*14bb0*/  USEL UR12, UR12, UR10, UP1 ;  /* 0x0000000a0c0c7287 */ /* 0x000fe40008800000 */
[----:B------:R-:W-:Y:S02]  /*14bc0*/  USEL UR11, UR11, UR9, UP1 ;  /* 0x000000090b0b7287 */ /* 0x000fe40008800000 */
[----:B------:R-:W-:Y:S02]  /*14bd0*/  USEL UR13, UR13, UR14, UP1 ;  /* 0x0000000e0d0d7287 */ /* 0x000fe40008800000 */
[----:B------:R-:W-:Y:S02]  /*14be0*/  UISETP.GE.U32.AND UP1, UPT, UR12, UR4, UPT ;  /* 0x000000040c00728c */ /* 0x000fe4000bf26070 */
[----:B------:R-:W-:Y:S02]  /*14bf0*/  UISETP.NE.U32.AND UP0, UPT, UR4, URZ, UPT ;  /* 0x000000ff0400728c */ /* 0x000fe4000bf05070 */
[----:B------:R-:W-:-:S02]  /*14c00*/  UIADD3 UR9, UPT, UPT, UR13, 0x1, URZ ;  /* 0x000000010d097890 */ /* 0x000fc4000fffe0ff */
[----:B------:R-:W-:Y:S02]  /*14c10*/  UISETP.GE.U32.AND.EX UP1, UPT, UR11, UR5, UPT, UP1 ;  /* 0x000000050b00728c */ /* 0x000fe4000bf26110 */
[----:B------:R-:W-:Y:S02]  /*14c20*/  UISETP.NE.AND.EX UP0, UPT, UR5, URZ, UPT, UP0 ;  /* 0x000000ff0500728c */ /* 0x000fe4000bf05300 */
[----:B------:R-:W-:-:S04]  /*14c30*/  USEL UR9, UR9, UR13, UP1 ;  /* 0x0000000d09097287 */ /* 0x000fc80008800000 */
[----:B------:R-:W-:Y:S01]  /*14c40*/  USEL UR12, UR9, 0xffffffff, UP0 ;  /* 0xffffffff090c7887 */ /* 0x000fe20008000000 */
[----:B------:R-:W-:Y:S11]  /*14c50*/  RET.REL.NODEC R2 `(_ZN7cutlass13device_kernelINS_4gemm6kernel13GemmUniversalINS1_17GroupProblemShapeIN4cute5tupleIJiiiEEEEENS1_10collective13CollectiveMmaINS1_40MainloopSm100ArrayTmaUmmaWarpSpecializedILi2ELi8ELi2ENS6_IJNS5_1CILi2EEENSC_ILi1EEESE_EEEEENS6_IJNSC_ILi256EEESH_NSC_ILi128EEEEEENS_6half_tEPNS6_IJlSE_NSC_ILi0EEEEEESK_SN_NS5_8TiledMMAINS5_8MMA_AtomIJNS5_26SM100_MMA_F16BF16_2x1SM_SSISK_SK_fLi256ELi256ELNS5_4UMMA5MajorE0ELSS_0ELNSR_7ScaleInE0ELST_0EEEEEENS5_6LayoutINS6_IJSE_SE_SE_EEENS6_IJSL_SL_SL_EEEEENS6_IJNS5_10UnderscoreES10_S10_EEEEENS5_18SM100_TMA_2SM_LOADENS5_14ComposedLayoutINS5_7SwizzleILi3ELi4ELi3EEENS5_18smem_ptr_flag_bitsILi16EEENSW_INS6_IJNSC_ILi8EEENSC_ILi64EEEEEENS6_IJS1A_SE_EEEEEEEvNS5_8identityES13_S1E_vS1F_EENS_8epilogue10collective18CollectiveEpilogueINS1H_31Sm100PtrArrayTmaWarpSpecializedILi4ELi2ELi64ELb1ELb0EEEJNS6_IJSI_SH_SI_EEENS6_IJNSW_ISI_SE_EENSW_IS1A_SE_EEEEESK_PNS6_IJSE_lSL_EEESK_S1R_NS1H_6fusion15FusionCallbacksIS1L_NS1S_17LinearCombinationISK_fSK_fLNS_15FloatRoundStyleE2EEES1M_S1P_JEEENS5_5SM1004TMEM4LOAD26SM100_TMEM_LOAD_16dp256b8xENS5_13SM90_TMA_LOADENS14_IS16_S18_NSW_INS6_IJS1A_S19_EEENS6_IJSE_S1A_EEEEEEENS5_17SM75_U16x8_LDSM_TENS5_14SM90_TMA_STOREES26_NS5_17SM90_U16x8_STSM_TENS5_39AutoVectorizingCopyWithAssumedAlignmentILi128EEEEEEvvEEEEvNT_6ParamsE) ;  /* 0xfffffeb002e87950 */ /* 0x000ff60003c3ffff */
.L_x_63:
[----:B------:R-:W-:Y:S01]  /*14c60*/  MOV R28, R20 ;  /* 0x00000014001c7202 */ /* 0x000fe20000000f00 */
[----:B------:R-:W-:-:S05]  /*14c70*/  IMAD.MOV.U32 R29, RZ, RZ, R3 ;  /* 0x000000ffff1d7224 */ /* 0x000fca00078e0003 */
[----:B------:R-:W1:Y:S08]  /*14c80*/  I2F.U64.RP R28, R28 ;  /* 0x0000001c001c7312 */ /* 0x000e700000309000 */
[----:B-1----:R-:W1:Y:S02]  /*14c90*/  MUFU.RCP R22, R28 ;  /* 0x0000001c00167308 */ /* 0x002e640000001000 */
[----:B-1----:R-:W-:-:S06]  /*14ca0*/  IADD3 R22, PT, PT, R22, 0x1ffffffe, RZ ;  /* 0x1ffffffe16167810 */ /* 0x002fcc0007ffe0ff */
[----:B------:R-:W1:Y:S02]  /*14cb0*/  F2I.U64.TRUNC R22, R22 ;  /* 0x0000001600167311 */ /* 0x000e64000020d800 */
[----:B-1----:R-:W-:Y:S01]  /*14cc0*/  IMAD.WIDE.U32 R24, R22, R20, RZ ;  /* 0x0000001416187225 */ /* 0x002fe200078e00ff */
[----:B------:R-:W-:-:S03]  /*14cd0*/  MOV R27, R22 ;  /* 0x00000016001b7202 */ /* 0x000fc60000000f00 */
[----:B------:R-:W-:Y:S01]  /*14ce0*/  IMAD R21, R22, R3, R25 ;  /* 0x0000000316157224 */ /* 0x000fe200078e0219 */
[----:B------:R-:W-:-:S03]  /*14cf0*/  IADD3 R25, P0, PT, RZ, -R24, RZ ;  /* 0x80000018ff197210 */ /* 0x000fc60007f1e0ff */
[----:B------:R-:W-:Y:S02]  /*14d00*/  IMAD R21, R23, R20, R21 ;  /* 0x0000001417157224 */ /* 0x000fe400078e0215 */
[----:B------:R-:W-:-:S04]  /*14d10*/  IMAD.HI.U32 R26, R22, R25, RZ ;  /* 0x00000019161a7227 */ /* 0x000fc800078e00ff */
[----:B------:R-:W-:-:S04]  /*14d20*/  IMAD.X R21, RZ, RZ, ~R21, P0 ;  /* 0x000000ffff157224 */ /* 0x000fc800000e0e15 */
[----:B------:R-:W-:-:S04]  /*14d30*/  IMAD.WIDE.U32 R26, P2, R22, R21, R26 ;  /* 0x00000015161a7225 */ /* 0x000fc8000784001a */
[C---:B------:R-:W-:Y:S02]  /*14d40*/  IMAD R24, R23.reuse, R21, RZ ;  /* 0x0000001517187224 */ /* 0x040fe400078e02ff */
[----:B------:R-:W-:-:S04]  /*14d50*/  IMAD.HI.U32 R25, P1, R23, R25, R26 ;  /* 0x0000001917197227 */ /* 0x000fc8000782001a */
[----:B------:R-:W-:Y:S01]  /*14d60*/  IMAD.HI.U32 R21, R23, R21, RZ ;  /* 0x0000001517157227 */ /* 0x000fe200078e00ff */
[----:B------:R-:W-:-:S03]  /*14d70*/  IADD3 R25, P0, PT, R24, R25, RZ ;  /* 0x0000001918197210 */ /* 0x000fc60007f1e0ff */
[----:B------:R-:W-:Y:S02]  /*14d80*/  IMAD.X R23, R21, 0x1, R23, P2 ;  /* 0x0000000115177824 */ /* 0x000fe400010e0617 */
[----:B------:R-:W-:-:S03]  /*14d90*/  IMAD.WIDE.U32 R26, R25, R20, RZ ;  /* 0x00000014191a7225 */ /* 0x000fc600078e00ff */
[----:B------:R-:W-:Y:S01]  /*14da0*/  IADD3.X R23, PT, PT, RZ, RZ, R23, P0, P1 ;  /* 0x000000ffff177210 */ /* 0x000fe200007e2417 */
[----:B------:R-:W-:Y:S01]  /*14db0*/  IMAD R21, R25, R3, R27 ;  /* 0x0000000319157224 */ /* 0x000fe200078e021b */
[----:B------:R-:W-:-:S03]  /*14dc0*/  IADD3 R22, P0, PT, RZ, -R26, RZ ;  /* 0x8000001aff167210 */ /* 0x000fc60007f1e0ff */
[----:B------:R-:W-:Y:S02]  /*14dd0*/  IMAD R21, R23, R20, R21 ;  /* 0x0000001417157224 */ /* 0x000fe400078e0215 */
[----:B------:R-:W-:-:S03]  /*14de0*/  IMAD.HI.U32 R24, R25, R22, RZ ;  /* 0x0000001619187227 */ /* 0x000fc600078e00ff */
[----:B------:R-:W-:-:S05]  /*14df0*/  IADD3.X R21, PT, PT, RZ, ~R21, RZ, P0, !PT ;  /* 0x80000015ff157210 */ /* 0x000fca00007fe4ff */
[----:B------:R-:W-:-:S04]  /*14e00*/  IMAD.WIDE.U32 R26, P2, R25, R21, R24 ;  /* 0x00000015191a7225 */ /* 0x000fc80007840018 */
[C---:B------:R-:W-:Y:S02]  /*14e10*/  IMAD R24, R23.reuse, R21, RZ ;  /* 0x0000001517187224 */ /* 0x040fe400078e02ff */
[----:B------:R-:W-:-:S04]  /*14e20*/  IMAD.HI.U32 R25, P1, R23, R22, R26 ;  /* 0x0000001617197227 */ /* 0x000fc8000782001a */
[----:B------:R-:W-:Y:S02]  /*14e30*/  HFMA2 R27, -RZ, RZ, 0, 0 ;  /* 0x00000000ff1b7431 */ /* 0x000fe400000001ff */
[----:B------:R-:W-:Y:S01]  /*14e40*/  IMAD.HI.U32 R22, R23, R21, RZ ;  /* 0x0000001517167227 */ /* 0x000fe200078e00ff */
[----:B------:R-:W-:-:S03]  /*14e50*/  IADD3 R24, P0, PT, R24, R25, RZ ;  /* 0x0000001918187210 */ /* 0x000fc60007f1e0ff */
[----:B------:R-:W-:Y:S02]  /*14e60*/  IMAD.X R22, R22, 0x1, R23, P2 ;  /* 0x0000000116167824 */ /* 0x000fe400010e0617 */
[----:B------:R-:W-:-:S03]  /*14e70*/  IMAD.HI.U32 R26, R24, R17, RZ ;  /* 0x00000011181a7227 */ /* 0x000fc600078e00ff */
[----:B------:R-:W-:Y:S01]  /*14e80*/  IADD3.X R22, PT, PT, RZ, RZ, R22, P0, P1 ;  /* 0x000000ffff167210 */ /* 0x000fe200007e2416 */
[----:B------:R-:W-:-:S04]  /*14e90*/  IMAD.WIDE.U32 R24, R24, R15, R26 ;  /* 0x0000000f18187225 */ /* 0x000fc800078e001a */
[C---:B------:R-:W-:Y:S02]  /*14ea0*/  IMAD R21, R22.reuse, R15, RZ ;  /* 0x0000000f16157224 */ /* 0x040fe400078e02ff */
[----:B------:R-:W-:-:S04]  /*14eb0*/  IMAD.HI.U32 R24, P1, R22, R17, R24 ;  /* 0x0000001116187227 */ /* 0x000fc80007820018 */
[----:B------:R-:W-:Y:S01]  /*14ec0*/  IMAD.HI.U32 R22, R22, R15, RZ ;  /* 0x0000000f16167227 */ /* 0x000fe200078e00ff */
[----:B------:R-:W-:-:S04]  /*14ed0*/  IADD3 R21, P0, PT, R21, R24, RZ ;  /* 0x0000001815157210 */ /* 0x000fc80007f1e0ff */
[----:B------:R-:W-:Y:S01]  /*14ee0*/  IADD3.X R22, PT, PT, R22, RZ, RZ, P1, !PT ;  /* 0x000000ff16167210 */ /* 0x000fe20000ffe4ff */
[----:B------:R-:W-:-:S04]  /*14ef0*/  IMAD.WIDE.U32 R24, R21, R20, RZ ;  /* 0x0000001415187225 */ /* 0x000fc800078e00ff */
[----:B------:R-:W-:Y:S01]  /*14f00*/  IMAD.X R22, RZ, RZ, R22, P0 ;  /* 0x000000ffff167224 */ /* 0x000fe200000e0616 */
[----:B------:R-:W-:Y:S01]  /*14f10*/  IADD3 R17, P0, PT, -R24, R17, RZ ;  /* 0x0000001118117210 */ /* 0x000fe20007f1e1ff */
[C---:B------:R-:W-:Y:S02]  /*14f20*/  IMAD R23, R21.reuse, R3, R25 ;  /* 0x0000000315177224 */ /* 0x040fe400078e0219 */
[----:B------:R-:W-:Y:S01]  /*14f30*/  VIADD R26, R21, 0x1 ;  /* 0x00000001151a7836 */ /* 0x000fe20000000000 */
[-C--:B------:R-:W-:Y:S01]  /*14f40*/  ISETP.GE.U32.AND P2, PT, R17, R20.reuse, PT ;  /* 0x000000141100720c */ /* 0x080fe20003f46070 */
[----:B------:R-:W-:Y:S01]  /*14f50*/  IMAD R22, R22, R20, R23 ;  /* 0x0000001416167224 */ /* 0x000fe200078e0217 */
[----:B------:R-:W-:-:S04]  /*14f60*/  IADD3 R24, P1, PT, -R20, R17, RZ ;  /* 0x0000001114187210 */ /* 0x000fc80007f3e1ff */
[----:B------:R-:W-:-:S04]  /*14f70*/  IADD3.X R22, PT, PT, ~R22, R15, RZ, P0, !PT ;  /* 0x0000000f16167210 */ /* 0x000fc800007fe5ff */
[----:B------:R-:W-:Y:S02]  /*14f80*/  ISETP.GE.U32.AND.EX P0, PT, R22, R3, PT, P2 ;  /* 0x000000031600720c */ /* 0x000fe40003f06120 */
[-C--:B------:R-:W-:Y:S02]  /*14f90*/  IADD3.X R15, PT, PT, ~R3, R22.reuse, RZ, P1, !PT ;  /* 0x00000016030f7210 */ /* 0x080fe40000ffe5ff */
[----:B------:R-:W-:Y:S02]  /*14fa0*/  SEL R17, R24, R17, P0 ;  /* 0x0000001118117207 */ /* 0x000fe40000000000 */
[----:B------:R-:W-:Y:S02]  /*14fb0*/  SEL R22, R15, R22, P0 ;  /* 0x000000160f167207 */ /* 0x000fe40000000000 */
[----:B------:R-:W-:Y:S02]  /*14fc0*/  SEL R26, R26, R21, P0 ;  /* 0x000000151a1a7207 */ /* 0x000fe40000000000 */
[----:B------:R-:W-:-:S02]  /*14fd0*/  ISETP.GE.U32.AND P1, PT, R17, R20, PT ;  /* 0x000000141100720c */ /* 0x000fc40003f26070 */
[----:B------:R-:W-:Y:S02]  /*14fe0*/  ISETP.NE.U32.AND P0, PT, R20, RZ, PT ;  /* 0x000000ff1400720c */ /* 0x000fe40003f05070 */
[----:B------:R-:W-:Y:S02]  /*14ff0*/  IADD3 R15, PT, PT, R26, 0x1, RZ ;  /* 0x000000011a0f7810 */ /* 0x000fe40007ffe0ff */
[----:B------:R-:W-:Y:S02]  /*15000*/  ISETP.GE.U32.AND.EX P1, PT, R22, R3, PT, P1 ;  /* 0x000000031600720c */ /* 0x000fe40003f26110 */
[----:B------:R-:W-:Y:S02]  /*15010*/  ISETP.NE.AND.EX P0, PT, R3, RZ, PT, P0 ;  /* 0x000000ff0300720c */ /* 0x000fe40003f05300 */
[----:B------:R-:W-:Y:S02]  /*15020*/  MOV R3, 0x0 ;  /* 0x0000000000037802 */ /* 0x000fe40000000f00 */
[----:B------:R-:W-:-:S04]  /*15030*/  SEL R15, R15, R26, P1 ;  /* 0x0000001a0f0f7207 */ /* 0x000fc80000800000 */
[----:B------:R-:W-:Y:S01]  /*15040*/  SEL R15, R15, 0xffffffff, P0 ;  /* 0xffffffff0f0f7807 */ /* 0x000fe20000000000 */
[----:B------:R-:W-:Y:S06]  /*15050*/  RET.REL.NODEC R2 `(_ZN7cutlass13device_kernelINS_4gemm6kernel13GemmUniversalINS1_17GroupProblemShapeIN4cute5tupleIJiiiEEEEENS1_10collective13CollectiveMmaINS1_40MainloopSm100ArrayTmaUmmaWarpSpecializedILi2ELi8ELi2ENS6_IJNS5_1CILi2EEENSC_ILi1EEESE_EEEEENS6_IJNSC_ILi256EEESH_NSC_ILi128EEEEEENS_6half_tEPNS6_IJlSE_NSC_ILi0EEEEEESK_SN_NS5_8TiledMMAINS5_8MMA_AtomIJNS5_26SM100_MMA_F16BF16_2x1SM_SSISK_SK_fLi256ELi256ELNS5_4UMMA5MajorE0ELSS_0ELNSR_7ScaleInE0ELST_0EEEEEENS5_6LayoutINS6_IJSE_SE_SE_EEENS6_IJSL_SL_SL_EEEEENS6_IJNS5_10UnderscoreES10_S10_EEEEENS5_18SM100_TMA_2SM_LOADENS5_14ComposedLayoutINS5_7SwizzleILi3ELi4ELi3EEENS5_18smem_ptr_flag_bitsILi16EEENSW_INS6_IJNSC_ILi8EEENSC_ILi64EEEEEENS6_IJS1A_SE_EEEEEEEvNS5_8identityES13_S1E_vS1F_EENS_8epilogue10collective18CollectiveEpilogueINS1H_31Sm100PtrArrayTmaWarpSpecializedILi4ELi2ELi64ELb1ELb0EEEJNS6_IJSI_SH_SI_EEENS6_IJNSW_ISI_SE_EENSW_IS1A_SE_EEEEESK_PNS6_IJSE_lSL_EEESK_S1R_NS1H_6fusion15FusionCallbacksIS1L_NS1S_17LinearCombinationISK_fSK_fLNS_15FloatRoundStyleE2EEES1M_S1P_JEEENS5_5SM1004TMEM4LOAD26SM100_TMEM_LOAD_16dp256b8xENS5_13SM90_TMA_LOADENS14_IS16_S18_NSW_INS6_IJS1A_S19_EEENS6_IJSE_S1A_EEEEEEENS5_17SM75_U16x8_LDSM_TENS5_14SM90_TMA_STOREES26_NS5_17SM90_U16x8_STSM_TENS5_39AutoVectorizingCopyWithAssumedAlignmentILi128EEEEEEvvEEEEvNT_6ParamsE) ;  /* 0xfffffeac02e87950 */ /* 0x000fec0003c3ffff */
.L_x_279:
[----:B------:R-:W-:-:S00]  /*15060*/  BRA `(.L_x_279) ;  /* 0xfffffffc00fc7947 */ /* 0x000fc0000383ffff */
[----:B------:R-:W-:-:S00]  /*15070*/  NOP ;  /* 0x0000000000007918 */ /* 0x000fc00000000000 */
        /* <DEDUP_REMOVED lines=8> */
.L_x_291:


//--------------------- .nv.global.init           --------------------------
	.section	.nv.global.init,"aw",@progbits
.nv.global.init:
	.type		$str$26,@object
	.size		$str$26,($str$27 - $str$26)
$str$26:
        /*0000*/ 	.byte	0x28, 0x61, 0x64, 0x64, 0x72, 0x65, 0x73, 0x73, 0x20, 0x26, 0x20, 0x6d, 0x61, 0x73, 0x6b, 0x29
        /*0010*/ 	.byte	0x20, 0x3d, 0x3d, 0x20, 0x30, 0x00
	.type		$str$27,@object
	.size		$str$27,($str$25 - $str$27)
$str$27:
        /*0016*/ 	.byte	0x2f, 0x74, 0x6d, 0x70, 0x2f, 0x63, 0x75, 0x74, 0x6c, 0x61, 0x73, 0x73, 0x5f, 0x73, 0x77, 0x65
        /*0026*/ 	.byte	0x65, 0x70, 0x5f, 0x73, 0x72, 0x63, 0x2f, 0x69, 0x6e, 0x63, 0x6c, 0x75, 0x64, 0x65, 0x2f, 0x63
        /*0036*/ 	.byte	0x75, 0x74, 0x65, 0x2f, 0x70, 0x6f, 0x69, 0x6e, 0x74, 0x65, 0x72, 0x5f, 0x66, 0x6c, 0x61, 0x67
        /*0046*/ 	.byte	0x67, 0x65, 0x64, 0x2e, 0x68, 0x70, 0x70, 0x00
	.type		$str$25,@object
	.size		$str$25,($str$24 - $str$25)
$str$25:
        /*004e*/ 	.byte	0x2f, 0x74, 0x6d, 0x70, 0x2f, 0x63, 0x75, 0x74, 0x6c, 0x61, 0x73, 0x73, 0x5f, 0x73, 0x77, 0x65
        /*005e*/ 	.byte	0x65, 0x70, 0x5f, 0x73, 0x72, 0x63, 0x2f, 0x69, 0x6e, 0x63, 0x6c, 0x75, 0x64, 0x65, 0x2f, 0x63
        /*006e*/ 	.byte	0x75, 0x74, 0x65, 0x2f, 0x61, 0x74, 0x6f, 0x6d, 0x2f, 0x63, 0x6f, 0x70, 0x79, 0x5f, 0x74, 0x72
        /*007e*/ 	.byte	0x61, 0x69, 0x74, 0x73, 0x5f, 0x73, 0x6d, 0x31, 0x30, 0x30, 0x2e, 0x68, 0x70, 0x70, 0x00
	.type		$str$24,@object
	.size		$str$24,(__unnamed_1 - $str$24)
$str$24:
        /*008d*/ 	.byte	0x28, 0x28, 0x75, 0x69, 0x6e, 0x74, 0x33, 0x32, 0x5f, 0x74, 0x28, 0x74, 0x68, 0x72, 0x65, 0x61
        /*009d*/ 	.byte	0x64, 0x49, 0x64, 0x78, 0x2e, 0x78, 0x29, 0x20, 0x2f, 0x20, 0x33, 0x32, 0x29, 0x20, 0x25, 0x20
        /*00ad*/ 	.byte	0x34, 0x29, 0x20, 0x3d, 0x3d, 0x20, 0x28, 0x28, 0x28, 0x74, 0x6d, 0x65, 0x6d, 0x5f, 0x61, 0x64
        /*00bd*/ 	.byte	0x64, 0x72, 0x20, 0x3e, 0x3e, 0x20, 0x31, 0x36, 0x29, 0x20, 0x2f, 0x20, 0x33, 0x32, 0x29, 0x20
        /*00cd*/ 	.byte	0x25, 0x20, 0x34, 0x29, 0x00
	.type		__unnamed_1,@object
	.size		__unnamed_1,(__unnamed_2 - __unnamed_1)
__unnamed_1:
        /*00d2*/ 	.byte	0x61, 0x75, 0x74, 0x6f, 0x20, 0x63, 0x75, 0x74, 0x65, 0x3a, 0x3a, 0x61, 0x73, 0x5f, 0x70, 0x6f
        /* <DEDUP_REMOVED lines=24> */
        /*0262*/ 	.byte	0x39, 0x32, 0x3e, 0x3e, 0x3e, 0x3e, 0x5d, 0x00
	.type		__unnamed_2,@object
	.size		__unnamed_2,(.L_2 - __unnamed_2)
__unnamed_2:
        /* <DEDUP_REMOVED lines=42> */
        /*050a*/ 	.byte	0x3e, 0x5d, 0x00
.L_2:


//--------------------- .nv.shared._ZN7cutlass13device_kernelINS_4gemm6kernel13GemmUniversalINS1_17GroupProblemShapeIN4cute5tupleIJiiiEEEEENS1_10collective13CollectiveMmaINS1_40MainloopSm100ArrayTmaUmmaWarpSpecializedILi2ELi8ELi2ENS6_IJNS5_1CILi2EEENSC_ILi1EEESE_EEEEENS6_IJNSC_ILi256EEESH_NSC_ILi128EEEEEENS_6half_tEPNS6_IJlSE_NSC_ILi0EEEEEESK_SN_NS5_8TiledMMAINS5_8MMA_AtomIJNS5_26SM100_MMA_F16BF16_2x1SM_SSISK_SK_fLi256ELi256ELNS5_4UMMA5MajorE0ELSS_0ELNSR_7ScaleInE0ELST_0EEEEEENS5_6LayoutINS6_IJSE_SE_SE_EEENS6_IJSL_SL_SL_EEEEENS6_IJNS5_10UnderscoreES10_S10_EEEEENS5_18SM100_TMA_2SM_LOADENS5_14ComposedLayoutINS5_7SwizzleILi3ELi4ELi3EEENS5_18smem_ptr_flag_bitsILi16EEENSW_INS6_IJNSC_ILi8EEENSC_ILi64EEEEEENS6_IJS1A_SE_EEEEEEEvNS5_8identityES13_S1E_vS1F_EENS_8epilogue10collective18CollectiveEpilogueINS1H_31Sm100PtrArrayTmaWarpSpecializedILi4ELi2ELi64ELb1ELb0EEEJNS6_IJSI_SH_SI_EEENS6_IJNSW_ISI_SE_EENSW_IS1A_SE_EEEEESK_PNS6_IJSE_lSL_EEESK_S1R_NS1H_6fusion15FusionCallbacksIS1L_NS1S_17LinearCombinationISK_fSK_fLNS_15FloatRoundStyleE2EEES1M_S1P_JEEENS5_5SM1004TMEM4LOAD26SM100_TMEM_LOAD_16dp256b8xENS5_13SM90_TMA_LOADENS14_IS16_S18_NSW_INS6_IJS1A_S19_EEENS6_IJSE_S1A_EEEEEEENS5_17SM75_U16x8_LDSM_TENS5_14SM90_TMA_STOREES26_NS5_17SM90_U16x8_STSM_TENS5_39AutoVectorizingCopyWithAssumedAlignmentILi128EEEEEEvvEEEEvNT_6ParamsE --------------------------
	.section	.nv.shared._ZN7cutlass13device_kernelINS_4gemm6kernel13GemmUniversalINS1_17GroupProblemShapeIN4cute5tupleIJiiiEEEEENS1_10collective13CollectiveMmaINS1_40MainloopSm100ArrayTmaUmmaWarpSpecializedILi2ELi8ELi2ENS6_IJNS5_1CILi2EEENSC_ILi1EEESE_EEEEENS6_IJNSC_ILi256EEESH_NSC_ILi128EEEEEENS_6half_tEPNS6_IJlSE_NSC_ILi0EEEEEESK_SN_NS5_8TiledMMAINS5_8MMA_AtomIJNS5_26SM100_MMA_F16BF16_2x1SM_SSISK_SK_fLi256ELi256ELNS5_4UMMA5MajorE0ELSS_0ELNSR_7ScaleInE0ELST_0EEEEEENS5_6LayoutINS6_IJSE_SE_SE_EEENS6_IJSL_SL_SL_EEEEENS6_IJNS5_10UnderscoreES10_S10_EEEEENS5_18SM100_TMA_2SM_LOADENS5_14ComposedLayoutINS5_7SwizzleILi3ELi4ELi3EEENS5_18smem_ptr_flag_bitsILi16EEENSW_INS6_IJNSC_ILi8EEENSC_ILi64EEEEEENS6_IJS1A_SE_EEEEEEEvNS5_8identityES13_S1E_vS1F_EENS_8epilogue10collective18CollectiveEpilogueINS1H_31Sm100PtrArrayTmaWarpSpecializedILi4ELi2ELi64ELb1ELb0EEEJNS6_IJSI_SH_SI_EEENS6_IJNSW_ISI_SE_EENSW_IS1A_SE_EEEEESK_PNS6_IJSE_lSL_EEESK_S1R_NS1H_6fusion15FusionCallbacksIS1L_NS1S_17LinearCombinationISK_fSK_fLNS_15FloatRoundStyleE2EEES1M_S1P_JEEENS5_5SM1004TMEM4LOAD26SM100_TMEM_LOAD_16dp256b8xENS5_13SM90_TMA_LOADENS14_IS16_S18_NSW_INS6_IJS1A_S19_EEENS6_IJSE_S1A_EEEEEEENS5_17SM75_U16x8_LDSM_TENS5_14SM90_TMA_STOREES26_NS5_17SM90_U16x8_STSM_TENS5_39AutoVectorizingCopyWithAssumedAlignmentILi128EEEEEEvvEEEEvNT_6ParamsE,"aw",@nobits
	.sectionflags	@""
	.align	16
	.zero		1024


//--------------------- .nv.shared.reserved.0     --------------------------
	.section	.nv.shared.reserved.0,"aw",@nobits
	.weak		__nv_reservedSMEM_offset_0_alias
	.size		__nv_reservedSMEM_offset_0_alias, 0, 64
	.other		__nv_reservedSMEM_offset_0_alias,@"STO_CUDA_RESERVED_SHARED STV_DEFAULT"
__nv_reservedSMEM_offset_0_alias:
	.zero		0
.nv.shared.reserved.0:
	.zero		64
	.weak		__nv_reservedSMEM_tcgen05_partition
	.type		__nv_reservedSMEM_tcgen05_partition,@object
	.size		__nv_reservedSMEM_tcgen05_partition,(.L_0 - __nv_reservedSMEM_tcgen05_partition)
__nv_reservedSMEM_tcgen05_partition:
	.zero		32
.L_0:


//--------------------- .nv.global                --------------------------
	.section	.nv.global,"aw",@nobits
.nv.global:
	.type		_ZN39_INTERNAL_bdc4aed4_4_k_cu_cbf6e212_41184cute1_E,@object
	.size		_ZN39_INTERNAL_bdc4aed4_4_k_cu_cbf6e212_41184cute1_E,(_ZN39_INTERNAL_bdc4aed4_4_k_cu_cbf6e212_41184cuda3std3__45__cpo6cbeginE - _ZN39_INTERNAL_bdc4aed4_4_k_cu_cbf6e212_41184cute1_E)
_ZN39_INTERNAL_bdc4aed4_4_k_cu_cbf6e212_41184cute1_E:
	.zero		1
	.type		_ZN39_INTERNAL_bdc4aed4_4_k_cu_cbf6e212_41184cuda3std3__45__cpo6cbeginE,@object
	.size		_ZN39_INTERNAL_bdc4aed4_4_k_cu_cbf6e212_41184cuda3std3__45__cpo6cbeginE,(_ZN39_INTERNAL_bdc4aed4_4_k_cu_cbf6e212_41184cuda3std3__48in_placeE - _ZN39_INTERNAL_bdc4aed4_4_k_cu_cbf6e212_41184cuda3std3__45__cpo6cbeginE)
_ZN39_INTERNAL_bdc4aed4_4_k_cu_cbf6e212_41184cuda3std3__45__cpo6cbeginE:
	.zero		1
	.type		_ZN39_INTERNAL_bdc4aed4_4_k_cu_cbf6e212_41184cuda3std3__48in_placeE,@object
	.size		_ZN39_INTERNAL_bdc4aed4_4_k_cu_cbf6e212_41184cuda3std3__48in_placeE,(_ZN39_INTERNAL_bdc4aed4_4_k_cu_cbf6e212_41184cuda3std6ranges3__45__cpo9iter_moveE - _ZN39_INTERNAL_bdc4aed4_4_k_cu_cbf6e212_41184cuda3std3__48in_placeE)
_ZN39_INTERNAL_bdc4aed4_4_k_cu_cbf6e212_41184cuda3std3__48in_placeE:
	.zero		1
	.type		_ZN39_INTERNAL_bdc4aed4_4_k_cu_cbf6e212_41184cuda3std6ranges3__45__cpo9iter_moveE,@object
	.size		_ZN39_INTERNAL_bdc4aed4_4_k_cu_cbf6e212_41184cuda3std6ranges3__45__cpo9iter_moveE,(_ZN39_INTERNAL_bdc4aed4_4_k_cu_cbf6e212_41184cuda3std3__45__cpo5beginE - _ZN39_INTERNAL_bdc4aed4_4_k_cu_cbf6e212_41184cuda3std6ranges3__45__cpo9iter_moveE)
_ZN39_INTERNAL_bdc4aed4_4_k_cu_cbf6e212_41184cuda3std6ranges3__45__cpo9iter_moveE:
	.zero		1
	.type		_ZN39_INTERNAL_bdc4aed4_4_k_cu_cbf6e212_41184cuda3std3__45__cpo5beginE,@object
	.size		_ZN39_INTERNAL_bdc4aed4_4_k_cu_cbf6e212_41184cuda3std3__45__cpo5beginE,(_ZN39_INTERNAL_bdc4aed4_4_k_cu_cbf6e212_41184cuda3std3__441_GLOBAL__N__bdc4aed4_4_k_cu_cbf6e212_41186ignoreE - _ZN39_INTERNAL_bdc4aed4_4_k_cu_cbf6e212_41184cuda3std3__45__cpo5beginE)
_ZN39_INTERNAL_bdc4aed4_4_k_cu_cbf6e212_41184cuda3std3__45__cpo5beginE:
	.zero		1
	.type		_ZN39_INTERNAL_bdc4aed4_4_k_cu_cbf6e212_41184cuda3std3__441_GLOBAL__N__bdc4aed4_4_k_cu_cbf6e212_41186ignoreE,@object
	.size		_ZN39_INTERNAL_bdc4aed4_4_k_cu_cbf6e212_41184cuda3std3__441_GLOBAL__N__bdc4aed4_4_k_cu_cbf6e212_41186ignoreE,(_ZN39_INTERNAL_bdc4aed4_4_k_cu_cbf6e212_41184cute7productE - _ZN39_INTERNAL_bdc4aed4_4_k_cu_cbf6e212_41184cuda3std3__441_GLOBAL__N__bdc4aed4_4_k_cu_cbf6e212_41186ignoreE)
_ZN39_INTERNAL_bdc4aed4_4_k_cu_cbf6e212_41184cuda3std3__441_GLOBAL__N__bdc4aed4_4_k_cu_cbf6e212_41186ignoreE:
	.zero		1
	.type		_ZN39_INTERNAL_bdc4aed4_4_k_cu_cbf6e212_41184cute7productE,@object
	.size		_ZN39_INTERNAL_bdc4aed4_4_k_cu_cbf6e212_41184cute7productE,(_ZN39_INTERNAL_bdc4aed4_4_k_cu_cbf6e212_41184cuda3std3__45__cpo3endE - _ZN39_INTERNAL_bdc4aed4_4_k_cu_cbf6e212_41184cute7productE)
_ZN39_INTERNAL_bdc4aed4_4_k_cu_cbf6e212_41184cute7productE:
	.zero		1
	.type		_ZN39_INTERNAL_bdc4aed4_4_k_cu_cbf6e212_41184cuda3std3__45__cpo3endE,@object
	.size		_ZN39_INTERNAL_bdc4aed4_4_k_cu_cbf6e212_41184cuda3std3__45__cpo3endE,(_ZN39_INTERNAL_bdc4aed4_4_k_cu_cbf6e212_41184cuda3std3__419piecewise_constructE - _ZN39_INTERNAL_bdc4aed4_4_k_cu_cbf6e212_41184cuda3std3__45__cpo3endE)
_ZN39_INTERNAL_bdc4aed4_4_k_cu_cbf6e212_41184cuda3std3__45__cpo3endE:
	.zero		1
	.type		_ZN39_INTERNAL_bdc4aed4_4_k_cu_cbf6e212_41184cuda3std3__419piecewise_constructE,@object
	.size		_ZN39_INTERNAL_bdc4aed4_4_k_cu_cbf6e212_41184cuda3std3__419piecewise_constructE,(_ZN39_INTERNAL_bdc4aed4_4_k_cu_cbf6e212_41184cuda3std3__45__cpo4cendE - _ZN39_INTERNAL_bdc4aed4_4_k_cu_cbf6e212_41184cuda3std3__419piecewise_constructE)
_ZN39_INTERNAL_bdc4aed4_4_k_cu_cbf6e212_41184cuda3std3__419piecewise_constructE:
	.zero		1
	.type		_ZN39_INTERNAL_bdc4aed4_4_k_cu_cbf6e212_41184cuda3std3__45__cpo4cendE,@object
	.size		_ZN39_INTERNAL_bdc4aed4_4_k_cu_cbf6e212_41184cuda3std3__45__cpo4cendE,(_ZN39_INTERNAL_bdc4aed4_4_k_cu_cbf6e212_41184cuda3std6ranges3__45__cpo4swapE - _ZN39_INTERNAL_bdc4aed4_4_k_cu_cbf6e212_41184cuda3std3__45__cpo4cendE)
_ZN39_INTERNAL_bdc4aed4_4_k_cu_cbf6e212_41184cuda3std3__45__cpo4cendE:
	.zero		1
	.type		_ZN39_INTERNAL_bdc4aed4_4_k_cu_cbf6e212_41184cuda3std6ranges3__45__cpo4swapE,@object
	.size		_ZN39_INTERNAL_bdc4aed4_4_k_cu_cbf6e212_41184cuda3std6ranges3__45__cpo4swapE,(.L_10 - _ZN39_INTERNAL_bdc4aed4_4_k_cu_cbf6e212_41184cuda3std6ranges3__45__cpo4swapE)
_ZN39_INTERNAL_bdc4aed4_4_k_cu_cbf6e212_41184cuda3std6ranges3__45__cpo4swapE:
	.zero		1
.L_10:


//--------------------- .nv.constant0._ZN7cutlass13device_kernelINS_4gemm6kernel13GemmUniversalINS1_17GroupProblemShapeIN4cute5tupleIJiiiEEEEENS1_10collective13CollectiveMmaINS1_40MainloopSm100ArrayTmaUmmaWarpSpecializedILi2ELi8ELi2ENS6_IJNS5_1CILi2EEENSC_ILi1EEESE_EEEEENS6_IJNSC_ILi256EEESH_NSC_ILi128EEEEEENS_6half_tEPNS6_IJlSE_NSC_ILi0EEEEEESK_SN_NS5_8TiledMMAINS5_8MMA_AtomIJNS5_26SM100_MMA_F16BF16_2x1SM_SSISK_SK_fLi256ELi256ELNS5_4UMMA5MajorE0ELSS_0ELNSR_7ScaleInE0ELST_0EEEEEENS5_6LayoutINS6_IJSE_SE_SE_EEENS6_IJSL_SL_SL_EEEEENS6_IJNS5_10UnderscoreES10_S10_EEEEENS5_18SM100_TMA_2SM_LOADENS5_14ComposedLayoutINS5_7SwizzleILi3ELi4ELi3EEENS5_18smem_ptr_flag_bitsILi16EEENSW_INS6_IJNSC_ILi8EEENSC_ILi64EEEEEENS6_IJS1A_SE_EEEEEEEvNS5_8identityES13_S1E_vS1F_EENS_8epilogue10collective18CollectiveEpilogueINS1H_31Sm100PtrArrayTmaWarpSpecializedILi4ELi2ELi64ELb1ELb0EEEJNS6_IJSI_SH_SI_EEENS6_IJNSW_ISI_SE_EENSW_IS1A_SE_EEEEESK_PNS6_IJSE_lSL_EEESK_S1R_NS1H_6fusion15FusionCallbacksIS1L_NS1S_17LinearCombinationISK_fSK_fLNS_15FloatRoundStyleE2EEES1M_S1P_JEEENS5_5SM1004TMEM4LOAD26SM100_TMEM_LOAD_16dp256b8xENS5_13SM90_TMA_LOADENS14_IS16_S18_NSW_INS6_IJS1A_S19_EEENS6_IJSE_S1A_EEEEEEENS5_17SM75_U16x8_LDSM_TENS5_14SM90_TMA_STOREES26_NS5_17SM90_U16x8_STSM_TENS5_39AutoVectorizingCopyWithAssumedAlignmentILi128EEEEEEvvEEEEvNT_6ParamsE --------------------------
	.section	.nv.constant0._ZN7cutlass13device_kernelINS_4gemm6kernel13GemmUniversalINS1_17GroupProblemShapeIN4cute5tupleIJiiiEEEEENS1_10collective13CollectiveMmaINS1_40MainloopSm100ArrayTmaUmmaWarpSpecializedILi2ELi8ELi2ENS6_IJNS5_1CILi2EEENSC_ILi1EEESE_EEEEENS6_IJNSC_ILi256EEESH_NSC_ILi128EEEEEENS_6half_tEPNS6_IJlSE_NSC_ILi0EEEEEESK_SN_NS5_8TiledMMAINS5_8MMA_AtomIJNS5_26SM100_MMA_F16BF16_2x1SM_SSISK_SK_fLi256ELi256ELNS5_4UMMA5MajorE0ELSS_0ELNSR_7ScaleInE0ELST_0EEEEEENS5_6LayoutINS6_IJSE_SE_SE_EEENS6_IJSL_SL_SL_EEEEENS6_IJNS5_10UnderscoreES10_S10_EEEEENS5_18SM100_TMA_2SM_LOADENS5_14ComposedLayoutINS5_7SwizzleILi3ELi4ELi3EEENS5_18smem_ptr_flag_bitsILi16EEENSW_INS6_IJNSC_ILi8EEENSC_ILi64EEEEEENS6_IJS1A_SE_EEEEEEEvNS5_8identityES13_S1E_vS1F_EENS_8epilogue10collective18CollectiveEpilogueINS1H_31Sm100PtrArrayTmaWarpSpecializedILi4ELi2ELi64ELb1ELb0EEEJNS6_IJSI_SH_SI_EEENS6_IJNSW_ISI_SE_EENSW_IS1A_SE_EEEEESK_PNS6_IJSE_lSL_EEESK_S1R_NS1H_6fusion15FusionCallbacksIS1L_NS1S_17LinearCombinationISK_fSK_fLNS_15FloatRoundStyleE2EEES1M_S1P_JEEENS5_5SM1004TMEM4LOAD26SM100_TMEM_LOAD_16dp256b8xENS5_13SM90_TMA_LOADENS14_IS16_S18_NSW_INS6_IJS1A_S19_EEENS6_IJSE_S1A_EEEEEEENS5_17SM75_U16x8_LDSM_TENS5_14SM90_TMA_STOREES26_NS5_17SM90_U16x8_STSM_TENS5_39AutoVectorizingCopyWithAssumedAlignmentILi128EEEEEEvvEEEEvNT_6ParamsE,"a",@progbits
	.sectionflags	@""
	.align	4
.nv.constant0._ZN7cutlass13device_kernelINS_4gemm6kernel13GemmUniversalINS1_17GroupProblemShapeIN4cute5tupleIJiiiEEEEENS1_10collective13CollectiveMmaINS1_40MainloopSm100ArrayTmaUmmaWarpSpecializedILi2ELi8ELi2ENS6_IJNS5_1CILi2EEENSC_ILi1EEESE_EEEEENS6_IJNSC_ILi256EEESH_NSC_ILi128EEEEEENS_6half_tEPNS6_IJlSE_NSC_ILi0EEEEEESK_SN_NS5_8TiledMMAINS5_8MMA_AtomIJNS5_26SM100_MMA_F16BF16_2x1SM_SSISK_SK_fLi256ELi256ELNS5_4UMMA5MajorE0ELSS_0ELNSR_7ScaleInE0ELST_0EEEEEENS5_6LayoutINS6_IJSE_SE_SE_EEENS6_IJSL_SL_SL_EEEEENS6_IJNS5_10UnderscoreES10_S10_EEEEENS5_18SM100_TMA_2SM_LOADENS5_14ComposedLayoutINS5_7SwizzleILi3ELi4ELi3EEENS5_18smem_ptr_flag_bitsILi16EEENSW_INS6_IJNSC_ILi8EEENSC_ILi64EEEEEENS6_IJS1A_SE_EEEEEEEvNS5_8identityES13_S1E_vS1F_EENS_8epilogue10collective18CollectiveEpilogueINS1H_31Sm100PtrArrayTmaWarpSpecializedILi4ELi2ELi64ELb1ELb0EEEJNS6_IJSI_SH_SI_EEENS6_IJNSW_ISI_SE_EENSW_IS1A_SE_EEEEESK_PNS6_IJSE_lSL_EEESK_S1R_NS1H_6fusion15FusionCallbacksIS1L_NS1S_17LinearCombinationISK_fSK_fLNS_15FloatRoundStyleE2EEES1M_S1P_JEEENS5_5SM1004TMEM4LOAD26SM100_TMEM_LOAD_16dp256b8xENS5_13SM90_TMA_LOADENS14_IS16_S18_NSW_INS6_IJS1A_S19_EEENS6_IJSE_S1A_EEEEEEENS5_17SM75_U16x8_LDSM_TENS5_14SM90_TMA_STOREES26_NS5_17SM90_U16x8_STSM_TENS5_39AutoVectorizingCopyWithAssumedAlignmentILi128EEEEEEvvEEEEvNT_6ParamsE:
	.zero		3200


//--------------------- SYMBOLS --------------------------

	.type		.nv.reservedSmem.offset0,@object
	.size		.nv.reservedSmem.offset0,0x4
	.type		.nv.reservedSmem.cap,@object
	.size		.nv.reservedSmem.cap,0x4
	.type		__assertfail,@function
